def matmul_kernel(
    a_ptr,
    b_ptr,
    c_ptr,
    M,
    N,
    K,
    stride_am,
    stride_ak,
    stride_bk,
    stride_bn,
    stride_cm,
    stride_cn,
    BLOCK_M: tl.constexpr,
    BLOCK_N: tl.constexpr,
    BLOCK_K: tl.constexpr,
    GROUP_M: tl.constexpr,
):
    pid = tl.program_id(axis=0)
    num_pid_m = tl.cdiv(M, BLOCK_M)
    num_pid_n = tl.cdiv(N, BLOCK_N)
    num_pid_in_group = GROUP_M * num_pid_n
    group_id = pid // num_pid_in_group
    first_pid_m = group_id * GROUP_M
    group_size_m = min(num_pid_m - first_pid_m, GROUP_M)
    pid_m = first_pid_m + ((pid % num_pid_in_group) % group_size_m)
    pid_n = (pid % num_pid_in_group) // group_size_m

    offs_am = (pid_m * BLOCK_M + tl.arange(0, BLOCK_M)) % M
    offs_bn = (pid_n * BLOCK_N + tl.arange(0, BLOCK_N)) % N
    offs_k = tl.arange(0, BLOCK_K)
    a_ptrs = a_ptr + offs_am[:, None] * stride_am + offs_k[None, :] * stride_ak
    b_ptrs = b_ptr + offs_k[:, None] * stride_bk + offs_bn[None, :] * stride_bn

    acc = tl.zeros((BLOCK_M, BLOCK_N), dtype=tl.float32)
    for kk in range(0, tl.cdiv(K, BLOCK_K)):
        a = tl.load(a_ptrs, mask=offs_k[None, :] < K - kk * BLOCK_K, other=0.0)
        b = tl.load(b_ptrs, mask=offs_k[:, None] < K - kk * BLOCK_K, other=0.0)
        acc = tl.dot(a, b, acc)
        a_ptrs += BLOCK_K * stride_ak
        b_ptrs += BLOCK_K * stride_bk

    c = acc.to(c_ptr.dtype.element_ty)
    offs_cm = pid_m * BLOCK_M + tl.arange(0, BLOCK_M)
    offs_cn = pid_n * BLOCK_N + tl.arange(0, BLOCK_N)
    c_ptrs = c_ptr + offs_cm[:, None] * stride_cm + offs_cn[None, :] * stride_cn
    mask = (offs_cm[:, None] < M) & (offs_cn[None, :] < N)
    tl.store(c_ptrs, c, mask=mask)

# config = {"BLOCK_K": 32, "BLOCK_M": 512, "BLOCK_N": 64, "GROUP_M": 8, "arch": "sm_90", "dtype": "fp32", "num_ctas": 1, "num_stages": 6, "num_warps": 4}
# arch = sm_90


// ===== COMPILED SASS (sm_90a) =====

	.target	sm_90a

	.elftype	@"ET_EXEC"


//--------------------- .note.nv.tkinfo           --------------------------
	.section	.note.nv.tkinfo,"",@"SHT_NOTE"
	.sectionflags	@"SHF_NOTE_NV_TKINFO"
	.tkinfo
        /*0018*/ 	.word	0x00000002
        /*0030*/ 	.string	""
        /*0030*/ 	.string	"ptxas"
        /*0030*/ 	.string	"Cuda compilation tools, release 13.0, V13.0.88"
        /*0030*/ 	.string	"Build cuda_13.0.r13.0/compiler.36424714_0"
        /*0030*/ 	.string	"-v  -suppress-debug-info  -lineinfo  -arch sm_90a "



//--------------------- .note.nv.cuinfo           --------------------------
	.section	.note.nv.cuinfo,"",@"SHT_NOTE"
	.sectionflags	@"SHF_NOTE_NV_CUINFO"
        /*0018*/ 	.short	0x0002
        /*001a*/ 	.short	0x005a
        /*001c*/ 	.short	0x0082
	.zero		2


//--------------------- .nv.info                  --------------------------
	.section	.nv.info,"",@"SHT_CUDA_INFO"
	.align	4


	//----- nvinfo : EIATTR_REGCOUNT
	.align		4
        /*0000*/ 	.byte	0x04, 0x2f
        /*0002*/ 	.short	(.L_1 - .L_0)
	.align		4
.L_0:
        /*0004*/ 	.word	index@(matmul_kernel)
        /*0008*/ 	.word	0x000000ff


	//----- nvinfo : EIATTR_FRAME_SIZE
	.align		4
.L_1:
        /*000c*/ 	.byte	0x04, 0x11
        /*000e*/ 	.short	(.L_3 - .L_2)
	.align		4
.L_2:
        /*0010*/ 	.word	index@(matmul_kernel)
        /*0014*/ 	.word	0x00000750


	//----- nvinfo : EIATTR_MIN_STACK_SIZE
	.align		4
.L_3:
        /*0018*/ 	.byte	0x04, 0x12
        /*001a*/ 	.short	(.L_5 - .L_4)
	.align		4
.L_4:
        /*001c*/ 	.word	index@(matmul_kernel)
        /*0020*/ 	.word	0x00000750
.L_5:


//--------------------- .nv.compat                --------------------------
	.section	.nv.compat,"",@"SHT_CUDA_COMPAT_INFO"
	.align	4
        /*0000*/ 	.byte	0x02, 0x09, 0x01, 0x00, 0x02, 0x02, 0x04, 0x00, 0x02, 0x05, 0x05, 0x00, 0x03, 0x07, 0x01, 0x01
        /*0010*/ 	.byte	0x02, 0x03, 0x00, 0x00, 0x02, 0x06, 0x01, 0x00, 0x04, 0x0b, 0x08, 0x00, 0x00, 0x00, 0x00, 0x00
        /*0020*/ 	.byte	0x00, 0x00, 0x00, 0x00


//--------------------- .nv.info.matmul_kernel    --------------------------
	.section	.nv.info.matmul_kernel,"",@"SHT_CUDA_INFO"
	.sectionflags	@""
	.align	4


	//----- nvinfo : EIATTR_CUDA_API_VERSION
	.align		4
        /*0000*/ 	.byte	0x04, 0x37
        /*0002*/ 	.short	(.L_7 - .L_6)
.L_6:
        /*0004*/ 	.word	0x00000082


	//----- nvinfo : EIATTR_KPARAM_INFO
	.align		4
.L_7:
        /*0008*/ 	.byte	0x04, 0x17
        /*000a*/ 	.short	(.L_9 - .L_8)
.L_8:
        /*000c*/ 	.word	0x00000000
        /*0010*/ 	.short	0x000d
        /*0012*/ 	.short	0x0048
        /*0014*/ 	.byte	0x00, 0xf4, 0x21, 0x00


	//----- nvinfo : EIATTR_KPARAM_INFO
	.align		4
.L_9:
        /*0018*/ 	.byte	0x04, 0x17
        /*001a*/ 	.short	(.L_11 - .L_10)
.L_10:
        /*001c*/ 	.word	0x00000000
        /*0020*/ 	.short	0x000c
        /*0022*/ 	.short	0x0040
        /*0024*/ 	.byte	0x00, 0xf4, 0x21, 0x00


	//----- nvinfo : EIATTR_KPARAM_INFO
	.align		4
.L_11:
        /*0028*/ 	.byte	0x04, 0x17
        /*002a*/ 	.short	(.L_13 - .L_12)
.L_12:
        /*002c*/ 	.word	0x00000000
        /*0030*/ 	.short	0x000b
        /*0032*/ 	.short	0x0038
        /*0034*/ 	.byte	0x00, 0xf0, 0x11, 0x00


	//----- nvinfo : EIATTR_KPARAM_INFO
	.align		4
.L_13:
        /*0038*/ 	.byte	0x04, 0x17
        /*003a*/ 	.short	(.L_15 - .L_14)
.L_14:
        /*003c*/ 	.word	0x00000000
        /*0040*/ 	.short	0x000a
        /*0042*/ 	.short	0x0034
        /*0044*/ 	.byte	0x00, 0xf0, 0x11, 0x00


	//----- nvinfo : EIATTR_KPARAM_INFO
	.align		4
.L_15:
        /*0048*/ 	.byte	0x04, 0x17
        /*004a*/ 	.short	(.L_17 - .L_16)
.L_16:
        /*004c*/ 	.word	0x00000000
        /*0050*/ 	.short	0x0009
        /*0052*/ 	.short	0x0030
        /*0054*/ 	.byte	0x00, 0xf0, 0x11, 0x00


	//----- nvinfo : EIATTR_KPARAM_INFO
	.align		4
.L_17:
        /*0058*/ 	.byte	0x04, 0x17
        /*005a*/ 	.short	(.L_19 - .L_18)
.L_18:
        /*005c*/ 	.word	0x00000000
        /*0060*/ 	.short	0x0008
        /*0062*/ 	.short	0x002c
        /*0064*/ 	.byte	0x00, 0xf0, 0x11, 0x00


	//----- nvinfo : EIATTR_KPARAM_INFO
	.align		4
.L_19:
        /*0068*/ 	.byte	0x04, 0x17
        /*006a*/ 	.short	(.L_21 - .L_20)
.L_20:
        /*006c*/ 	.word	0x00000000
        /*0070*/ 	.short	0x0007
        /*0072*/ 	.short	0x0028
        /*0074*/ 	.byte	0x00, 0xf0, 0x11, 0x00


	//----- nvinfo : EIATTR_KPARAM_INFO
	.align		4
.L_21:
        /*0078*/ 	.byte	0x04, 0x17
        /*007a*/ 	.short	(.L_23 - .L_22)
.L_22:
        /*007c*/ 	.word	0x00000000
        /*0080*/ 	.short	0x0006
        /*0082*/ 	.short	0x0024
        /*0084*/ 	.byte	0x00, 0xf0, 0x11, 0x00


	//----- nvinfo : EIATTR_KPARAM_INFO
	.align		4
.L_23:
        /*0088*/ 	.byte	0x04, 0x17
        /*008a*/ 	.short	(.L_25 - .L_24)
.L_24:
        /*008c*/ 	.word	0x00000000
        /*0090*/ 	.short	0x0005
        /*0092*/ 	.short	0x0020
        /*0094*/ 	.byte	0x00, 0xf0, 0x11, 0x00


	//----- nvinfo : EIATTR_KPARAM_INFO
	.align		4
.L_25:
        /*0098*/ 	.byte	0x04, 0x17
        /*009a*/ 	.short	(.L_27 - .L_26)
.L_26:
        /*009c*/ 	.word	0x00000000
        /*00a0*/ 	.short	0x0004
        /*00a2*/ 	.short	0x001c
        /*00a4*/ 	.byte	0x00, 0xf0, 0x11, 0x00


	//----- nvinfo : EIATTR_KPARAM_INFO
	.align		4
.L_27:
        /*00a8*/ 	.byte	0x04, 0x17
        /*00aa*/ 	.short	(.L_29 - .L_28)
.L_28:
        /*00ac*/ 	.word	0x00000000
        /*00b0*/ 	.short	0x0003
        /*00b2*/ 	.short	0x0018
        /*00b4*/ 	.byte	0x00, 0xf0, 0x11, 0x00


	//----- nvinfo : EIATTR_KPARAM_INFO
	.align		4
.L_29:
        /*00b8*/ 	.byte	0x04, 0x17
        /*00ba*/ 	.short	(.L_31 - .L_30)
.L_30:
        /*00bc*/ 	.word	0x00000000
        /*00c0*/ 	.short	0x0002
        /*00c2*/ 	.short	0x0010
        /*00c4*/ 	.byte	0x00, 0xf4, 0x21, 0x00


	//----- nvinfo : EIATTR_KPARAM_INFO
	.align		4
.L_31:
        /*00c8*/ 	.byte	0x04, 0x17
        /*00ca*/ 	.short	(.L_33 - .L_32)
.L_32:
        /*00cc*/ 	.word	0x00000000
        /*00d0*/ 	.short	0x0001
        /*00d2*/ 	.short	0x0008
        /*00d4*/ 	.byte	0x00, 0xf4, 0x21, 0x00


	//----- nvinfo : EIATTR_KPARAM_INFO
	.align		4
.L_33:
        /*00d8*/ 	.byte	0x04, 0x17
        /*00da*/ 	.short	(.L_35 - .L_34)
.L_34:
        /*00dc*/ 	.word	0x00000000
        /*00e0*/ 	.short	0x0000
        /*00e2*/ 	.short	0x0000
        /*00e4*/ 	.byte	0x00, 0xf4, 0x21, 0x00


	//----- nvinfo : EIATTR_SPARSE_MMA_MASK
	.align		4
.L_35:
        /*00e8*/ 	.byte	0x03, 0x50
        /*00ea*/ 	.short	0x0000


	//----- nvinfo : EIATTR_MAXREG_COUNT
	.align		4
        /*00ec*/ 	.byte	0x03, 0x1b
        /*00ee*/ 	.short	0x00ff


	//----- nvinfo : EIATTR_NUM_BARRIERS
	.align		4
        /*00f0*/ 	.byte	0x02, 0x4c
        /*00f2*/ 	.byte	0x01
	.zero		1


	//----- nvinfo : EIATTR_ANNOTATIONS
	.align		4
        /*00f4*/ 	.byte	0x04, 0x55
        /*00f6*/ 	.short	(.L_37 - .L_36)


	//   ....[0]....
.L_36:
        /*00f8*/ 	.word	0x00000001
        /*00fc*/ 	.byte	0xd0, 0x00, 0x00, 0x00, 0x01, 0x00, 0x00, 0x00, 0x20, 0x08, 0x00, 0x00, 0x01, 0x00, 0x00, 0x00
        /* <DEDUP_REMOVED lines=903> */
        /*397c*/ 	.byte	0xc0, 0x9d, 0x01, 0x00, 0x01, 0x00, 0x00, 0x00, 0xe0, 0x9d, 0x01, 0x00


	//----- nvinfo : EIATTR_MERCURY_ISA_VERSION
	.align		4
.L_37:
        /*3988*/ 	.byte	0x03, 0x5f
        /*398a*/ 	.short	0x0101


	//----- nvinfo : EIATTR_EXIT_INSTR_OFFSETS
	.align		4
        /*398c*/ 	.byte	0x04, 0x1c
        /*398e*/ 	.short	(.L_39 - .L_38)


	//   ....[0]....
.L_38:
        /*3990*/ 	.word	0x0001dcf0


	//   ....[1]....
        /*3994*/ 	.word	0x0001dd10


	//----- nvinfo : EIATTR_REQNTID
	.align		4
.L_39:
        /*3998*/ 	.byte	0x04, 0x10
        /*399a*/ 	.short	(.L_41 - .L_40)
.L_40:
        /*399c*/ 	.word	0x00000080
        /*39a0*/ 	.word	0x00000001
        /*39a4*/ 	.word	0x00000001


	//----- nvinfo : EIATTR_CBANK_PARAM_SIZE
	.align		4
.L_41:
        /*39a8*/ 	.byte	0x03, 0x19
        /*39aa*/ 	.short	0x0050


	//----- nvinfo : EIATTR_PARAM_CBANK
	.align		4
        /*39ac*/ 	.byte	0x04, 0x0a
        /*39ae*/ 	.short	(.L_43 - .L_42)
	.align		4
.L_42:
        /*39b0*/ 	.word	index@(.nv.constant0.matmul_kernel)
        /*39b4*/ 	.short	0x0210
        /*39b6*/ 	.short	0x0050


	//----- nvinfo : EIATTR_SW_WAR
	.align		4
.L_43:
        /*39b8*/ 	.byte	0x04, 0x36
        /*39ba*/ 	.short	(.L_45 - .L_44)
.L_44:
        /*39bc*/ 	.word	0x00000008
.L_45:


//--------------------- .nv.callgraph             --------------------------
	.section	.nv.callgraph,"",@"SHT_CUDA_CALLGRAPH"
	.align	4
	.sectionentsize	8
	.align		4
        /*0000*/ 	.word	0x00000000
	.align		4
        /*0004*/ 	.word	0xffffffff
	.align		4
        /*0008*/ 	.word	0x00000000
	.align		4
        /*000c*/ 	.word	0xfffffffe
	.align		4
        /*0010*/ 	.word	0x00000000
	.align		4
        /*0014*/ 	.word	0xfffffffd
	.align		4
        /*0018*/ 	.word	0x00000000
	.align		4
        /*001c*/ 	.word	0xfffffffc


//--------------------- .text.matmul_kernel       --------------------------
	.section	.text.matmul_kernel,"ax",@progbits
	.align	128
        .global         matmul_kernel
        .type           matmul_kernel,@function
        .size           matmul_kernel,(.L_x_3 - matmul_kernel)
        .other          matmul_kernel,@"STO_CUDA_ENTRY STV_DEFAULT"
matmul_kernel:
.text.matmul_kernel:
[----:B------:R-:W1:Y:S08]  /*0000*/  LDC R1, c[0x0][0x28] ;  /* 0x00000a00ff017b82 */ /* 0x000e700000000800 */
[----:B------:R-:W2:Y:S01]  /*0010*/  LDC.64 R2, c[0x0][0x228] ;  /* 0x00008a00ff027b82 */ /* 0x000ea20000000a00 */
[----:B-1----:R-:W-:Y:S01]  /*0020*/  VIADD R1, R1, 0xfffff8b0 ;  /* 0xfffff8b001017836 */ /* 0x002fe20000000000 */
[----:B------:R-:W1:Y:S01]  /*0030*/  S2R R5, SR_CTAID.X ;  /* 0x0000000000057919 */ /* 0x000e620000002500 */
[----:B------:R-:W-:Y:S01]  /*0040*/  ULDC UR5, c[0x0][0x240] ;  /* 0x0000900000057ab9 */ /* 0x000fe20000000800 */
[----:B------:R-:W-:Y:S01]  /*0050*/  ULDC.64 UR8, c[0x0][0x218] ;  /* 0x0000860000087ab9 */ /* 0x000fe20000000a00 */
[----:B------:R-:W-:Y:S01]  /*0060*/  ULDC.64 UR6, c[0x0][0x210] ;  /* 0x0000840000067ab9 */ /* 0x000fe20000000a00 */
[----:B------:R-:W3:Y:S01]  /*0070*/  S2R R42, SR_TID.X ;  /* 0x00000000002a7919 */ /* 0x000ee20000002100 */
[----:B------:R-:W-:Y:S01]  /*0080*/  UMOV UR12, 0x400 ;  /* 0x00000400000c7882 */ /* 0x000fe20000000000 */
[----:B------:R-:W4:Y:S01]  /*0090*/  S2UR UR4, SR_CgaCtaId ;  /* 0x00000000000479c3 */ /* 0x000f220000008800 */
[----:B------:R-:W-:-:S07]  /*00a0*/  ULDC.64 UR16, c[0x0][0x208] ;  /* 0x0000820000107ab9 */ /* 0x000fce0000000a00 */
[----:B------:R-:W3:Y:S01]  /*00b0*/  LDC R250, c[0x0][0x230] ;  /* 0x00008c00fffa7b82 */ /* 0x000ee20000000800 */
[----:B--2---:R-:W-:Y:S01]  /*00c0*/  IMAD.MOV.U32 R44, RZ, RZ, R3 ;  /* 0x000000ffff2c7224 */ /* 0x004fe200078e0003 */
[----:B------:R2:W-:Y:S01]  /*00d0*/  STL.64 [R1+0x4e8], R2 ;  /* 0x0004e80201007387 */ /* 0x0005e20000100a00 */
[----:B------:R-:W-:-:S05]  /*00e0*/  IMAD.MOV.U32 R43, RZ, RZ, R2 ;  /* 0x000000ffff2b7224 */ /* 0x000fca00078e0002 */
[----:B------:R-:W3:Y:S01]  /*00f0*/  LDC R251, c[0x0][0x230] ;  /* 0x00008c00fffb7b82 */ /* 0x000ee20000000800 */
[----:B------:R-:W-:Y:S02]  /*0100*/  IADD3 R0, R44, 0x3f, RZ ;  /* 0x0000003f2c007810 */ /* 0x000fe40007ffe0ff */
[----:B------:R-:W-:Y:S01]  /*0110*/  IABS R33, R44 ;  /* 0x0000002c00217213 */ /* 0x000fe20000000000 */
[----:B----4-:R-:W-:Y:S01]  /*0120*/  ULEA UR12, UR4, UR12, 0x18 ;  /* 0x0000000c040c7291 */ /* 0x010fe2000f8ec03f */
[----:B------:R-:W-:Y:S02]  /*0130*/  IABS R31, R43 ;  /* 0x0000002b001f7213 */ /* 0x000fe40000000000 */
[----:B-1----:R-:W-:Y:S02]  /*0140*/  IABS R8, R5 ;  /* 0x0000000500087213 */ /* 0x002fe40000000000 */
[----:B--2---:R-:W-:Y:S02]  /*0150*/  SHF.R.S32.HI R3, RZ, 0x1f, R0 ;  /* 0x0000001fff037819 */ /* 0x004fe40000011400 */
[----:B---3--:R-:W-:-:S02]  /*0160*/  LOP3.LUT R13, R42, 0x7f, RZ, 0xc0, !PT ;  /* 0x0000007f2a0d7812 */ /* 0x008fc400078ec0ff */
[----:B------:R-:W-:-:S04]  /*0170*/  LEA.HI R3, R3, R0, RZ, 0x6 ;  /* 0x0000000003037211 */ /* 0x000fc800078f30ff */
[----:B------:R-:W-:-:S05]  /*0180*/  SHF.R.S32.HI R3, RZ, 0x6, R3 ;  /* 0x00000006ff037819 */ /* 0x000fca0000011403 */
[----:B------:R-:W-:-:S05]  /*0190*/  IMAD.SHL.U32 R4, R3, 0x8, RZ ;  /* 0x0000000803047824 */ /* 0x000fca00078e00ff */
[-C--:B------:R-:W-:Y:S02]  /*01a0*/  IABS R7, R4.reuse ;  /* 0x0000000400077213 */ /* 0x080fe40000000000 */
[----:B------:R-:W-:Y:S02]  /*01b0*/  IABS R10, R4 ;  /* 0x00000004000a7213 */ /* 0x000fe40000000000 */
[----:B------:R-:W1:Y:S08]  /*01c0*/  I2F.RP R0, R7 ;  /* 0x0000000700007306 */ /* 0x000e700000209400 */
[----:B-1----:R-:W1:Y:S02]  /*01d0*/  MUFU.RCP R0, R0 ;  /* 0x0000000000007308 */ /* 0x002e640000001000 */
[----:B-1----:R-:W-:-:S02]  /*01e0*/  VIADD R2, R0, 0xffffffe ;  /* 0x0ffffffe00027836 */ /* 0x002fc40000000000 */
[----:B------:R-:W-:-:S04]  /*01f0*/  IMAD.MOV R0, RZ, RZ, -R10 ;  /* 0x000000ffff007224 */ /* 0x000fc800078e0a0a */
[----:B------:R1:W2:Y:S02]  /*0200*/  F2I.FTZ.U32.TRUNC.NTZ R3, R2 ;  /* 0x0000000200037305 */ /* 0x0002a4000021f000 */
[----:B-1----:R-:W-:Y:S02]  /*0210*/  IMAD.MOV.U32 R2, RZ, RZ, RZ ;  /* 0x000000ffff027224 */ /* 0x002fe400078e00ff */
[----:B--2---:R-:W-:-:S04]  /*0220*/  IMAD.MOV R6, RZ, RZ, -R3 ;  /* 0x000000ffff067224 */ /* 0x004fc800078e0a03 */
[----:B------:R-:W-:Y:S01]  /*0230*/  IMAD R9, R6, R7, RZ ;  /* 0x0000000706097224 */ /* 0x000fe200078e02ff */
[----:B------:R-:W-:-:S03]  /*0240*/  MOV R6, R8 ;  /* 0x0000000800067202 */ /* 0x000fc60000000f00 */
[----:B------:R-:W-:-:S06]  /*0250*/  IMAD.HI.U32 R3, R3, R9, R2 ;  /* 0x0000000903037227 */ /* 0x000fcc00078e0002 */
[----:B------:R-:W-:-:S04]  /*0260*/  IMAD.HI.U32 R3, R3, R6, RZ ;  /* 0x0000000603037227 */ /* 0x000fc800078e00ff */
[----:B------:R-:W-:-:S05]  /*0270*/  IMAD R0, R3, R0, R6 ;  /* 0x0000000003007224 */ /* 0x000fca00078e0206 */
[----:B------:R-:W-:-:S13]  /*0280*/  ISETP.GT.U32.AND P1, PT, R7, R0, PT ;  /* 0x000000000700720c */ /* 0x000fda0003f24070 */
[----:B------:R-:W-:Y:S01]  /*0290*/  @!P1 IMAD.IADD R0, R0, 0x1, -R7 ;  /* 0x0000000100009824 */ /* 0x000fe200078e0a07 */
[----:B------:R-:W-:Y:S02]  /*02a0*/  @!P1 IADD3 R3, R3, 0x1, RZ ;  /* 0x0000000103039810 */ /* 0x000fe40007ffe0ff */
[----:B------:R-:W-:Y:S02]  /*02b0*/  ISETP.NE.AND P1, PT, R4, RZ, PT ;  /* 0x000000ff0400720c */ /* 0x000fe40003f25270 */
[----:B------:R-:W-:Y:S02]  /*02c0*/  ISETP.GE.U32.AND P0, PT, R0, R7, PT ;  /* 0x000000070000720c */ /* 0x000fe40003f06070 */
[----:B------:R-:W-:-:S04]  /*02d0*/  LOP3.LUT R0, R5, R4, RZ, 0x3c, !PT ;  /* 0x0000000405007212 */ /* 0x000fc800078e3cff */
[----:B------:R-:W-:Y:S01]  /*02e0*/  ISETP.GE.AND P2, PT, R0, RZ, PT ;  /* 0x000000ff0000720c */ /* 0x000fe20003f46270 */
[----:B------:R-:W-:-:S06]  /*02f0*/  VIADD R0, R43, 0x1ff ;  /* 0x000001ff2b007836 */ /* 0x000fcc0000000000 */
[----:B------:R-:W-:-:S04]  /*0300*/  @P0 VIADD R3, R3, 0x1 ;  /* 0x0000000103030836 */ /* 0x000fc80000000000 */
[----:B------:R-:W-:Y:S01]  /*0310*/  IMAD.MOV.U32 R2, RZ, RZ, R3 ;  /* 0x000000ffff027224 */ /* 0x000fe200078e0003 */
[----:B------:R-:W-:-:S04]  /*0320*/  SHF.R.S32.HI R3, RZ, 0x1f, R0 ;  /* 0x0000001fff037819 */ /* 0x000fc80000011400 */
[----:B------:R-:W-:Y:S02]  /*0330*/  @!P2 IADD3 R2, -R2, RZ, RZ ;  /* 0x000000ff0202a210 */ /* 0x000fe40007ffe1ff */
[----:B------:R-:W-:Y:S02]  /*0340*/  @!P1 LOP3.LUT R2, RZ, R4, RZ, 0x33, !PT ;  /* 0x00000004ff029212 */ /* 0x000fe400078e33ff */
[----:B------:R-:W-:-:S03]  /*0350*/  LEA.HI R3, R3, R0, RZ, 0x9 ;  /* 0x0000000003037211 */ /* 0x000fc600078f48ff */
[----:B------:R-:W-:Y:S02]  /*0360*/  IMAD.SHL.U32 R15, R2, 0x8, RZ ;  /* 0x00000008020f7824 */ /* 0x000fe400078e00ff */
[----:B------:R-:W-:-:S03]  /*0370*/  IMAD.MOV R2, RZ, RZ, -R2 ;  /* 0x000000ffff027224 */ /* 0x000fc600078e0a02 */
[----:B------:R-:W-:Y:S01]  /*0380*/  LEA.HI.SX32 R3, R3, -R15, 0x17 ;  /* 0x8000000f03037211 */ /* 0x000fe200078fbaff */
[----:B------:R-:W-:-:S03]  /*0390*/  IMAD R10, R4, R2, R5 ;  /* 0x00000002040a7224 */ /* 0x000fc600078e0205 */
[----:B------:R-:W-:Y:S02]  /*03a0*/  VIMNMX R11, R3, 0x8, PT ;  /* 0x00000008030b7848 */ /* 0x000fe40003fe0100 */
[----:B------:R-:W-:Y:S02]  /*03b0*/  IABS R9, R10 ;  /* 0x0000000a00097213 */ /* 0x000fe40000000000 */
[-C--:B------:R-:W-:Y:S02]  /*03c0*/  IABS R7, R11.reuse ;  /* 0x0000000b00077213 */ /* 0x080fe40000000000 */
[----:B------:R-:W-:Y:S02]  /*03d0*/  IABS R4, R11 ;  /* 0x0000000b00047213 */ /* 0x000fe40000000000 */
[----:B------:R-:W1:Y:S08]  /*03e0*/  I2F.RP R0, R7 ;  /* 0x0000000700007306 */ /* 0x000e700000209400 */
[----:B-1----:R-:W1:Y:S02]  /*03f0*/  MUFU.RCP R0, R0 ;  /* 0x0000000000007308 */ /* 0x002e640000001000 */
[----:B-1----:R-:W-:-:S02]  /*0400*/  VIADD R3, R0, 0xffffffe ;  /* 0x0ffffffe00037836 */ /* 0x002fc40000000000 */
[----:B------:R-:W-:-:S04]  /*0410*/  IMAD.MOV R0, RZ, RZ, -R4 ;  /* 0x000000ffff007224 */ /* 0x000fc800078e0a04 */
[----:B------:R-:W1:Y:S02]  /*0420*/  F2I.FTZ.U32.TRUNC.NTZ R3, R3 ;  /* 0x0000000300037305 */ /* 0x000e64000021f000 */
[----:B-1----:R-:W-:-:S05]  /*0430*/  IADD3 R6, RZ, -R3, RZ ;  /* 0x80000003ff067210 */ /* 0x002fca0007ffe0ff */
[----:B------:R-:W-:-:S04]  /*0440*/  IMAD.MOV.U32 R2, RZ, RZ, R6 ;  /* 0x000000ffff027224 */ /* 0x000fc800078e0006 */
[----:B------:R-:W-:Y:S02]  /*0450*/  IMAD R5, R2, R7, RZ ;  /* 0x0000000702057224 */ /* 0x000fe400078e02ff */
[----:B------:R-:W-:-:S04]  /*0460*/  IMAD.MOV.U32 R2, RZ, RZ, RZ ;  /* 0x000000ffff027224 */ /* 0x000fc800078e00ff */
[----:B------:R-:W-:Y:S01]  /*0470*/  IMAD.HI.U32 R2, R3, R5, R2 ;  /* 0x0000000503027227 */ /* 0x000fe200078e0002 */
[----:B------:R-:W-:Y:S01]  /*0480*/  SHF.R.U32.HI R5, RZ, 0x5, R42 ;  /* 0x00000005ff057819 */ /* 0x000fe2000001162a */
[----:B------:R-:W1:Y:S03]  /*0490*/  I2F.RP R3, R33 ;  /* 0x0000002100037306 */ /* 0x000e660000209400 */
[----:B------:R-:W-:Y:S01]  /*04a0*/  SGXT.U32 R5, R5, 0x2 ;  /* 0x000000020505781a */ /* 0x000fe20000000000 */
[----:B------:R-:W-:-:S04]  /*04b0*/  IMAD.HI.U32 R2, R2, R9, RZ ;  /* 0x0000000902027227 */ /* 0x000fc800078e00ff */
[----:B------:R-:W-:-:S05]  /*04c0*/  IMAD R0, R2, R0, R9 ;  /* 0x0000000002007224 */ /* 0x000fca00078e0209 */
[----:B------:R-:W-:Y:S01]  /*04d0*/  ISETP.GT.U32.AND P1, PT, R7, R0, PT ;  /* 0x000000000700720c */ /* 0x000fe20003f24070 */
[----:B-1----:R-:W1:-:S12]  /*04e0*/  MUFU.RCP R3, R3 ;  /* 0x0000000300037308 */ /* 0x002e580000001000 */
[-C--:B------:R-:W-:Y:S01]  /*04f0*/  @!P1 IADD3 R0, R0, -R7.reuse, RZ ;  /* 0x8000000700009210 */ /* 0x080fe20007ffe0ff */
[----:B------:R-:W-:Y:S01]  /*0500*/  @!P1 VIADD R2, R2, 0x1 ;  /* 0x0000000102029836 */ /* 0x000fe20000000000 */
[----:B------:R-:W-:Y:S02]  /*0510*/  ISETP.NE.AND P1, PT, R11, RZ, PT ;  /* 0x000000ff0b00720c */ /* 0x000fe40003f25270 */
[----:B------:R-:W-:Y:S02]  /*0520*/  ISETP.GE.U32.AND P0, PT, R0, R7, PT ;  /* 0x000000070000720c */ /* 0x000fe40003f06070 */
[----:B------:R-:W-:Y:S01]  /*0530*/  LOP3.LUT R0, R10, R11, RZ, 0x3c, !PT ;  /* 0x0000000b0a007212 */ /* 0x000fe200078e3cff */
[----:B-1----:R-:W-:-:S03]  /*0540*/  VIADD R4, R3, 0xffffffe ;  /* 0x0ffffffe03047836 */ /* 0x002fc60000000000 */
[----:B------:R-:W-:Y:S01]  /*0550*/  ISETP.GE.AND P2, PT, R0, RZ, PT ;  /* 0x000000ff0000720c */ /* 0x000fe20003f46270 */
[----:B------:R-:W1:Y:S06]  /*0560*/  F2I.FTZ.U32.TRUNC.NTZ R3, R4 ;  /* 0x0000000400037305 */ /* 0x000e6c000021f000 */
[----:B------:R-:W-:Y:S02]  /*0570*/  @P0 VIADD R2, R2, 0x1 ;  /* 0x0000000102020836 */ /* 0x000fe40000000000 */
[----:B------:R-:W2:Y:S03]  /*0580*/  I2F.RP R0, R31 ;  /* 0x0000001f00007306 */ /* 0x000ea60000209400 */
[----:B------:R-:W-:Y:S01]  /*0590*/  MOV R14, R2 ;  /* 0x00000002000e7202 */ /* 0x000fe20000000f00 */
[----:B-1----:R-:W-:-:S04]  /*05a0*/  IMAD.MOV R2, RZ, RZ, -R3 ;  /* 0x000000ffff027224 */ /* 0x002fc800078e0a03 */
[----:B------:R-:W-:Y:S01]  /*05b0*/  @!P2 IMAD.MOV R14, RZ, RZ, -R14 ;  /* 0x000000ffff0ea224 */ /* 0x000fe200078e0a0e */
[----:B------:R-:W-:Y:S01]  /*05c0*/  @!P1 LOP3.LUT R14, RZ, R11, RZ, 0x33, !PT ;  /* 0x0000000bff0e9212 */ /* 0x000fe200078e33ff */
[----:B------:R-:W-:Y:S02]  /*05d0*/  IMAD R7, R2, R33, RZ ;  /* 0x0000002102077224 */ /* 0x000fe400078e02ff */
[----:B------:R-:W-:Y:S01]  /*05e0*/  IMAD.MOV.U32 R2, RZ, RZ, RZ ;  /* 0x000000ffff027224 */ /* 0x000fe200078e00ff */
[----:B--2---:R-:W1:Y:S01]  /*05f0*/  MUFU.RCP R0, R0 ;  /* 0x0000000000007308 */ /* 0x004e620000001000 */
[----:B------:R-:W-:Y:S02]  /*0600*/  IMAD.SHL.U32 R12, R14, 0x40, RZ ;  /* 0x000000400e0c7824 */ /* 0x000fe400078e00ff */
[----:B------:R-:W-:-:S03]  /*0610*/  IMAD.HI.U32 R6, R3, R7, R2 ;  /* 0x0000000703067227 */ /* 0x000fc600078e0002 */
[----:B------:R-:W-:-:S04]  /*0620*/  LOP3.LUT R5, R12, R5, RZ, 0xfc, !PT ;  /* 0x000000050c057212 */ /* 0x000fc800078efcff */
[C---:B------:R-:W-:Y:S02]  /*0630*/  LOP3.LUT R16, R5.reuse, 0x3c, RZ, 0xfc, !PT ;  /* 0x0000003c05107812 */ /* 0x040fe400078efcff */
[----:B------:R-:W-:Y:S02]  /*0640*/  IABS R8, R5 ;  /* 0x0000000500087213 */ /* 0x000fe40000000000 */
[----:B------:R-:W-:Y:S02]  /*0650*/  IABS R9, R16 ;  /* 0x0000001000097213 */ /* 0x000fe40000000000 */
[----:B------:R-:W-:Y:S02]  /*0660*/  LOP3.LUT R17, R5, 0x4, RZ, 0xfc, !PT ;  /* 0x0000000405117812 */ /* 0x000fe400078efcff */
[----:B-1----:R-:W-:Y:S01]  /*0670*/  IADD3 R4, R0, 0xffffffe, RZ ;  /* 0x0ffffffe00047810 */ /* 0x002fe20007ffe0ff */
[----:B------:R-:W-:Y:S01]  /*0680*/  IMAD.HI.U32 R2, R6, R9, RZ ;  /* 0x0000000906027227 */ /* 0x000fe200078e00ff */
[----:B------:R-:W-:-:S02]  /*0690*/  LOP3.LUT R0, R42, 0x60, RZ, 0xc0, !PT ;  /* 0x000000602a007812 */ /* 0x000fc400078ec0ff */
[----:B------:R1:W2:Y:S01]  /*06a0*/  F2I.FTZ.U32.TRUNC.NTZ R3, R4 ;  /* 0x0000000400037305 */ /* 0x0002a2000021f000 */
[----:B------:R-:W-:Y:S01]  /*06b0*/  IMAD.MOV R2, RZ, RZ, -R2 ;  /* 0x000000ffff027224 */ /* 0x000fe200078e0a02 */
[----:B------:R-:W-:Y:S01]  /*06c0*/  SHF.R.U32.HI R7, RZ, 0x1, R0 ;  /* 0x00000001ff077819 */ /* 0x000fe20000011600 */
[----:B------:R-:W-:Y:S01]  /*06d0*/  IMAD.SHL.U32 R0, R13, 0x4, RZ ;  /* 0x000000040d007824 */ /* 0x000fe200078e00ff */
[----:B------:R-:W-:Y:S01]  /*06e0*/  LOP3.LUT R19, R5, 0x8, RZ, 0xfc, !PT ;  /* 0x0000000805137812 */ /* 0x000fe200078efcff */
[----:B------:R-:W-:Y:S01]  /*06f0*/  IMAD R9, R33, R2, R9 ;  /* 0x0000000221097224 */ /* 0x000fe200078e0209 */
[----:B------:R-:W-:Y:S01]  /*0700*/  ISETP.GE.AND P1, PT, R5, RZ, PT ;  /* 0x000000ff0500720c */ /* 0x000fe20003f26270 */
[----:B------:R-:W-:Y:S01]  /*0710*/  IMAD.MOV R2, RZ, RZ, -R14 ;  /* 0x000000ffff027224 */ /* 0x000fe200078e0a0e */
[----:B------:R-:W-:Y:S01]  /*0720*/  LOP3.LUT R240, R0, R7, RZ, 0x3c, !PT ;  /* 0x0000000700f07212 */ /* 0x000fe200078e3cff */
[----:B------:R-:W-:Y:S01]  /*0730*/  IMAD.HI.U32 R0, R6, R8, RZ ;  /* 0x0000000806007227 */ /* 0x000fe200078e00ff */
[----:B------:R-:W-:-:S02]  /*0740*/  IABS R7, R17 ;  /* 0x0000001100077213 */ /* 0x000fc40000000000 */
[----:B------:R-:W-:Y:S01]  /*0750*/  ISETP.GT.U32.AND P0, PT, R33, R9, PT ;  /* 0x000000092100720c */ /* 0x000fe20003f04070 */
[----:B-1----:R-:W-:Y:S01]  /*0760*/  IMAD.MOV R4, RZ, RZ, -R0 ;  /* 0x000000ffff047224 */ /* 0x002fe200078e0a00 */
[----:B------:R-:W-:Y:S01]  /*0770*/  IABS R14, R19 ;  /* 0x00000013000e7213 */ /* 0x000fe20000000000 */
[----:B------:R-:W-:Y:S01]  /*0780*/  IMAD R0, R11, R2, R10 ;  /* 0x000000020b007224 */ /* 0x000fe200078e020a */
[----:B--2---:R-:W-:Y:S01]  /*0790*/  IADD3 R18, RZ, -R3, RZ ;  /* 0x80000003ff127210 */ /* 0x004fe20007ffe0ff */
[C---:B------:R-:W-:Y:S01]  /*07a0*/  IMAD R4, R33.reuse, R4, R8 ;  /* 0x0000000421047224 */ /* 0x040fe200078e0208 */
[----:B------:R-:W-:Y:S01]  /*07b0*/  MOV R2, RZ ;  /* 0x000000ff00027202 */ /* 0x000fe20000000f00 */
[----:B------:R-:W-:Y:S01]  /*07c0*/  IMAD.MOV.U32 R10, RZ, RZ, R7 ;  /* 0x000000ffff0a7224 */ /* 0x000fe200078e0007 */
[----:B------:R-:W-:Y:S01]  /*07d0*/  ISETP.GE.AND P3, PT, R16, RZ, PT ;  /* 0x000000ff1000720c */ /* 0x000fe20003f66270 */
[----:B------:R-:W-:Y:S01]  /*07e0*/  IMAD R11, R18, R31, RZ ;  /* 0x0000001f120b7224 */ /* 0x000fe200078e02ff */
[----:B------:R-:W-:Y:S01]  /*07f0*/  ISETP.GT.U32.AND P4, PT, R33, R4, PT ;  /* 0x000000042100720c */ /* 0x000fe20003f84070 */
[----:B------:R-:W-:Y:S01]  /*0800*/  IMAD.HI.U32 R7, R6, R10, RZ ;  /* 0x0000000a06077227 */ /* 0x000fe200078e00ff */
[C---:B------:R-:W-:Y:S01]  /*0810*/  LOP3.LUT R16, R5.reuse, 0x14, RZ, 0xfc, !PT ;  /* 0x0000001405107812 */ /* 0x040fe200078efcff */
[----:B------:R-:W-:Y:S01]  /*0820*/  STL [R1+0x4d0], R240 ;  /* 0x0004d0f001007387 */ /* 0x000fe20000100800 */
[----:B------:R-:W-:Y:S01]  /*0830*/  LOP3.LUT R35, R5, 0x1c, RZ, 0xfc, !PT ;  /* 0x0000001c05237812 */ /* 0x000fe200078efcff */
[----:B------:R-:W-:Y:S01]  /*0840*/  IMAD.MOV R7, RZ, RZ, -R7 ;  /* 0x000000ffff077224 */ /* 0x000fe200078e0a07 */
[----:B------:R-:W-:Y:S01]  /*0850*/  IABS R18, R16 ;  /* 0x0000001000127213 */ /* 0x000fe20000000000 */
[----:B------:R-:W-:Y:S01]  /*0860*/  IMAD.HI.U32 R2, R3, R11, R2 ;  /* 0x0000000b03027227 */ /* 0x000fe200078e0002 */
[----:B------:R-:W-:-:S02]  /*0870*/  LOP3.LUT R11, R5, 0x10, RZ, 0xfc, !PT ;  /* 0x00000010050b7812 */ /* 0x000fc400078efcff */
[----:B------:R-:W-:Y:S01]  /*0880*/  IABS R21, R35 ;  /* 0x0000002300157213 */ /* 0x000fe20000000000 */
[----:B------:R-:W-:Y:S01]  /*0890*/  IMAD R3, R33, R7, R10 ;  /* 0x0000000721037224 */ /* 0x000fe200078e020a */
[C---:B------:R-:W-:Y:S01]  /*08a0*/  LOP3.LUT R10, R5.reuse, 0xc, RZ, 0xfc, !PT ;  /* 0x0000000c050a7812 */ /* 0x040fe200078efcff */
[--C-:B------:R-:W-:Y:S01]  /*08b0*/  @!P4 IMAD.IADD R4, R4, 0x1, -R33.reuse ;  /* 0x000000010404c824 */ /* 0x100fe200078e0a21 */
[----:B------:R-:W-:Y:S01]  /*08c0*/  LOP3.LUT R36, R5, 0x20, RZ, 0xfc, !PT ;  /* 0x0000002005247812 */ /* 0x000fe200078efcff */
[----:B------:R-:W-:Y:S01]  /*08d0*/  @!P0 IMAD.IADD R9, R9, 0x1, -R33 ;  /* 0x0000000109098824 */ /* 0x000fe200078e0a21 */
[C---:B------:R-:W-:Y:S01]  /*08e0*/  ISETP.GT.U32.AND P6, PT, R33.reuse, R3, PT ;  /* 0x000000032100720c */ /* 0x040fe20003fc4070 */
[----:B------:R-:W-:Y:S01]  /*08f0*/  IMAD.HI.U32 R8, R6, R14, RZ ;  /* 0x0000000e06087227 */ /* 0x000fe200078e00ff */
[C---:B------:R-:W-:Y:S02]  /*0900*/  ISETP.GT.U32.AND P4, PT, R33.reuse, R4, PT ;  /* 0x000000042100720c */ /* 0x040fe40003f84070 */
[----:B------:R-:W-:Y:S01]  /*0910*/  ISETP.GT.U32.AND P5, PT, R33, R9, PT ;  /* 0x000000092100720c */ /* 0x000fe20003fa4070 */
[----:B------:R-:W-:Y:S01]  /*0920*/  IMAD.SHL.U32 R7, R42, 0x10, RZ ;  /* 0x000000102a077824 */ /* 0x000fe200078e00ff */
[----:B------:R-:W-:Y:S01]  /*0930*/  IADD3 R8, -R8, RZ, RZ ;  /* 0x000000ff08087210 */ /* 0x000fe20007ffe1ff */
[----:B------:R-:W-:Y:S01]  /*0940*/  IMAD.IADD R0, R15, 0x1, R0 ;  /* 0x000000010f007824 */ /* 0x000fe200078e0200 */
[----:B------:R-:W-:-:S02]  /*0950*/  IABS R15, R11 ;  /* 0x0000000b000f7213 */ /* 0x000fc40000000000 */
[----:B------:R-:W-:Y:S01]  /*0960*/  ISETP.GE.AND P0, PT, R17, RZ, PT ;  /* 0x000000ff1100720c */ /* 0x000fe20003f06270 */
[----:B------:R-:W-:Y:S01]  /*0970*/  IMAD R8, R33, R8, R14 ;  /* 0x0000000821087224 */ /* 0x000fe200078e020e */
[----:B------:R-:W-:Y:S01]  /*0980*/  IABS R14, R10 ;  /* 0x0000000a000e7213 */ /* 0x000fe20000000000 */
[--C-:B------:R-:W-:Y:S01]  /*0990*/  @!P6 IMAD.IADD R3, R3, 0x1, -R33.reuse ;  /* 0x000000010303e824 */ /* 0x100fe200078e0a21 */
[----:B------:R-:W-:Y:S01]  /*09a0*/  LOP3.LUT R37, R5, 0x24, RZ, 0xfc, !PT ;  /* 0x0000002405257812 */ /* 0x000fe200078efcff */
[--C-:B------:R-:W-:Y:S01]  /*09b0*/  @!P4 IMAD.IADD R4, R4, 0x1, -R33.reuse ;  /* 0x000000010404c824 */ /* 0x100fe200078e0a21 */
[----:B------:R-:W-:Y:S01]  /*09c0*/  ISETP.GT.U32.AND P4, PT, R33, R8, PT ;  /* 0x000000082100720c */ /* 0x000fe20003f84070 */
[----:B------:R-:W-:Y:S01]  /*09d0*/  @!P5 IMAD.IADD R9, R9, 0x1, -R33 ;  /* 0x000000010909d824 */ /* 0x000fe200078e0a21 */
[----:B------:R-:W-:Y:S02]  /*09e0*/  ISETP.GE.AND P5, PT, R10, RZ, PT ;  /* 0x000000ff0a00720c */ /* 0x000fe40003fa6270 */
[----:B------:R-:W-:-:S02]  /*09f0*/  LOP3.LUT R10, R7, 0x70, RZ, 0xc0, !PT ;  /* 0x00000070070a7812 */ /* 0x000fc400078ec0ff */
[----:B------:R-:W-:Y:S01]  /*0a00*/  MOV R7, R4 ;  /* 0x0000000400077202 */ /* 0x000fe20000000f00 */
[----:B------:R-:W-:Y:S01]  /*0a10*/  IMAD.HI.U32 R4, R6, R14, RZ ;  /* 0x0000000e06047227 */ /* 0x000fe200078e00ff */
[----:B------:R-:W-:Y:S02]  /*0a20*/  ISETP.GT.U32.AND P6, PT, R33, R3, PT ;  /* 0x000000032100720c */ /* 0x000fe40003fc4070 */
[----:B------:R-:W-:Y:S01]  /*0a30*/  MOV R29, R9 ;  /* 0x00000009001d7202 */ /* 0x000fe20000000f00 */
[----:B------:R-:W-:Y:S01]  /*0a40*/  IMAD.MOV R4, RZ, RZ, -R4 ;  /* 0x000000ffff047224 */ /* 0x000fe200078e0a04 */
[----:B------:R-:W-:Y:S01]  /*0a50*/  LOP3.LUT R39, R5, 0x2c, RZ, 0xfc, !PT ;  /* 0x0000002c05277812 */ /* 0x000fe200078efcff */
[----:B------:R-:W-:Y:S01]  /*0a60*/  @!P4 IMAD.IADD R8, R8, 0x1, -R33 ;  /* 0x000000010808c824 */ /* 0x000fe200078e0a21 */
[----:B------:R-:W-:Y:S01]  /*0a70*/  IABS R22, R36 ;  /* 0x0000002400167213 */ /* 0x000fe20000000000 */
[C---:B------:R-:W-:Y:S01]  /*0a80*/  IMAD R4, R33.reuse, R4, R14 ;  /* 0x0000000421047224 */ /* 0x040fe200078e020e */
[----:B------:R-:W-:Y:S01]  /*0a90*/  IABS R23, R37 ;  /* 0x0000002500177213 */ /* 0x000fe20000000000 */
[----:B------:R-:W-:Y:S01]  /*0aa0*/  IMAD.HI.U32 R9, R6, R15, RZ ;  /* 0x0000000f06097227 */ /* 0x000fe200078e00ff */
[----:B------:R-:W-:-:S02]  /*0ab0*/  ISETP.GT.U32.AND P4, PT, R33, R8, PT ;  /* 0x000000082100720c */ /* 0x000fc40003f84070 */
[----:B------:R-:W-:Y:S01]  /*0ac0*/  IABS R25, R39 ;  /* 0x0000002700197213 */ /* 0x000fe20000000000 */
[----:B------:R-:W-:Y:S01]  /*0ad0*/  @!P1 IMAD.MOV R7, RZ, RZ, -R7 ;  /* 0x000000ffff079224 */ /* 0x000fe200078e0a07 */
[----:B------:R-:W-:Y:S01]  /*0ae0*/  @!P6 IADD3 R3, R3, -R33, RZ ;  /* 0x800000210303e210 */ /* 0x000fe20007ffe0ff */
[----:B------:R-:W-:Y:S01]  /*0af0*/  @!P3 IMAD.MOV R29, RZ, RZ, -R29 ;  /* 0x000000ffff1db224 */ /* 0x000fe200078e0a1d */
[----:B------:R-:W-:Y:S01]  /*0b00*/  ISETP.GT.U32.AND P6, PT, R33, R4, PT ;  /* 0x000000042100720c */ /* 0x000fe20003fc4070 */
[----:B------:R-:W-:Y:S01]  /*0b10*/  IMAD R10, R13, 0x80, R10 ;  /* 0x000000800d0a7824 */ /* 0x000fe200078e020a */
[----:B------:R-:W-:Y:S01]  /*0b20*/  ISETP.GE.AND P1, PT, R16, RZ, PT ;  /* 0x000000ff1000720c */ /* 0x000fe20003f26270 */
[----:B------:R-:W-:Y:S01]  /*0b30*/  IMAD R13, R0, 0x200, R13 ;  /* 0x00000200000d7824 */ /* 0x000fe200078e020d */
[----:B------:R-:W-:Y:S01]  /*0b40*/  IADD3 R16, -R9, RZ, RZ ;  /* 0x000000ff09107210 */ /* 0x000fe20007ffe1ff */
[----:B------:R-:W-:Y:S01]  /*0b50*/  IMAD.HI.U32 R14, R6, R23, RZ ;  /* 0x00000017060e7227 */ /* 0x000fe200078e00ff */
[----:B------:R-:W-:-:S02]  /*0b60*/  ISETP.GE.AND P3, PT, R11, RZ, PT ;  /* 0x000000ff0b00720c */ /* 0x000fc40003f66270 */
[----:B------:R-:W-:Y:S01]  /*0b70*/  LOP3.LUT R0, R5, 0x18, RZ, 0xfc, !PT ;  /* 0x0000001805007812 */ /* 0x000fe200078efcff */
[----:B------:R-:W-:Y:S01]  /*0b80*/  IMAD R9, R33, R16, R15 ;  /* 0x0000001021097224 */ /* 0x000fe200078e020f */
[----:B------:R-:W-:Y:S01]  /*0b90*/  LOP3.LUT R38, R5, 0x28, RZ, 0xfc, !PT ;  /* 0x0000002805267812 */ /* 0x000fe200078efcff */
[----:B------:R-:W-:Y:S01]  /*0ba0*/  @!P4 IMAD.IADD R8, R8, 0x1, -R33 ;  /* 0x000000010808c824 */ /* 0x000fe200078e0a21 */
[----:B------:R-:W-:Y:S01]  /*0bb0*/  IABS R20, R0 ;  /* 0x0000000000147213 */ /* 0x000fe20000000000 */
[----:B------:R-:W-:Y:S01]  /*0bc0*/  IMAD.HI.U32 R11, R6, R18, RZ ;  /* 0x00000012060b7227 */ /* 0x000fe200078e00ff */
[----:B------:R-:W-:Y:S01]  /*0bd0*/  ISETP.GT.U32.AND P4, PT, R33, R9, PT ;  /* 0x000000092100720c */ /* 0x000fe20003f84070 */
[----:B------:R1:W-:Y:S01]  /*0be0*/  STL.64 [R1+0x698], R12 ;  /* 0x0006980c01007387 */ /* 0x0003e20000100a00 */
[----:B------:R-:W-:Y:S01]  /*0bf0*/  @!P6 IADD3 R4, R4, -R33, RZ ;  /* 0x800000210404e210 */ /* 0x000fe20007ffe0ff */
[----:B------:R-:W-:Y:S01]  /*0c00*/  IMAD.MOV R11, RZ, RZ, -R11 ;  /* 0x000000ffff0b7224 */ /* 0x000fe200078e0a0b */
[----:B------:R-:W-:Y:S01]  /*0c10*/  LOP3.LUT R40, R5, 0x30, RZ, 0xfc, !PT ;  /* 0x0000003005287812 */ /* 0x000fe200078efcff */
[----:B------:R-:W-:Y:S01]  /*0c20*/  IMAD.MOV R14, RZ, RZ, -R14 ;  /* 0x000000ffff0e7224 */ /* 0x000fe200078e0a0e */
[C---:B------:R-:W-:Y:S01]  /*0c30*/  ISETP.GT.U32.AND P6, PT, R33.reuse, R4, PT ;  /* 0x000000042100720c */ /* 0x040fe20003fc4070 */
[----:B------:R-:W-:Y:S01]  /*0c40*/  IMAD R18, R33, R11, R18 ;  /* 0x0000000b21127224 */ /* 0x000fe200078e0212 */
[C---:B------:R-:W-:Y:S01]  /*0c50*/  LOP3.LUT R41, R5.reuse, 0x34, RZ, 0xfc, !PT ;  /* 0x0000003405297812 */ /* 0x040fe200078efcff */
[----:B------:R-:W-:Y:S01]  /*0c60*/  IMAD.MOV.U32 R11, RZ, RZ, R3 ;  /* 0x000000ffff0b7224 */ /* 0x000fe200078e0003 */
[----:B------:R-:W-:Y:S01]  /*0c70*/  IABS R24, R38 ;  /* 0x0000002600187213 */ /* 0x000fe20000000000 */
[----:B------:R-:W-:Y:S01]  /*0c80*/  IMAD.HI.U32 R3, R6, R21, RZ ;  /* 0x0000001506037227 */ /* 0x000fe200078e00ff */
[----:B------:R-:W-:-:S02]  /*0c90*/  LOP3.LUT R32, R5, 0x38, RZ, 0xfc, !PT ;  /* 0x0000003805207812 */ /* 0x000fc400078efcff */
[----:B------:R-:W-:Y:S01]  /*0ca0*/  IABS R26, R40 ;  /* 0x00000028001a7213 */ /* 0x000fe20000000000 */
[----:B------:R-:W-:Y:S01]  /*0cb0*/  @!P4 IMAD.IADD R9, R9, 0x1, -R33 ;  /* 0x000000010909c824 */ /* 0x000fe200078e0a21 */
[----:B------:R-:W-:Y:S01]  /*0cc0*/  IABS R27, R41 ;  /* 0x00000029001b7213 */ /* 0x000fe20000000000 */
[----:B------:R-:W-:Y:S01]  /*0cd0*/  @!P0 IMAD.MOV R11, RZ, RZ, -R11 ;  /* 0x000000ffff0b8224 */ /* 0x000fe200078e0a0b */
[----:B------:R-:W-:Y:S01]  /*0ce0*/  ISETP.GE.AND P0, PT, R0, RZ, PT ;  /* 0x000000ff0000720c */ /* 0x000fe20003f06270 */
[----:B------:R-:W-:Y:S01]  /*0cf0*/  @!P6 IMAD.IADD R4, R4, 0x1, -R33 ;  /* 0x000000010404e824 */ /* 0x000fe200078e0a21 */
[C---:B------:R-:W-:Y:S01]  /*0d00*/  ISETP.GT.U32.AND P4, PT, R33.reuse, R9, PT ;  /* 0x000000092100720c */ /* 0x040fe20003f84070 */
[----:B------:R-:W-:Y:S01]  /*0d10*/  IMAD.HI.U32 R0, R6, R20, RZ ;  /* 0x0000001406007227 */ /* 0x000fe200078e00ff */
[----:B------:R-:W-:Y:S02]  /*0d20*/  ISETP.GT.U32.AND P6, PT, R33, R18, PT ;  /* 0x000000122100720c */ /* 0x000fe40003fc4070 */
[----:B------:R-:W-:Y:S01]  /*0d30*/  IABS R28, R32 ;  /* 0x00000020001c7213 */ /* 0x000fe20000000000 */
[----:B------:R-:W-:Y:S01]  /*0d40*/  IMAD.MOV R15, RZ, RZ, -R0 ;  /* 0x000000ffff0f7224 */ /* 0x000fe200078e0a00 */
[----:B------:R-:W-:Y:S01]  /*0d50*/  ISETP.GE.AND P2, PT, R19, RZ, PT ;  /* 0x000000ff1300720c */ /* 0x000fe20003f46270 */
[----:B------:R-:W-:Y:S01]  /*0d60*/  IMAD.MOV R16, RZ, RZ, -R3 ;  /* 0x000000ffff107224 */ /* 0x000fe200078e0a03 */
[----:B-1----:R-:W-:Y:S01]  /*0d70*/  LOP3.LUT R12, R42, 0x1f, RZ, 0xc0, !PT ;  /* 0x0000001f2a0c7812 */ /* 0x002fe200078ec0ff */
[C---:B------:R-:W-:Y:S01]  /*0d80*/  IMAD R20, R33.reuse, R15, R20 ;  /* 0x0000000f21147224 */ /* 0x040fe200078e0214 */
[C---:B------:R-:W-:Y:S01]  /*0d90*/  LOP3.LUT R244, R10.reuse, 0x10, RZ, 0x3c, !PT ;  /* 0x000000100af47812 */ /* 0x040fe200078e3cff */
[----:B------:R-:W-:Y:S01]  /*0da0*/  IMAD R21, R33, R16, R21 ;  /* 0x0000001021157224 */ /* 0x000fe200078e0215 */
[----:B------:R-:W-:Y:S01]  /*0db0*/  LOP3.LUT R245, R10, 0x20, RZ, 0x3c, !PT ;  /* 0x000000200af57812 */ /* 0x000fe200078e3cff */
[----:B------:R-:W-:Y:S01]  /*0dc0*/  @!P4 IMAD.IADD R9, R9, 0x1, -R33 ;  /* 0x000000010909c824 */ /* 0x000fe200078e0a21 */
[----:B------:R-:W-:Y:S01]  /*0dd0*/  ISETP.GT.U32.AND P4, PT, R33, R20, PT ;  /* 0x000000142100720c */ /* 0x000fe20003f84070 */
[----:B------:R-:W-:Y:S01]  /*0de0*/  IMAD.HI.U32 R0, R6, R22, RZ ;  /* 0x0000001606007227 */ /* 0x000fe200078e00ff */
[----:B------:R-:W-:-:S02]  /*0df0*/  @!P6 IADD3 R18, R18, -R33, RZ ;  /* 0x800000211212e210 */ /* 0x000fc40007ffe0ff */
[----:B------:R-:W-:Y:S01]  /*0e00*/  IADD3 R244, R244, UR12, RZ ;  /* 0x0000000cf4f47c10 */ /* 0x000fe2000fffe0ff */
[----:B------:R-:W-:Y:S01]  /*0e10*/  IMAD.HI.U32 R3, R6, R25, RZ ;  /* 0x0000001906037227 */ /* 0x000fe200078e00ff */
[C---:B------:R-:W-:Y:S02]  /*0e20*/  ISETP.GT.U32.AND P6, PT, R33.reuse, R18, PT ;  /* 0x000000122100720c */ /* 0x040fe40003fc4070 */
[----:B------:R-:W-:Y:S01]  /*0e30*/  IADD3 R0, -R0, RZ, RZ ;  /* 0x000000ff00007210 */ /* 0x000fe20007ffe1ff */
[----:B------:R-:W-:Y:S01]  /*0e40*/  IMAD.MOV R16, RZ, RZ, -R3 ;  /* 0x000000ffff107224 */ /* 0x000fe200078e0a03 */
[C---:B------:R-:W-:Y:S01]  /*0e50*/  LOP3.LUT R246, R10.reuse, 0x30, RZ, 0x3c, !PT ;  /* 0x000000300af67812 */ /* 0x040fe200078e3cff */
[C---:B------:R-:W-:Y:S01]  /*0e60*/  IMAD R23, R33.reuse, R14, R23 ;  /* 0x0000000e21177224 */ /* 0x040fe200078e0217 */
[----:B------:R-:W-:Y:S01]  /*0e70*/  LOP3.LUT R247, R10, 0x40, RZ, 0x3c, !PT ;  /* 0x000000400af77812 */ /* 0x000fe200078e3cff */
[----:B------:R-:W-:Y:S01]  /*0e80*/  @!P4 IMAD.IADD R20, R20, 0x1, -R33 ;  /* 0x000000011414c824 */ /* 0x000fe200078e0a21 */
[C---:B------:R-:W-:Y:S01]  /*0e90*/  LOP3.LUT R248, R10.reuse, 0x50, RZ, 0x3c, !PT ;  /* 0x000000500af87812 */ /* 0x040fe200078e3cff */
[C---:B------:R-:W-:Y:S01]  /*0ea0*/  IMAD R22, R33.reuse, R0, R22 ;  /* 0x0000000021167224 */ /* 0x040fe200078e0216 */
[----:B------:R-:W-:Y:S01]  /*0eb0*/  LOP3.LUT R249, R10, 0x60, RZ, 0x3c, !PT ;  /* 0x000000600af97812 */ /* 0x000fe200078e3cff */
[C---:B------:R-:W-:Y:S01]  /*0ec0*/  IMAD R25, R33.reuse, R16, R25 ;  /* 0x0000001021197224 */ /* 0x040fe200078e0219 */
[C---:B------:R-:W-:Y:S01]  /*0ed0*/  ISETP.GT.U32.AND P4, PT, R33.reuse, R20, PT ;  /* 0x000000142100720c */ /* 0x040fe20003f84070 */
[----:B------:R-:W-:Y:S01]  /*0ee0*/  @!P6 IMAD.IADD R18, R18, 0x1, -R33 ;  /* 0x000000011212e824 */ /* 0x000fe200078e0a21 */
[----:B------:R-:W-:Y:S01]  /*0ef0*/  ISETP.GT.U32.AND P6, PT, R33, R21, PT ;  /* 0x000000152100720c */ /* 0x000fe20003fc4070 */
[----:B------:R-:W-:Y:S01]  /*0f00*/  IMAD.HI.U32 R0, R6, R24, RZ ;  /* 0x0000001806007227 */ /* 0x000fe200078e00ff */
[----:B------:R-:W-:-:S02]  /*0f10*/  IADD3 R16, R13, 0x80, RZ ;  /* 0x000000800d107810 */ /* 0x000fc40007ffe0ff */
[----:B------:R-:W-:Y:S01]  /*0f20*/  @!P1 IADD3 R18, -R18, RZ, RZ ;  /* 0x000000ff12129210 */ /* 0x000fe20007ffe1ff */
[C---:B------:R-:W-:Y:S01]  /*0f30*/  IMAD.HI.U32 R5, R6.reuse, R26, RZ ;  /* 0x0000001a06057227 */ /* 0x040fe200078e00ff */
[----:B------:R-:W-:Y:S02]  /*0f40*/  IABS R17, R16 ;  /* 0x0000001000117213 */ /* 0x000fe40000000000 */
[----:B------:R-:W-:Y:S01]  /*0f50*/  IADD3 R249, R249, UR12, RZ ;  /* 0x0000000cf9f97c10 */ /* 0x000fe2000fffe0ff */
[----:B------:R-:W-:Y:S01]  /*0f60*/  IMAD.HI.U32 R14, R6, R27, RZ ;  /* 0x0000001b060e7227 */ /* 0x000fe200078e00ff */
[----:B------:R-:W-:-:S03]  /*0f70*/  IADD3 R5, -R5, RZ, RZ ;  /* 0x000000ff05057210 */ /* 0x000fc60007ffe1ff */
[--C-:B------:R-:W-:Y:S01]  /*0f80*/  @!P4 IMAD.IADD R20, R20, 0x1, -R33.reuse ;  /* 0x000000011414c824 */ /* 0x100fe200078e0a21 */
[----:B------:R-:W-:Y:S01]  /*0f90*/  ISETP.GT.U32.AND P4, PT, R33, R22, PT ;  /* 0x000000162100720c */ /* 0x000fe20003f84070 */
[----:B------:R-:W-:Y:S01]  /*0fa0*/  @!P6 IMAD.IADD R21, R21, 0x1, -R33 ;  /* 0x000000011515e824 */ /* 0x000fe200078e0a21 */
[----:B------:R-:W-:Y:S01]  /*0fb0*/  ISETP.GT.U32.AND P6, PT, R33, R23, PT ;  /* 0x000000172100720c */ /* 0x000fe20003fc4070 */
[----:B------:R-:W-:Y:S02]  /*0fc0*/  IMAD.MOV R0, RZ, RZ, -R0 ;  /* 0x000000ffff007224 */ /* 0x000fe400078e0a00 */
[----:B------:R-:W-:-:S04]  /*0fd0*/  IMAD.HI.U32 R6, R6, R28, RZ ;  /* 0x0000001c06067227 */ /* 0x000fc800078e00ff */
[----:B------:R-:W-:-:S04]  /*0fe0*/  IMAD.HI.U32 R3, R2, R17, RZ ;  /* 0x0000001102037227 */ /* 0x000fc800078e00ff */
[----:B------:R-:W-:Y:S01]  /*0ff0*/  IMAD R24, R33, R0, R24 ;  /* 0x0000000021187224 */ /* 0x000fe200078e0218 */
[----:B------:R-:W-:Y:S01]  /*1000*/  @!P4 IADD3 R22, R22, -R33, RZ ;  /* 0x800000211616c210 */ /* 0x000fe20007ffe0ff */
[----:B------:R-:W-:Y:S02]  /*1010*/  VIADD R15, R13, 0x100 ;  /* 0x000001000d0f7836 */ /* 0x000fe40000000000 */
[----:B------:R-:W-:Y:S01]  /*1020*/  IMAD.MOV R19, RZ, RZ, -R6 ;  /* 0x000000ffff137224 */ /* 0x000fe200078e0a06 */
[----:B------:R-:W-:Y:S01]  /*1030*/  IADD3 R6, -R3, RZ, RZ ;  /* 0x000000ff03067210 */ /* 0x000fe20007ffe1ff */
[----:B------:R-:W-:Y:S01]  /*1040*/  @!P6 IMAD.IADD R23, R23, 0x1, -R33 ;  /* 0x000000011717e824 */ /* 0x000fe200078e0a21 */
[----:B------:R-:W-:Y:S01]  /*1050*/  IABS R30, R15 ;  /* 0x0000000f001e7213 */ /* 0x000fe20000000000 */
[----:B------:R-:W-:Y:S01]  /*1060*/  IMAD.MOV R14, RZ, RZ, -R14 ;  /* 0x000000ffff0e7224 */ /* 0x000fe200078e0a0e */
[----:B------:R-:W-:Y:S01]  /*1070*/  ISETP.GT.U32.AND P4, PT, R33, R24, PT ;  /* 0x000000182100720c */ /* 0x000fe20003f84070 */
[----:B------:R-:W-:Y:S01]  /*1080*/  IMAD R6, R31, R6, R17 ;  /* 0x000000061f067224 */ /* 0x000fe200078e0211 */
[----:B------:R-:W-:Y:S01]  /*1090*/  ISETP.GT.U32.AND P6, PT, R33, R25, PT ;  /* 0x000000192100720c */ /* 0x000fe20003fc4070 */
[----:B------:R-:W-:-:S02]  /*10a0*/  IMAD.MOV.U32 R17, RZ, RZ, R8 ;  /* 0x000000ffff117224 */ /* 0x000fc400078e0008 */
[----:B------:R-:W-:Y:S01]  /*10b0*/  IMAD R26, R33, R5, R26 ;  /* 0x00000005211a7224 */ /* 0x000fe200078e021a */
[----:B------:R-:W-:Y:S01]  /*10c0*/  IABS R5, R13 ;  /* 0x0000000d00057213 */ /* 0x000fe20000000000 */
[----:B------:R-:W-:-:S04]  /*10d0*/  IMAD.HI.U32 R3, R2, R30, RZ ;  /* 0x0000001e02037227 */ /* 0x000fc800078e00ff */
[----:B------:R-:W-:Y:S01]  /*10e0*/  @!P2 IMAD.MOV R17, RZ, RZ, -R17 ;  /* 0x000000ffff11a224 */ /* 0x000fe200078e0a11 */
[C---:B------:R-:W-:Y:S01]  /*10f0*/  ISETP.GT.U32.AND P2, PT, R33.reuse, R21, PT ;  /* 0x000000152100720c */ /* 0x040fe20003f44070 */
[----:B------:R-:W-:Y:S01]  /*1100*/  IMAD R27, R33, R14, R27 ;  /* 0x0000000e211b7224 */ /* 0x000fe200078e021b */
[----:B------:R-:W-:Y:S01]  /*1110*/  IADD3 R8, -R3, RZ, RZ ;  /* 0x000000ff03087210 */ /* 0x000fe20007ffe1ff */
[----:B------:R-:W-:Y:S02]  /*1120*/  VIADD R14, R13, 0x180 ;  /* 0x000001800d0e7836 */ /* 0x000fe40000000000 */
[----:B------:R-:W-:-:S03]  /*1130*/  IMAD.HI.U32 R0, R2, R5, RZ ;  /* 0x0000000502007227 */ /* 0x000fc600078e00ff */
[----:B------:R-:W-:Y:S01]  /*1140*/  IABS R34, R14 ;  /* 0x0000000e00227213 */ /* 0x000fe20000000000 */
[----:B------:R-:W-:Y:S01]  /*1150*/  IMAD.MOV.U32 R3, RZ, RZ, R4 ;  /* 0x000000ffff037224 */ /* 0x000fe200078e0004 */
[----:B------:R1:W-:Y:S01]  /*1160*/  STL.64 [R1+0x6a0], R14 ;  /* 0x0006a00e01007387 */ /* 0x0003e20000100a00 */
[----:B------:R-:W-:Y:S02]  /*1170*/  IMAD R28, R33, R19, R28 ;  /* 0x00000013211c7224 */ /* 0x000fe400078e021c */
[--C-:B------:R-:W-:Y:S01]  /*1180*/  @!P4 IMAD.IADD R24, R24, 0x1, -R33.reuse ;  /* 0x000000011818c824 */ /* 0x100fe200078e0a21 */
[----:B------:R-:W-:Y:S01]  /*1190*/  @!P5 IADD3 R3, -R3, RZ, RZ ;  /* 0x000000ff0303d210 */ /* 0x000fe20007ffe1ff */
[----:B------:R-:W-:Y:S01]  /*11a0*/  @!P6 IMAD.IADD R25, R25, 0x1, -R33 ;  /* 0x000000011919e824 */ /* 0x000fe200078e0a21 */
[C---:B------:R-:W-:Y:S01]  /*11b0*/  ISETP.GT.U32.AND P4, PT, R33.reuse, R26, PT ;  /* 0x0000001a2100720c */ /* 0x040fe20003f84070 */
[----:B------:R-:W-:Y:S01]  /*11c0*/  IMAD.MOV.U32 R19, RZ, RZ, R9 ;  /* 0x000000ffff137224 */ /* 0x000fe200078e0009 */
[C---:B------:R-:W-:Y:S01]  /*11d0*/  ISETP.GT.U32.AND P5, PT, R33.reuse, R22, PT ;  /* 0x000000162100720c */ /* 0x040fe20003fa4070 */
[----:B------:R-:W-:Y:S01]  /*11e0*/  IMAD.MOV R0, RZ, RZ, -R0 ;  /* 0x000000ffff007224 */ /* 0x000fe200078e0a00 */
[C---:B------:R-:W-:Y:S01]  /*11f0*/  ISETP.GT.U32.AND P6, PT, R33.reuse, R23, PT ;  /* 0x000000172100720c */ /* 0x040fe20003fc4070 */
[----:B------:R-:W-:Y:S01]  /*1200*/  @!P3 IMAD.MOV R19, RZ, RZ, -R19 ;  /* 0x000000ffff13b224 */ /* 0x000fe200078e0a13 */
[----:B------:R-:W-:Y:S01]  /*1210*/  ISETP.GT.U32.AND P3, PT, R33, R24, PT ;  /* 0x000000182100720c */ /* 0x000fe20003f64070 */
[----:B------:R-:W-:Y:S01]  /*1220*/  IMAD R0, R31, R0, R5 ;  /* 0x000000001f007224 */ /* 0x000fe200078e0205 */
[----:B------:R-:W-:Y:S01]  /*1230*/  ISETP.GT.U32.AND P1, PT, R33, R25, PT ;  /* 0x000000192100720c */ /* 0x000fe20003f24070 */
[----:B------:R-:W-:-:S02]  /*1240*/  IMAD.MOV.U32 R5, RZ, RZ, R34 ;  /* 0x000000ffff057224 */ /* 0x000fc400078e0022 */
[----:B------:R-:W-:Y:S01]  /*1250*/  @!P2 IMAD.IADD R21, R21, 0x1, -R33 ;  /* 0x000000011515a824 */ /* 0x000fe200078e0a21 */
[----:B------:R-:W-:Y:S01]  /*1260*/  ISETP.GT.U32.AND P2, PT, R33, R27, PT ;  /* 0x0000001b2100720c */ /* 0x000fe20003f44070 */
[----:B------:R-:W-:-:S04]  /*1270*/  IMAD.HI.U32 R2, R2, R5, RZ ;  /* 0x0000000502027227 */ /* 0x000fc800078e00ff */
[----:B------:R-:W-:Y:S01]  /*1280*/  IMAD R8, R31, R8, R30 ;  /* 0x000000081f087224 */ /* 0x000fe200078e021e */
[-C--:B------:R-:W-:Y:S01]  /*1290*/  @!P6 IADD3 R23, R23, -R33.reuse, RZ ;  /* 0x800000211717e210 */ /* 0x080fe20007ffe0ff */
[----:B------:R-:W-:Y:S01]  /*12a0*/  IMAD.MOV R2, RZ, RZ, -R2 ;  /* 0x000000ffff027224 */ /* 0x000fe200078e0a02 */
[----:B------:R-:W-:Y:S01]  /*12b0*/  ISETP.GT.U32.AND P6, PT, R31, R0, PT ;  /* 0x000000001f00720c */ /* 0x000fe20003fc4070 */
[--C-:B------:R-:W-:Y:S02]  /*12c0*/  @!P4 IMAD.IADD R26, R26, 0x1, -R33.reuse ;  /* 0x000000011a1ac824 */ /* 0x100fe400078e0a21 */
[----:B------:R-:W-:Y:S01]  /*12d0*/  @!P5 IMAD.IADD R22, R22, 0x1, -R33 ;  /* 0x000000011616d824 */ /* 0x000fe200078e0a21 */
[----:B------:R-:W-:Y:S01]  /*12e0*/  ISETP.GT.U32.AND P5, PT, R33, R28, PT ;  /* 0x0000001c2100720c */ /* 0x000fe20003fa4070 */
[----:B------:R-:W-:Y:S01]  /*12f0*/  IMAD R9, R31, R2, R5 ;  /* 0x000000021f097224 */ /* 0x000fe200078e0205 */
[----:B------:R-:W-:Y:S01]  /*1300*/  ISETP.GT.U32.AND P4, PT, R33, R26, PT ;  /* 0x0000001a2100720c */ /* 0x000fe20003f84070 */
[--C-:B------:R-:W-:Y:S01]  /*1310*/  @!P3 IMAD.IADD R24, R24, 0x1, -R33.reuse ;  /* 0x000000011818b824 */ /* 0x100fe200078e0a21 */
[----:B------:R-:W-:Y:S01]  /*1320*/  ISETP.GT.U32.AND P3, PT, R31, R6, PT ;  /* 0x000000061f00720c */ /* 0x000fe20003f64070 */
[----:B------:R-:W-:Y:S01]  /*1330*/  @!P1 IMAD.IADD R25, R25, 0x1, -R33 ;  /* 0x0000000119199824 */ /* 0x000fe200078e0a21 */
[----:B------:R-:W-:Y:S01]  /*1340*/  ISETP.GT.U32.AND P1, PT, R31, R8, PT ;  /* 0x000000081f00720c */ /* 0x000fe20003f24070 */
[----:B------:R-:W-:Y:S01]  /*1350*/  @!P0 IMAD.MOV R20, RZ, RZ, -R20 ;  /* 0x000000ffff148224 */ /* 0x000fe200078e0a14 */
[----:B------:R-:W-:Y:S01]  /*1360*/  @!P2 IADD3 R27, R27, -R33, RZ ;  /* 0x800000211b1ba210 */ /* 0x000fe20007ffe0ff */
[----:B------:R-:W-:Y:S01]  /*1370*/  @!P6 IMAD.IADD R0, R0, 0x1, -R31 ;  /* 0x000000010000e824 */ /* 0x000fe200078e0a1f */
[----:B------:R-:W-:Y:S01]  /*1380*/  ISETP.GT.U32.AND P2, PT, R31, R9, PT ;  /* 0x000000091f00720c */ /* 0x000fe20003f44070 */
[----:B------:R-:W2:Y:S01]  /*1390*/  LDC.64 R4, c[0x0][0x230] ;  /* 0x00008c00ff047b82 */ /* 0x000ea20000000a00 */
[----:B------:R-:W-:Y:S01]  /*13a0*/  ISETP.GT.U32.AND P6, PT, R33, R27, PT ;  /* 0x0000001b2100720c */ /* 0x000fe20003fc4070 */
[--C-:B------:R-:W-:Y:S01]  /*13b0*/  @!P5 IMAD.IADD R28, R28, 0x1, -R33.reuse ;  /* 0x000000011c1cd824 */ /* 0x100fe200078e0a21 */
[----:B------:R-:W-:Y:S01]  /*13c0*/  ISETP.GE.AND P5, PT, R36, RZ, PT ;  /* 0x000000ff2400720c */ /* 0x000fe20003fa6270 */
[----:B------:R-:W-:Y:S01]  /*13d0*/  @!P4 IMAD.IADD R26, R26, 0x1, -R33 ;  /* 0x000000011a1ac824 */ /* 0x000fe200078e0a21 */
[----:B------:R-:W-:Y:S01]  /*13e0*/  ISETP.GE.AND P4, PT, R35, RZ, PT ;  /* 0x000000ff2300720c */ /* 0x000fe20003f86270 */
[----:B------:R-:W-:Y:S01]  /*13f0*/  VIADD R245, R245, UR12 ;  /* 0x0000000cf5f57c36 */ /* 0x000fe20008000000 */
[----:B------:R-:W-:Y:S01]  /*1400*/  @!P3 IADD3 R6, R6, -R31, RZ ;  /* 0x8000001f0606b210 */ /* 0x000fe20007ffe0ff */
[--C-:B------:R-:W-:Y:S01]  /*1410*/  @!P1 IMAD.IADD R8, R8, 0x1, -R31.reuse ;  /* 0x0000000108089824 */ /* 0x100fe200078e0a1f */
[----:B------:R-:W-:Y:S01]  /*1420*/  ISETP.GT.U32.AND P0, PT, R33, R28, PT ;  /* 0x0000001c2100720c */ /* 0x000fe20003f04070 */
[----:B------:R-:W-:Y:S01]  /*1430*/  VIADD R246, R246, UR12 ;  /* 0x0000000cf6f67c36 */ /* 0x000fe20008000000 */
[----:B------:R-:W-:Y:S01]  /*1440*/  ISETP.GT.U32.AND P3, PT, R31, R0, PT ;  /* 0x000000001f00720c */ /* 0x000fe20003f64070 */
[----:B------:R-:W-:Y:S01]  /*1450*/  @!P2 IMAD.IADD R9, R9, 0x1, -R31 ;  /* 0x000000010909a824 */ /* 0x000fe200078e0a1f */
[----:B------:R-:W-:Y:S01]  /*1460*/  ISETP.GT.U32.AND P1, PT, R31, R6, PT ;  /* 0x000000061f00720c */ /* 0x000fe20003f24070 */
[----:B------:R-:W-:Y:S01]  /*1470*/  @!P6 IMAD.IADD R27, R27, 0x1, -R33 ;  /* 0x000000011b1be824 */ /* 0x000fe200078e0a21 */
[----:B------:R-:W-:Y:S01]  /*1480*/  ISETP.GT.U32.AND P2, PT, R31, R8, PT ;  /* 0x000000081f00720c */ /* 0x000fe20003f44070 */
[----:B------:R-:W-:Y:S01]  /*1490*/  VIADD R247, R247, UR12 ;  /* 0x0000000cf7f77c36 */ /* 0x000fe20008000000 */
[----:B------:R-:W-:Y:S01]  /*14a0*/  @!P5 IADD3 R22, -R22, RZ, RZ ;  /* 0x000000ff1616d210 */ /* 0x000fe20007ffe1ff */
[----:B------:R-:W-:Y:S01]  /*14b0*/  @!P4 IMAD.MOV R21, RZ, RZ, -R21 ;  /* 0x000000ffff15c224 */ /* 0x000fe200078e0a15 */
[----:B------:R-:W-:Y:S01]  /*14c0*/  ISETP.GT.U32.AND P4, PT, R31, R9, PT ;  /* 0x000000091f00720c */ /* 0x000fe20003f84070 */
[----:B------:R-:W-:Y:S01]  /*14d0*/  VIADD R248, R248, UR12 ;  /* 0x0000000cf8f87c36 */ /* 0x000fe20008000000 */
[----:B------:R-:W-:Y:S01]  /*14e0*/  ISETP.GE.AND P5, PT, R37, RZ, PT ;  /* 0x000000ff2500720c */ /* 0x000fe20003fa6270 */
[----:B------:R-:W-:Y:S01]  /*14f0*/  @!P0 IMAD.IADD R28, R28, 0x1, -R33 ;  /* 0x000000011c1c8824 */ /* 0x000fe200078e0a21 */
[----:B------:R-:W-:Y:S01]  /*1500*/  ISETP.GE.AND P0, PT, R39, RZ, PT ;  /* 0x000000ff2700720c */ /* 0x000fe20003f06270 */
[--C-:B------:R-:W-:Y:S01]  /*1510*/  @!P3 IMAD.IADD R0, R0, 0x1, -R31.reuse ;  /* 0x000000010000b824 */ /* 0x100fe200078e0a1f */
[----:B------:R-:W-:Y:S01]  /*1520*/  ISETP.GE.AND P3, PT, R40, RZ, PT ;  /* 0x000000ff2800720c */ /* 0x000fe20003f66270 */
[----:B--2---:R-:W-:Y:S01]  /*1530*/  VIADD R36, R4, 0xfffffffe ;  /* 0xfffffffe04247836 */ /* 0x004fe20000000000 */
[----:B------:R-:W-:Y:S01]  /*1540*/  @!P1 IADD3 R6, R6, -R31, RZ ;  /* 0x8000001f06069210 */ /* 0x000fe20007ffe0ff */
[--C-:B------:R-:W-:Y:S01]  /*1550*/  @!P2 IMAD.IADD R8, R8, 0x1, -R31.reuse ;  /* 0x000000010808a824 */ /* 0x100fe200078e0a1f */
[----:B------:R-:W-:Y:S01]  /*1560*/  ISETP.GE.AND P1, PT, R41, RZ, PT ;  /* 0x000000ff2900720c */ /* 0x000fe20003f26270 */
[----:B------:R-:W-:Y:S01]  /*1570*/  VIADD R252, R4, 0x1f ;  /* 0x0000001f04fc7836 */ /* 0x000fe20000000000 */
[----:B------:R-:W-:Y:S01]  /*1580*/  ISETP.GE.AND P6, PT, R38, RZ, PT ;  /* 0x000000ff2600720c */ /* 0x000fe20003fc6270 */
[----:B------:R-:W-:Y:S01]  /*1590*/  @!P4 IMAD.IADD R9, R9, 0x1, -R31 ;  /* 0x000000010909c824 */ /* 0x000fe200078e0a1f */
[----:B------:R-:W-:Y:S01]  /*15a0*/  ISETP.GE.AND P2, PT, R32, RZ, PT ;  /* 0x000000ff2000720c */ /* 0x000fe20003f46270 */
[----:B------:R-:W-:Y:S01]  /*15b0*/  @!P5 IMAD.MOV R23, RZ, RZ, -R23 ;  /* 0x000000ffff17d224 */ /* 0x000fe200078e0a17 */
[----:B------:R-:W-:Y:S01]  /*15c0*/  LOP3.LUT R2, RZ, R44, RZ, 0x33, !PT ;  /* 0x0000002cff027212 */ /* 0x000fe200078e33ff */
[----:B------:R-:W-:Y:S01]  /*15d0*/  @!P0 IMAD.MOV R25, RZ, RZ, -R25 ;  /* 0x000000ffff198224 */ /* 0x000fe200078e0a19 */
[----:B------:R-:W-:Y:S01]  /*15e0*/  ISETP.NE.AND P4, PT, R44, RZ, PT ;  /* 0x000000ff2c00720c */ /* 0x000fe20003f85270 */
[----:B------:R-:W-:Y:S01]  /*15f0*/  @!P3 IMAD.MOV R26, RZ, RZ, -R26 ;  /* 0x000000ffff1ab224 */ /* 0x000fe200078e0a1a */
[----:B------:R-:W-:-:S02]  /*1600*/  ISETP.GE.AND P3, PT, R15, RZ, PT ;  /* 0x000000ff0f00720c */ /* 0x000fc40003f66270 */
[C---:B------:R-:W-:Y:S01]  /*1610*/  SEL R30, R2.reuse, R7, !P4 ;  /* 0x00000007021e7207 */ /* 0x040fe20006000000 */
[----:B------:R-:W-:Y:S01]  /*1620*/  @!P1 IMAD.MOV R27, RZ, RZ, -R27 ;  /* 0x000000ffff1b9224 */ /* 0x000fe200078e0a1b */
[----:B------:R-:W-:Y:S02]  /*1630*/  SEL R11, R2, R11, !P4 ;  /* 0x0000000b020b7207 */ /* 0x000fe40006000000 */
[----:B------:R-:W-:Y:S01]  /*1640*/  @!P6 IADD3 R24, -R24, RZ, RZ ;  /* 0x000000ff1818e210 */ /* 0x000fe20007ffe1ff */
[----:B------:R-:W-:Y:S01]  /*1650*/  IMAD R30, R30, UR5, RZ ;  /* 0x000000051e1e7c24 */ /* 0x000fe2000f8e02ff */
[----:B------:R-:W-:Y:S01]  /*1660*/  @!P2 IADD3 R28, -R28, RZ, RZ ;  /* 0x000000ff1c1ca210 */ /* 0x000fe20007ffe1ff */
[----:B------:R-:W-:Y:S01]  /*1670*/  IMAD R11, R11, UR5, RZ ;  /* 0x000000050b0b7c24 */ /* 0x000fe2000f8e02ff */
[C---:B------:R-:W-:Y:S02]  /*1680*/  SEL R17, R2.reuse, R17, !P4 ;  /* 0x0000001102117207 */ /* 0x040fe40006000000 */
[C---:B------:R-:W-:Y:S01]  /*1690*/  SEL R31, R2.reuse, R3, !P4 ;  /* 0x00000003021f7207 */ /* 0x040fe20006000000 */
[----:B------:R-:W-:Y:S01]  /*16a0*/  @!P3 IMAD.MOV R8, RZ, RZ, -R8 ;  /* 0x000000ffff08b224 */ /* 0x000fe200078e0a08 */
[C---:B------:R-:W-:Y:S01]  /*16b0*/  SEL R19, R2.reuse, R19, !P4 ;  /* 0x0000001302137207 */ /* 0x040fe20006000000 */
[----:B------:R-:W-:Y:S01]  /*16c0*/  IMAD R17, R17, UR5, RZ ;  /* 0x0000000511117c24 */ /* 0x000fe2000f8e02ff */
[C---:B------:R-:W-:Y:S01]  /*16d0*/  SEL R32, R2.reuse, R18, !P4 ;  /* 0x0000001202207207 */ /* 0x040fe20006000000 */
[----:B------:R-:W-:Y:S01]  /*16e0*/  IMAD R31, R31, UR5, RZ ;  /* 0x000000051f1f7c24 */ /* 0x000fe2000f8e02ff */
[C---:B------:R-:W-:Y:S01]  /*16f0*/  SEL R33, R2.reuse, R20, !P4 ;  /* 0x0000001402217207 */ /* 0x040fe20006000000 */
[----:B------:R-:W-:Y:S01]  /*1700*/  IMAD R19, R19, UR5, RZ ;  /* 0x0000000513137c24 */ /* 0x000fe2000f8e02ff */
[C---:B------:R-:W-:Y:S01]  /*1710*/  SEL R21, R2.reuse, R21, !P4 ;  /* 0x0000001502157207 */ /* 0x040fe20006000000 */
[----:B------:R-:W-:Y:S01]  /*1720*/  STL [R1+0x3e4], R30 ;  /* 0x0003e41e01007387 */ /* 0x000fe20000100800 */
[C---:B------:R-:W-:Y:S01]  /*1730*/  SEL R34, R2.reuse, R22, !P4 ;  /* 0x0000001602227207 */ /* 0x040fe20006000000 */
[----:B------:R-:W-:Y:S01]  /*1740*/  IMAD R42, R33, UR5, RZ ;  /* 0x00000005212a7c24 */ /* 0x000fe2000f8e02ff */
[C---:B------:R-:W-:Y:S01]  /*1750*/  SEL R23, R2.reuse, R23, !P4 ;  /* 0x0000001702177207 */ /* 0x040fe20006000000 */
[----:B------:R2:W-:Y:S01]  /*1760*/  STL [R1+0x3e0], R11 ;  /* 0x0003e00b01007387 */ /* 0x0005e20000100800 */
[----:B------:R-:W-:Y:S01]  /*1770*/  SEL R35, R2, R24, !P4 ;  /* 0x0000001802237207 */ /* 0x000fe20006000000 */
[----:B------:R-:W-:Y:S01]  /*1780*/  VIADD R24, R4, 0xffffffff ;  /* 0xffffffff04187836 */ /* 0x000fe20000000000 */
[C---:B------:R-:W-:Y:S01]  /*1790*/  SEL R25, R2.reuse, R25, !P4 ;  /* 0x0000001902197207 */ /* 0x040fe20006000000 */
[----:B-1----:R-:W-:Y:S01]  /*17a0*/  IMAD R15, R23, UR5, RZ ;  /* 0x00000005170f7c24 */ /* 0x002fe2000f8e02ff */
[----:B------:R-:W-:Y:S01]  /*17b0*/  SEL R26, R2, R26, !P4 ;  /* 0x0000001a021a7207 */ /* 0x000fe20006000000 */
[----:B------:R-:W-:Y:S01]  /*17c0*/  IMAD R41, R34, UR5, RZ ;  /* 0x0000000522297c24 */ /* 0x000fe2000f8e02ff */
[C---:B------:R-:W-:Y:S01]  /*17d0*/  SEL R27, R2.reuse, R27, !P4 ;  /* 0x0000001b021b7207 */ /* 0x040fe20006000000 */
[----:B------:R-:W-:Y:S01]  /*17e0*/  IMAD R40, R35, UR5, RZ ;  /* 0x0000000523287c24 */ /* 0x000fe2000f8e02ff */
[C---:B------:R-:W-:Y:S01]  /*17f0*/  SEL R28, R2.reuse, R28, !P4 ;  /* 0x0000001c021c7207 */ /* 0x040fe20006000000 */
[----:B------:R1:W-:Y:S01]  /*1800*/  STL [R1+0x3dc], R17 ;  /* 0x0003dc1101007387 */ /* 0x0003e20000100800 */
[----:B------:R-:W-:-:S02]  /*1810*/  SEL R29, R2, R29, !P4 ;  /* 0x0000001d021d7207 */ /* 0x000fc40006000000 */
[----:B------:R-:W-:Y:S01]  /*1820*/  ISETP.GE.AND P1, PT, R13, RZ, PT ;  /* 0x000000ff0d00720c */ /* 0x000fe20003f26270 */
[----:B------:R-:W3:Y:S01]  /*1830*/  LDC.64 R2, c[0x0][0x238] ;  /* 0x00008e00ff027b82 */ /* 0x000ee20000000a00 */
[----:B------:R-:W-:Y:S01]  /*1840*/  ISETP.GE.AND P4, PT, R14, RZ, PT ;  /* 0x000000ff0e00720c */ /* 0x000fe20003f86270 */
[----:B------:R-:W-:Y:S01]  /*1850*/  IMAD R13, R32, UR5, RZ ;  /* 0x00000005200d7c24 */ /* 0x000fe2000f8e02ff */
[----:B------:R-:W-:Y:S01]  /*1860*/  ISETP.GE.AND P2, PT, R16, RZ, PT ;  /* 0x000000ff1000720c */ /* 0x000fe20003f46270 */
[----:B------:R-:W-:Y:S01]  /*1870*/  IMAD R14, R21, UR5, RZ ;  /* 0x00000005150e7c24 */ /* 0x000fe2000f8e02ff */
[----:B------:R-:W-:Y:S01]  /*1880*/  ISETP.NE.AND P0, PT, R43, RZ, PT ;  /* 0x000000ff2b00720c */ /* 0x000fe20003f05270 */
[----:B------:R-:W-:Y:S01]  /*1890*/  STL [R1+0x3d8], R31 ;  /* 0x0003d81f01007387 */ /* 0x000fe20000100800 */
[----:B------:R-:W-:Y:S02]  /*18a0*/  LOP3.LUT R7, RZ, R43, RZ, 0x33, !PT ;  /* 0x0000002bff077212 */ /* 0x000fe400078e33ff */
[----:B------:R-:W-:Y:S01]  /*18b0*/  ISETP.GE.U32.AND P6, PT, R24, 0x7fffffe0, PT ;  /* 0x7fffffe01800780c */ /* 0x000fe20003fc6070 */
[----:B------:R-:W-:Y:S01]  /*18c0*/  STL [R1+0x3d4], R19 ;  /* 0x0003d41301007387 */ /* 0x000fe20000100800 */
[----:B------:R-:W-:Y:S01]  /*18d0*/  SEL R20, R7, R8, !P0 ;  /* 0x0000000807147207 */ /* 0x000fe20004000000 */
[----:B------:R-:W-:-:S02]  /*18e0*/  @!P1 IMAD.MOV R0, RZ, RZ, -R0 ;  /* 0x000000ffff009224 */ /* 0x000fc400078e0a00 */
[----:B------:R-:W-:Y:S01]  /*18f0*/  @!P4 IMAD.MOV R9, RZ, RZ, -R9 ;  /* 0x000000ffff09c224 */ /* 0x000fe200078e0a09 */
[----:B------:R-:W-:Y:S01]  /*1900*/  ISETP.GE.U32.AND P4, PT, R36, 0x7fffffdf, PT ;  /* 0x7fffffdf2400780c */ /* 0x000fe20003f86070 */
[C---:B------:R-:W-:Y:S01]  /*1910*/  VIADD R8, R4.reuse, 0xfffffffb ;  /* 0xfffffffb04087836 */ /* 0x040fe20000000000 */
[C---:B------:R-:W-:Y:S01]  /*1920*/  SEL R18, R7.reuse, R0, !P0 ;  /* 0x0000000007127207 */ /* 0x040fe20004000000 */
[----:B------:R-:W-:Y:S01]  /*1930*/  VIADD R0, R4, 0xfffffffd ;  /* 0xfffffffd04007836 */ /* 0x000fe20000000000 */
[----:B------:R-:W-:Y:S01]  /*1940*/  @!P2 IADD3 R6, -R6, RZ, RZ ;  /* 0x000000ff0606a210 */ /* 0x000fe20007ffe1ff */
[----:B------:R4:W-:Y:S01]  /*1950*/  STL [R1+0x3d0], R13 ;  /* 0x0003d00d01007387 */ /* 0x0009e20000100800 */
[C---:B------:R-:W-:Y:S02]  /*1960*/  SEL R22, R7.reuse, R9, !P0 ;  /* 0x0000000907167207 */ /* 0x040fe40004000000 */
[----:B------:R-:W-:Y:S01]  /*1970*/  ISETP.GE.U32.AND P2, PT, R0, 0x7fffffde, PT ;  /* 0x7fffffde0000780c */ /* 0x000fe20003f46070 */
[----:B---3--:R-:W-:Y:S01]  /*1980*/  IMAD R0, R12, R3, RZ ;  /* 0x000000030c007224 */ /* 0x008fe200078e02ff */
[----:B------:R-:W-:Y:S01]  /*1990*/  SEL R6, R7, R6, !P0 ;  /* 0x0000000607067207 */ /* 0x000fe20004000000 */
[----:B------:R-:W-:Y:S01]  /*19a0*/  STL [R1+0x3cc], R42 ;  /* 0x0003cc2a01007387 */ /* 0x000fe20000100800 */
[----:B------:R-:W-:-:S02]  /*19b0*/  IADD3 R7, R4, -0x4, RZ ;  /* 0xfffffffc04077810 */ /* 0x000fc40007ffe0ff */
[----:B------:R-:W-:Y:S01]  /*19c0*/  LEA R24, P0, R0, UR8, 0x2 ;  /* 0x0000000800187c11 */ /* 0x000fe2000f8010ff */
[----:B------:R3:W-:Y:S01]  /*19d0*/  STL [R1+0x3c8], R14 ;  /* 0x0003c80e01007387 */ /* 0x0007e20000100800 */
[----:B------:R-:W-:Y:S01]  /*19e0*/  ISETP.GE.U32.AND P3, PT, R7, 0x7fffffdd, PT ;  /* 0x7fffffdd0700780c */ /* 0x000fe20003f66070 */
[-C--:B------:R-:W-:Y:S01]  /*19f0*/  IMAD R7, R6, R5.reuse, RZ ;  /* 0x0000000506077224 */ /* 0x080fe200078e02ff */
[----:B------:R-:W-:Y:S01]  /*1a00*/  ISETP.GE.U32.AND P1, PT, R8, 0x7fffffdc, PT ;  /* 0x7fffffdc0800780c */ /* 0x000fe20003f26070 */
[-C--:B------:R-:W-:Y:S01]  /*1a10*/  IMAD R8, R18, R5.reuse, RZ ;  /* 0x0000000512087224 */ /* 0x080fe200078e02ff */
[----:B------:R-:W-:Y:S01]  /*1a20*/  LEA.HI.X.SX32 R9, R0, UR9, 0x2, P0 ;  /* 0x0000000900097c11 */ /* 0x000fe200080f16ff */
[-C--:B------:R-:W-:Y:S01]  /*1a30*/  IMAD R6, R20, R5.reuse, RZ ;  /* 0x0000000514067224 */ /* 0x080fe200078e02ff */
[CC--:B------:R-:W-:Y:S01]  /*1a40*/  LEA R38, P0, R11.reuse, R24.reuse, 0x2 ;  /* 0x000000180b267211 */ /* 0x0c0fe200078010ff */
[----:B------:R-:W-:Y:S01]  /*1a50*/  IMAD R5, R22, R5, RZ ;  /* 0x0000000516057224 */ /* 0x000fe200078e02ff */
[CC--:B------:R-:W-:Y:S01]  /*1a60*/  LEA R22, P5, R30.reuse, R24.reuse, 0x2 ;  /* 0x000000181e167211 */ /* 0x0c0fe200078a10ff */
[----:B------:R-:W-:Y:S01]  /*1a70*/  STL [R1+0x3c4], R41 ;  /* 0x0003c42901007387 */ /* 0x000fe20000100800 */
[-C--:B------:R-:W-:Y:S01]  /*1a80*/  LEA.HI.X.SX32 R39, R11, R9.reuse, 0x2, P0 ;  /* 0x000000090b277211 */ /* 0x080fe200000f16ff */
[----:B--2---:R-:W-:Y:S01]  /*1a90*/  IMAD R11, R25, UR5, RZ ;  /* 0x00000005190b7c24 */ /* 0x004fe2000f8e02ff */
[----:B------:R-:W-:Y:S01]  /*1aa0*/  LEA.HI.X.SX32 R23, R30, R9, 0x2, P5 ;  /* 0x000000091e177211 */ /* 0x000fe200028f16ff */
[----:B------:R2:W-:Y:S01]  /*1ab0*/  STL [R1+0x3c0], R15 ;  /* 0x0003c00f01007387 */ /* 0x0005e20000100800 */
[----:B------:R-:W-:-:S02]  /*1ac0*/  LEA R36, P5, R17, R24, 0x2 ;  /* 0x0000001811247211 */ /* 0x000fc400078a10ff */
[-C--:B------:R-:W-:Y:S01]  /*1ad0*/  LEA R20, P0, R31, R24.reuse, 0x2 ;  /* 0x000000181f147211 */ /* 0x080fe200078010ff */
[----:B------:R-:W-:Y:S01]  /*1ae0*/  STL [R1+0x3bc], R40 ;  /* 0x0003bc2801007387 */ /* 0x000fe20000100800 */
[-C--:B------:R-:W-:Y:S01]  /*1af0*/  LEA.HI.X.SX32 R37, R17, R9.reuse, 0x2, P5 ;  /* 0x0000000911257211 */ /* 0x080fe200028f16ff */
[----:B-1----:R-:W-:Y:S01]  /*1b00*/  IMAD R17, R26, UR5, RZ ;  /* 0x000000051a117c24 */ /* 0x002fe2000f8e02ff */
[-C--:B------:R-:W-:Y:S01]  /*1b10*/  LEA R48, P5, R19, R24.reuse, 0x2 ;  /* 0x0000001813307211 */ /* 0x080fe200078a10ff */
[----:B------:R1:W-:Y:S01]  /*1b20*/  STL [R1+0x3b8], R11 ;  /* 0x0003b80b01007387 */ /* 0x0003e20000100800 */
[-C--:B------:R-:W-:Y:S02]  /*1b30*/  LEA.HI.X.SX32 R21, R31, R9.reuse, 0x2, P0 ;  /* 0x000000091f157211 */ /* 0x080fe400000f16ff */
[----:B------:R-:W-:Y:S01]  /*1b40*/  LEA R34, P0, R13, R24, 0x2 ;  /* 0x000000180d227211 */ /* 0x000fe200078010ff */
[----:B------:R1:W-:Y:S01]  /*1b50*/  STL [R1+0x3b4], R17 ;  /* 0x0003b41101007387 */ /* 0x0003e20000100800 */
[----:B------:R-:W-:-:S02]  /*1b60*/  LEA.HI.X.SX32 R49, R19, R9, 0x2, P5 ;  /* 0x0000000913317211 */ /* 0x000fc400028f16ff */
[-C--:B------:R-:W-:Y:S02]  /*1b70*/  LEA R46, P5, R42, R24.reuse, 0x2 ;  /* 0x000000182a2e7211 */ /* 0x080fe400078a10ff */
[-C--:B------:R-:W-:Y:S01]  /*1b80*/  LEA.HI.X.SX32 R35, R13, R9.reuse, 0x2, P0 ;  /* 0x000000090d237211 */ /* 0x080fe200000f16ff */
[----:B----4-:R-:W-:Y:S01]  /*1b90*/  IMAD R13, R27, UR5, RZ ;  /* 0x000000051b0d7c24 */ /* 0x010fe2000f8e02ff */
[-C--:B------:R-:W-:Y:S02]  /*1ba0*/  LEA R32, P0, R14, R24.reuse, 0x2 ;  /* 0x000000180e207211 */ /* 0x080fe400078010ff */
[-C--:B------:R-:W-:Y:S02]  /*1bb0*/  LEA.HI.X.SX32 R47, R42, R9.reuse, 0x2, P5 ;  /* 0x000000092a2f7211 */ /* 0x080fe400028f16ff */
[-C--:B------:R-:W-:Y:S01]  /*1bc0*/  LEA R18, P5, R41, R24.reuse, 0x2 ;  /* 0x0000001829127211 */ /* 0x080fe200078a10ff */
[----:B------:R4:W-:Y:S01]  /*1bd0*/  STL [R1+0x3b0], R13 ;  /* 0x0003b00d01007387 */ /* 0x0009e20000100800 */
[----:B------:R-:W-:Y:S01]  /*1be0*/  LEA.HI.X.SX32 R33, R14, R9, 0x2, P0 ;  /* 0x000000090e217211 */ /* 0x000fe200000f16ff */
[----:B---3--:R-:W-:Y:S01]  /*1bf0*/  IMAD R14, R28, UR5, RZ ;  /* 0x000000051c0e7c24 */ /* 0x008fe2000f8e02ff */
[----:B------:R-:W-:-:S02]  /*1c00*/  LEA R30, P0, R15, R24, 0x2 ;  /* 0x000000180f1e7211 */ /* 0x000fc400078010ff */
[-C--:B------:R-:W-:Y:S02]  /*1c10*/  LEA.HI.X.SX32 R19, R41, R9.reuse, 0x2, P5 ;  /* 0x0000000929137211 */ /* 0x080fe400028f16ff */
[CC--:B------:R-:W-:Y:S01]  /*1c20*/  LEA R44, P5, R40.reuse, R24.reuse, 0x2 ;  /* 0x00000018282c7211 */ /* 0x0c0fe200078a10ff */
[----:B------:R3:W-:Y:S01]  /*1c30*/  STL [R1+0x3ac], R14 ;  /* 0x0003ac0e01007387 */ /* 0x0007e20000100800 */
[-C--:B------:R-:W-:Y:S01]  /*1c40*/  LEA.HI.X.SX32 R31, R15, R9.reuse, 0x2, P0 ;  /* 0x000000090f1f7211 */ /* 0x080fe200000f16ff */
[----:B--2---:R-:W-:Y:S01]  /*1c50*/  IMAD R15, R29, UR5, RZ ;  /* 0x000000051d0f7c24 */ /* 0x004fe2000f8e02ff */
[-C--:B------:R-:W-:Y:S02]  /*1c60*/  LEA R28, P0, R11, R24.reuse, 0x2 ;  /* 0x000000180b1c7211 */ /* 0x080fe400078010ff */
[-C--:B------:R-:W-:Y:S02]  /*1c70*/  LEA.HI.X.SX32 R45, R40, R9.reuse, 0x2, P5 ;  /* 0x00000009282d7211 */ /* 0x080fe400028f16ff */
[-C--:B------:R-:W-:Y:S01]  /*1c80*/  LEA R42, P5, R17, R24.reuse, 0x2 ;  /* 0x00000018112a7211 */ /* 0x080fe200078a10ff */
[----:B------:R-:W-:Y:S01]  /*1c90*/  STL [R1+0x3a8], R15 ;  /* 0x0003a80f01007387 */ /* 0x000fe20000100800 */
[----:B------:R-:W-:Y:S01]  /*1ca0*/  LEA.HI.X.SX32 R29, R11, R9, 0x2, P0 ;  /* 0x000000090b1d7211 */ /* 0x000fe200000f16ff */
[----:B-1----:R-:W-:Y:S01]  /*1cb0*/  VIADD R11, R4, 0xfffffffa ;  /* 0xfffffffa040b7836 */ /* 0x002fe20000000000 */
[----:B------:R-:W-:-:S02]  /*1cc0*/  LEA R26, P0, R13, R24, 0x2 ;  /* 0x000000180d1a7211 */ /* 0x000fc400078010ff */
[-C--:B------:R-:W-:Y:S01]  /*1cd0*/  LEA.HI.X.SX32 R43, R17, R9.reuse, 0x2, P5 ;  /* 0x00000009112b7211 */ /* 0x080fe200028f16ff */
[----:B------:R-:W-:Y:S01]  /*1ce0*/  VIADD R17, R10, UR12 ;  /* 0x0000000c0a117c36 */ /* 0x000fe20008000000 */
[-C--:B------:R-:W-:Y:S02]  /*1cf0*/  LEA R40, P5, R14, R24.reuse, 0x2 ;  /* 0x000000180e287211 */ /* 0x080fe400078a10ff */
[-C--:B------:R-:W-:Y:S01]  /*1d00*/  LEA.HI.X.SX32 R27, R13, R9.reuse, 0x2, P0 ;  /* 0x000000090d1b7211 */ /* 0x080fe200000f16ff */
[----:B----4-:R-:W-:Y:S01]  /*1d10*/  IMAD.SHL.U32 R13, R8, 0x4, RZ ;  /* 0x00000004080d7824 */ /* 0x010fe200078e00ff */
[----:B------:R-:W-:Y:S02]  /*1d20*/  LEA R24, P0, R15, R24, 0x2 ;  /* 0x000000180f187211 */ /* 0x000fe400078010ff */
[-C--:B------:R-:W-:Y:S02]  /*1d30*/  LEA.HI.X.SX32 R41, R14, R9.reuse, 0x2, P5 ;  /* 0x000000090e297211 */ /* 0x080fe400028f16ff */
[----:B---3--:R-:W-:Y:S01]  /*1d40*/  SHF.L.U32 R14, R7, 0x2, RZ ;  /* 0x00000002070e7819 */ /* 0x008fe200000006ff */
[----:B------:R1:W-:Y:S01]  /*1d50*/  STL [R1+0x4e0], R13 ;  /* 0x0004e00d01007387 */ /* 0x0003e20000100800 */
[----:B------:R-:W-:Y:S01]  /*1d60*/  LEA.HI.X.SX32 R25, R15, R9, 0x2, P0 ;  /* 0x000000090f197211 */ /* 0x000fe200000f16ff */
[----:B------:R-:W-:Y:S01]  /*1d70*/  IMAD.SHL.U32 R9, R5, 0x4, RZ ;  /* 0x0000000405097824 */ /* 0x000fe200078e00ff */
[----:B------:R-:W-:Y:S01]  /*1d80*/  IADD3 R50, P0, R13, UR6, RZ ;  /* 0x000000060d327c10 */ /* 0x000fe2000ff1e0ff */
[----:B------:R2:W-:Y:S01]  /*1d90*/  STL [R1+0x4dc], R14 ;  /* 0x0004dc0e01007387 */ /* 0x0005e20000100800 */
[----:B------:R-:W-:-:S02]  /*1da0*/  IADD3 R54, P5, R14, UR6, RZ ;  /* 0x000000060e367c10 */ /* 0x000fc4000ffbe0ff */
[----:B------:R-:W-:Y:S02]  /*1db0*/  LEA.HI.X.SX32 R51, R8, UR7, 0x2, P0 ;  /* 0x0000000708337c11 */ /* 0x000fe400080f16ff */
[----:B------:R-:W-:Y:S01]  /*1dc0*/  LEA.HI.X.SX32 R55, R7, UR7, 0x2, P5 ;  /* 0x0000000707377c11 */ /* 0x000fe2000a8f16ff */
[----:B-1----:R-:W-:Y:S01]  /*1dd0*/  IMAD.SHL.U32 R13, R6, 0x4, RZ ;  /* 0x00000004060d7824 */ /* 0x002fe200078e00ff */
[----:B------:R-:W-:Y:S01]  /*1de0*/  IADD3 R56, P5, R9, UR6, RZ ;  /* 0x0000000609387c10 */ /* 0x000fe2000ffbe0ff */
[C---:B------:R-:W-:Y:S01]  /*1df0*/  IMAD.WIDE R62, R2.reuse, 0x4, R50 ;  /* 0x00000004023e7825 */ /* 0x040fe200078e0232 */
[----:B------:R-:W-:Y:S01]  /*1e00*/  @!PT LDS RZ, [RZ] ;  /* 0x00000000fffff984 */ /* 0x000fe20000000800 */
[----:B------:R-:W-:Y:S01]  /*1e10*/  @!PT LDS RZ, [RZ] ;  /* 0x00000000fffff984 */ /* 0x000fe20000000800 */
[----:B------:R-:W-:Y:S01]  /*1e20*/  @!PT LDS RZ, [RZ] ;  /* 0x00000000fffff984 */ /* 0x000fe20000000800 */
[----:B------:R-:W-:Y:S02]  /*1e30*/  LDGSTS.E [R17], desc[UR16][R50.64], !P6 ;  /* 0x0000000032117fae */ /* 0x000fe4000f121850 */
[----:B------:R-:W-:Y:S01]  /*1e40*/  IADD3 R52, P0, R13, UR6, RZ ;  /* 0x000000060d347c10 */ /* 0x000fe2000ff1e0ff */
[----:B------:R-:W-:Y:S01]  /*1e50*/  IMAD.WIDE R60, R2, 0x4, R54 ;  /* 0x00000004023c7825 */ /* 0x000fe200078e0236 */
[----:B------:R-:W-:Y:S01]  /*1e60*/  STL [R1+0x4d8], R13 ;  /* 0x0004d80d01007387 */ /* 0x000fe20000100800 */
[----:B------:R-:W-:-:S02]  /*1e70*/  LEA.HI.X.SX32 R57, R5, UR7, 0x2, P5 ;  /* 0x0000000705397c11 */ /* 0x000fc4000a8f16ff */
[----:B------:R-:W-:Y:S01]  /*1e80*/  LEA.HI.X.SX32 R53, R6, UR7, 0x2, P0 ;  /* 0x0000000706357c11 */ /* 0x000fe200080f16ff */
[----:B------:R1:W-:Y:S01]  /*1e90*/  STL [R1+0x4d4], R9 ;  /* 0x0004d40901007387 */ /* 0x0003e20000100800 */
[----:B------:R-:W-:Y:S01]  /*1ea0*/  ISETP.GE.U32.AND P0, PT, R11, 0x7fffffdb, PT ;  /* 0x7fffffdb0b00780c */ /* 0x000fe20003f06070 */
[C---:B--2---:R-:W-:Y:S02]  /*1eb0*/  IMAD.WIDE R14, R2.reuse, 0x4, R56 ;  /* 0x00000004020e7825 */ /* 0x044fe400078e0238 */
[----:B------:R-:W-:Y:S02]  /*1ec0*/  LDGSTS.E [R17+0x4000], desc[UR16][R54.64], !P6 ;  /* 0x0400000036117fae */ /* 0x000fe4000f121850 */
[----:B------:R-:W-:Y:S02]  /*1ed0*/  IMAD.WIDE R58, R2, 0x4, R52 ;  /* 0x00000004023a7825 */ /* 0x000fe400078e0234 */
[----:B------:R-:W-:Y:S02]  /*1ee0*/  LDGSTS.E [R17+0x8000], desc[UR16][R52.64], !P6 ;  /* 0x0800000034117fae */ /* 0x000fe4000f121850 */
[----:B-1----:R-:W-:-:S02]  /*1ef0*/  VIADD R9, R4, 0xfffffff9 ;  /* 0xfffffff904097836 */ /* 0x002fc40000000000 */
[----:B------:R1:W-:Y:S01]  /*1f00*/  STL.64 [R1+0x6a8], R6 ;  /* 0x0006a80601007387 */ /* 0x0003e20000100a00 */
[----:B------:R-:W-:Y:S02]  /*1f10*/  IMAD.SHL.U32 R13, R2, 0x2, RZ ;  /* 0x00000002020d7824 */ /* 0x000fe400078e00ff */
[----:B------:R-:W-:Y:S01]  /*1f20*/  ISETP.GE.U32.AND P5, PT, R9, 0x7fffffda, PT ;  /* 0x7fffffda0900780c */ /* 0x000fe20003fa6070 */
[----:B------:R-:W-:Y:S01]  /*1f30*/  LDGSTS.E [R17+0xc000], desc[UR16][R56.64], !P6 ;  /* 0x0c00000038117fae */ /* 0x000fe2000f121850 */
[C---:B------:R-:W-:Y:S01]  /*1f40*/  IADD3 R9, R4.reuse, -0x8, RZ ;  /* 0xfffffff804097810 */ /* 0x040fe20007ffe0ff */
[----:B------:R-:W-:Y:S02]  /*1f50*/  IMAD.WIDE R242, R13, 0x4, R54 ;  /* 0x000000040df27825 */ /* 0x000fe400078e0236 */
[----:B------:R2:W-:Y:S01]  /*1f60*/  STL.64 [R1+0x20], R62 ;  /* 0x0000203e01007387 */ /* 0x0005e20000100a00 */
[----:B------:R-:W-:Y:S01]  /*1f70*/  ISETP.GE.U32.AND P6, PT, R9, 0x7fffffd9, PT ;  /* 0x7fffffd90900780c */ /* 0x000fe20003fc6070 */
[----:B------:R-:W-:-:S02]  /*1f80*/  VIADD R9, R4, 0xfffffff7 ;  /* 0xfffffff704097836 */ /* 0x000fc40000000000 */
[----:B------:R2:W-:Y:S01]  /*1f90*/  LDGSTS.E [R17+0x4], desc[UR16][R62.64], !P4 ;  /* 0x000040003e117fae */ /* 0x0005e2000e121850 */
[C---:B-1----:R-:W-:Y:S02]  /*1fa0*/  IMAD R7, R2.reuse, 0x3, RZ ;  /* 0x0000000302077824 */ /* 0x042fe400078e02ff */
[----:B------:R-:W-:Y:S01]  /*1fb0*/  IMAD.SHL.U32 R6, R2, 0x4, RZ ;  /* 0x0000000402067824 */ /* 0x000fe200078e00ff */
[----:B------:R1:W-:Y:S01]  /*1fc0*/  STL.64 [R1+0x18], R60 ;  /* 0x0000183c01007387 */ /* 0x0003e20000100a00 */
[----:B------:R-:W-:-:S03]  /*1fd0*/  IMAD.WIDE R64, R7, 0x4, R54 ;  /* 0x0000000407407825 */ /* 0x000fc600078e0236 */
[----:B------:R1:W-:Y:S01]  /*1fe0*/  LDGSTS.E [R17+0x4004], desc[UR16][R60.64], !P4 ;  /* 0x040040003c117fae */ /* 0x0003e2000e121850 */
[----:B------:R-:W-:-:S03]  /*1ff0*/  IMAD.WIDE R66, R7, 0x4, R52 ;  /* 0x0000000407427825 */ /* 0x000fc600078e0234 */
[----:B------:R3:W-:Y:S01]  /*2000*/  STL.64 [R1+0x10], R58 ;  /* 0x0000103a01007387 */ /* 0x0007e20000100a00 */
[----:B--2---:R-:W-:-:S03]  /*2010*/  IMAD.WIDE R62, R7, 0x4, R50 ;  /* 0x00000004073e7825 */ /* 0x004fc600078e0232 */
[----:B------:R3:W-:Y:S01]  /*2020*/  LDGSTS.E [R17+0x8004], desc[UR16][R58.64], !P4 ;  /* 0x080040003a117fae */ /* 0x0007e2000e121850 */
[----:B------:R-:W-:-:S03]  /*2030*/  IMAD.WIDE R68, R7, 0x4, R56 ;  /* 0x0000000407447825 */ /* 0x000fc600078e0238 */
[----:B------:R2:W-:Y:S01]  /*2040*/  STL.64 [R1+0x8], R14 ;  /* 0x0000080e01007387 */ /* 0x0005e20000100a00 */
[----:B-1----:R-:W-:-:S03]  /*2050*/  IMAD.WIDE R60, R13, 0x4, R56 ;  /* 0x000000040d3c7825 */ /* 0x002fc600078e0238 */
[----:B------:R2:W-:Y:S01]  /*2060*/  LDGSTS.E [R17+0xc004], desc[UR16][R14.64], !P4 ;  /* 0x0c0040000e117fae */ /* 0x0005e2000e121850 */
[----:B------:R-:W-:Y:S01]  /*2070*/  ISETP.GE.U32.AND P4, PT, R9, 0x7fffffd8, PT ;  /* 0x7fffffd80900780c */ /* 0x000fe20003f86070 */
[----:B------:R-:W-:Y:S01]  /*2080*/  IMAD.WIDE R70, R6, 0x4, R50 ;  /* 0x0000000406467825 */ /* 0x000fe200078e0232 */
[----:B------:R-:W-:Y:S01]  /*2090*/  IADD3 R9, R4, -0xa, RZ ;  /* 0xfffffff604097810 */ /* 0x000fe20007ffe0ff */
[----:B------:R1:W-:Y:S02]  /*20a0*/  STL [R1+0x45c], R13 ;  /* 0x00045c0d01007387 */ /* 0x0003e40000100800 */
[----:B---3--:R-:W-:-:S04]  /*20b0*/  IMAD.WIDE R58, R13, 0x4, R52 ;  /* 0x000000040d3a7825 */ /* 0x008fc800078e0234 */
[----:B------:R-:W-:-:S04]  /*20c0*/  IMAD.WIDE R72, R6, 0x4, R54 ;  /* 0x0000000406487825 */ /* 0x000fc800078e0236 */
[----:B--2---:R-:W-:-:S04]  /*20d0*/  IMAD.WIDE R14, R13, 0x4, R50 ;  /* 0x000000040d0e7825 */ /* 0x004fc800078e0232 */
[C---:B------:R-:W-:Y:S01]  /*20e0*/  IMAD.WIDE R74, R6.reuse, 0x4, R52 ;  /* 0x00000004064a7825 */ /* 0x040fe200078e0234 */
[----:B------:R-:W-:Y:S03]  /*20f0*/  LDGSTS.E [R17+0x8], desc[UR16][R14.64], !P2 ;  /* 0x000080000e117fae */ /* 0x000fe6000d121850 */
[----:B------:R-:W-:Y:S01]  /*2100*/  IMAD.WIDE R76, R6, 0x4, R56 ;  /* 0x00000004064c7825 */ /* 0x000fe200078e0238 */
[----:B------:R2:W-:Y:S03]  /*2110*/  LDGSTS.E [R17+0x4008], desc[UR16][R242.64], !P2 ;  /* 0x04008000f2117fae */ /* 0x0005e6000d121850 */
[----:B-1----:R-:W-:Y:S01]  /*2120*/  IMAD.MOV.U32 R13, RZ, RZ, R240 ;  /* 0x000000ffff0d7224 */ /* 0x002fe200078e00f0 */
[----:B------:R1:W-:Y:S04]  /*2130*/  LDGSTS.E [R17+0x8008], desc[UR16][R58.64], !P2 ;  /* 0x080080003a117fae */ /* 0x0003e8000d121850 */
[----:B------:R-:W-:Y:S04]  /*2140*/  STL.64 [R1], R14 ;  /* 0x0000000e01007387 */ /* 0x000fe80000100a00 */
[----:B------:R-:W-:Y:S01]  /*2150*/  LDGSTS.E [R17+0xc008], desc[UR16][R60.64], !P2 ;  /* 0x0c0080003c117fae */ /* 0x000fe2000d121850 */
[----:B------:R-:W-:Y:S01]  /*2160*/  ISETP.GE.U32.AND P2, PT, R9, 0x7fffffd7, PT ;  /* 0x7fffffd70900780c */ /* 0x000fe20003f46070 */
[----:B------:R-:W-:-:S02]  /*2170*/  VIADD R9, R4, 0xfffffff5 ;  /* 0xfffffff504097836 */ /* 0x000fc40000000000 */
[----:B------:R2:W-:Y:S04]  /*2180*/  STL.64 [R1+0x728], R242 ;  /* 0x000728f201007387 */ /* 0x0005e80000100a00 */
[----:B------:R3:W-:Y:S04]  /*2190*/  STL [R1+0x458], R7 ;  /* 0x0004580701007387 */ /* 0x0007e80000100800 */
[----:B------:R-:W-:Y:S04]  /*21a0*/  STL.64 [R1+0x730], R58 ;  /* 0x0007303a01007387 */ /* 0x000fe80000100a00 */
[----:B------:R-:W-:Y:S01]  /*21b0*/  LDGSTS.E [R17+0xc], desc[UR16][R62.64], !P3 ;  /* 0x0000c0003e117fae */ /* 0x000fe2000d921850 */
[----:B--2---:R-:W-:-:S02]  /*21c0*/  IMAD.MOV.U32 R243, RZ, RZ, R13 ;  /* 0x000000fffff37224 */ /* 0x004fc400078e000d */
[----:B---3--:R-:W-:Y:S01]  /*21d0*/  IMAD R7, R2, 0x7, RZ ;  /* 0x0000000702077824 */ /* 0x008fe200078e02ff */
[----:B------:R-:W-:Y:S03]  /*21e0*/  STL.64 [R1+0x738], R60 ;  /* 0x0007383c01007387 */ /* 0x000fe60000100a00 */
[C---:B------:R-:W-:Y:S01]  /*21f0*/  IMAD.WIDE R94, R7.reuse, 0x4, R50 ;  /* 0x00000004075e7825 */ /* 0x040fe200078e0232 */
[----:B------:R-:W-:Y:S03]  /*2200*/  LDGSTS.E [R17+0x400c], desc[UR16][R64.64], !P3 ;  /* 0x0400c00040117fae */ /* 0x000fe6000d921850 */
[C---:B------:R-:W-:Y:S01]  /*2210*/  IMAD.WIDE R96, R7.reuse, 0x4, R54 ;  /* 0x0000000407607825 */ /* 0x040fe200078e0236 */
[----:B------:R2:W-:Y:S03]  /*2220*/  STL [R1+0x454], R6 ;  /* 0x0004540601007387 */ /* 0x0005e60000100800 */
[C---:B------:R-:W-:Y:S01]  /*2230*/  IMAD.WIDE R98, R7.reuse, 0x4, R52 ;  /* 0x0000000407627825 */ /* 0x040fe200078e0234 */
[----:B------:R-:W-:Y:S03]  /*2240*/  LDGSTS.E [R17+0x800c], desc[UR16][R66.64], !P3 ;  /* 0x0800c00042117fae */ /* 0x000fe6000d921850 */
[----:B------:R-:W-:Y:S01]  /*2250*/  IMAD.WIDE R100, R7, 0x4, R56 ;  /* 0x0000000407647825 */ /* 0x000fe200078e0238 */
[----:B------:R-:W-:Y:S01]  /*2260*/  LDGSTS.E [R17+0xc00c], desc[UR16][R68.64], !P3 ;  /* 0x0c00c00044117fae */ /* 0x000fe2000d921850 */
[----:B------:R-:W-:-:S02]  /*2270*/  ISETP.GE.U32.AND P3, PT, R9, 0x7fffffd6, PT ;  /* 0x7fffffd60900780c */ /* 0x000fc40003f66070 */
[----:B--2---:R-:W-:Y:S01]  /*2280*/  IMAD R6, R2, 0x5, RZ ;  /* 0x0000000502067824 */ /* 0x004fe200078e02ff */
[----:B------:R-:W-:Y:S01]  /*2290*/  STL.64 [R1+0x740], R62 ;  /* 0x0007403e01007387 */ /* 0x000fe20000100a00 */
[----:B------:R-:W-:Y:S02]  /*22a0*/  VIADD R9, R4, 0xfffffff4 ;  /* 0xfffffff404097836 */ /* 0x000fe40000000000 */
[C---:B------:R-:W-:Y:S01]  /*22b0*/  IMAD.WIDE R78, R6.reuse, 0x4, R50 ;  /* 0x00000004064e7825 */ /* 0x040fe200078e0232 */
[----:B------:R-:W-:Y:S03]  /*22c0*/  LDGSTS.E [R244], desc[UR16][R70.64], !P1 ;  /* 0x0000000046f47fae */ /* 0x000fe6000c921850 */
[C---:B------:R-:W-:Y:S01]  /*22d0*/  IMAD.WIDE R80, R6.reuse, 0x4, R54 ;  /* 0x0000000406507825 */ /* 0x040fe200078e0236 */
[----:B------:R-:W-:Y:S03]  /*22e0*/  STL.64 [R1+0x748], R64 ;  /* 0x0007484001007387 */ /* 0x000fe60000100a00 */
[C---:B------:R-:W-:Y:S01]  /*22f0*/  IMAD.WIDE R82, R6.reuse, 0x4, R52 ;  /* 0x0000000406527825 */ /* 0x040fe200078e0234 */
[----:B------:R-:W-:Y:S03]  /*2300*/  LDGSTS.E [R244+0x4000], desc[UR16][R72.64], !P1 ;  /* 0x0400000048f47fae */ /* 0x000fe6000c921850 */
[----:B------:R-:W-:Y:S01]  /*2310*/  IMAD.WIDE R84, R6, 0x4, R56 ;  /* 0x0000000406547825 */ /* 0x000fe200078e0238 */
[----:B------:R-:W-:Y:S04]  /*2320*/  LDGSTS.E [R244+0x8000], desc[UR16][R74.64], !P1 ;  /* 0x080000004af47fae */ /* 0x000fe8000c921850 */
[----:B------:R2:W-:Y:S04]  /*2330*/  STL [R1+0x450], R6 ;  /* 0x0004500601007387 */ /* 0x0005e80000100800 */
[----:B------:R-:W-:Y:S01]  /*2340*/  LDGSTS.E [R244+0xc000], desc[UR16][R76.64], !P1 ;  /* 0x0c0000004cf47fae */ /* 0x000fe2000c921850 */
[----:B------:R-:W-:Y:S01]  /*2350*/  ISETP.GE.U32.AND P1, PT, R9, 0x7fffffd5, PT ;  /* 0x7fffffd50900780c */ /* 0x000fe20003f26070 */
[----:B------:R-:W-:-:S02]  /*2360*/  VIADD R9, R4, 0xfffffff3 ;  /* 0xfffffff304097836 */ /* 0x000fc40000000000 */
[----:B------:R-:W-:Y:S01]  /*2370*/  LDGSTS.E [R244+0x4], desc[UR16][R78.64], !P0 ;  /* 0x000040004ef47fae */ /* 0x000fe2000c121850 */
[----:B--2---:R-:W-:-:S03]  /*2380*/  IMAD R6, R2, 0x6, RZ ;  /* 0x0000000602067824 */ /* 0x004fc600078e02ff */
[----:B------:R-:W-:Y:S01]  /*2390*/  LDGSTS.E [R244+0x4004], desc[UR16][R80.64], !P0 ;  /* 0x0400400050f47fae */ /* 0x000fe2000c121850 */
[----:B------:R-:W-:-:S03]  /*23a0*/  IMAD.WIDE R86, R6, 0x4, R50 ;  /* 0x0000000406567825 */ /* 0x000fc600078e0232 */
[----:B------:R-:W-:Y:S01]  /*23b0*/  LDGSTS.E [R244+0x8004], desc[UR16][R82.64], !P0 ;  /* 0x0800400052f47fae */ /* 0x000fe2000c121850 */
[----:B------:R-:W-:-:S03]  /*23c0*/  IMAD.WIDE R88, R6, 0x4, R54 ;  /* 0x0000000406587825 */ /* 0x000fc600078e0236 */
[----:B------:R-:W-:Y:S01]  /*23d0*/  LDGSTS.E [R244+0xc004], desc[UR16][R84.64], !P0 ;  /* 0x0c00400054f47fae */ /* 0x000fe2000c121850 */
[----:B------:R-:W-:Y:S01]  /*23e0*/  ISETP.GE.U32.AND P0, PT, R9, 0x7fffffd4, PT ;  /* 0x7fffffd40900780c */ /* 0x000fe20003f06070 */
[C---:B------:R-:W-:Y:S02]  /*23f0*/  IMAD.WIDE R90, R6.reuse, 0x4, R52 ;  /* 0x00000004065a7825 */ /* 0x040fe400078e0234 */
[----:B------:R-:W-:Y:S02]  /*2400*/  LDGSTS.E [R244+0x8], desc[UR16][R86.64], !P5 ;  /* 0x0000800056f47fae */ /* 0x000fe4000e921850 */
[----:B------:R-:W-:Y:S02]  /*2410*/  IMAD.WIDE R92, R6, 0x4, R56 ;  /* 0x00000004065c7825 */ /* 0x000fe400078e0238 */
[----:B------:R2:W-:Y:S02]  /*2420*/  STL [R1+0x44c], R6 ;  /* 0x00044c0601007387 */ /* 0x0005e40000100800 */
[----:B------:R-:W-:-:S02]  /*2430*/  VIADD R9, R4, 0xfffffff2 ;  /* 0xfffffff204097836 */ /* 0x000fc40000000000 */
[----:B------:R-:W-:Y:S04]  /*2440*/  LDGSTS.E [R244+0x4008], desc[UR16][R88.64], !P5 ;  /* 0x0400800058f47fae */ /* 0x000fe8000e921850 */
[----:B------:R-:W-:Y:S01]  /*2450*/  LDGSTS.E [R244+0x8008], desc[UR16][R90.64], !P5 ;  /* 0x080080005af47fae */ /* 0x000fe2000e921850 */
[----:B--2---:R-:W-:-:S03]  /*2460*/  SHF.L.U32 R6, R2, 0x3, RZ ;  /* 0x0000000302067819 */ /* 0x004fc600000006ff */
[----:B------:R-:W-:Y:S01]  /*2470*/  LDGSTS.E [R244+0xc008], desc[UR16][R92.64], !P5 ;  /* 0x0c0080005cf47fae */ /* 0x000fe2000e921850 */
[----:B------:R-:W-:Y:S01]  /*2480*/  ISETP.GE.U32.AND P5, PT, R9, 0x7fffffd3, PT ;  /* 0x7fffffd30900780c */ /* 0x000fe20003fa6070 */
[----:B------:R-:W-:Y:S02]  /*2490*/  VIADD R9, R4, 0xfffffff1 ;  /* 0xfffffff104097836 */ /* 0x000fe40000000000 */
[----:B------:R2:W-:Y:S01]  /*24a0*/  STL [R1+0x448], R7 ;  /* 0x0004480701007387 */ /* 0x0005e20000100800 */
[----:B------:R-:W-:-:S03]  /*24b0*/  IMAD.WIDE R102, R6, 0x4, R50 ;  /* 0x0000000406667825 */ /* 0x000fc600078e0232 */
[----:B------:R-:W-:Y:S01]  /*24c0*/  LDGSTS.E [R244+0xc], desc[UR16][R94.64], !P6 ;  /* 0x0000c0005ef47fae */ /* 0x000fe2000f121850 */
[----:B------:R-:W-:-:S03]  /*24d0*/  IMAD.WIDE R104, R6, 0x4, R54 ;  /* 0x0000000406687825 */ /* 0x000fc600078e0236 */
[----:B------:R3:W-:Y:S01]  /*24e0*/  STL [R1+0x444], R6 ;  /* 0x0004440601007387 */ /* 0x0007e20000100800 */
[----:B------:R-:W-:-:S03]  /*24f0*/  IMAD.WIDE R106, R6, 0x4, R52 ;  /* 0x00000004066a7825 */ /* 0x000fc600078e0234 */
[----:B------:R-:W-:Y:S01]  /*2500*/  LDGSTS.E [R244+0x400c], desc[UR16][R96.64], !P6 ;  /* 0x0400c00060f47fae */ /* 0x000fe2000f121850 */
[----:B------:R-:W-:-:S03]  /*2510*/  IMAD.WIDE R108, R6, 0x4, R56 ;  /* 0x00000004066c7825 */ /* 0x000fc600078e0238 */
[----:B------:R-:W-:Y:S01]  /*2520*/  LDGSTS.E [R244+0x800c], desc[UR16][R98.64], !P6 ;  /* 0x0800c00062f47fae */ /* 0x000fe2000f121850 */
[C---:B--2---:R-:W-:Y:S02]  /*2530*/  IMAD R7, R2.reuse, 0xb, RZ ;  /* 0x0000000b02077824 */ /* 0x044fe400078e02ff */
[----:B---3--:R-:W-:Y:S01]  /*2540*/  IMAD R6, R2, 0x9, RZ ;  /* 0x0000000902067824 */ /* 0x008fe200078e02ff */
[----:B------:R-:W-:Y:S01]  /*2550*/  LDGSTS.E [R244+0xc00c], desc[UR16][R100.64], !P6 ;  /* 0x0c00c00064f47fae */ /* 0x000fe2000f121850 */
[----:B------:R-:W-:Y:S01]  /*2560*/  ISETP.GE.U32.AND P6, PT, R9, 0x7fffffd2, PT ;  /* 0x7fffffd20900780c */ /* 0x000fe20003fc6070 */
[----:B------:R-:W-:Y:S02]  /*2570*/  VIADD R9, R4, 0xfffffff0 ;  /* 0xfffffff004097836 */ /* 0x000fe40000000000 */
[----:B------:R-:W-:Y:S01]  /*2580*/  LDGSTS.E [R245], desc[UR16][R102.64], !P4 ;  /* 0x0000000066f57fae */ /* 0x000fe2000e121850 */
        /* <DEDUP_REMOVED lines=8> */
[----:B------:R-:W-:Y:S01]  /*2610*/  ISETP.GE.U32.AND P4, PT, R9, 0x7fffffd1, PT ;  /* 0x7fffffd10900780c */ /* 0x000fe20003f86070 */
[----:B--2---:R-:W-:Y:S02]  /*2620*/  IMAD R6, R2, 0xa, RZ ;  /* 0x0000000a02067824 */ /* 0x004fe400078e02ff */
[----:B------:R-:W-:Y:S01]  /*2630*/  VIADD R9, R4, 0xffffffef ;  /* 0xffffffef04097836 */ /* 0x000fe20000000000 */
[----:B------:R-:W-:Y:S01]  /*2640*/  LDGSTS.E [R245+0x4], desc[UR16][R110.64], !P2 ;  /* 0x000040006ef57fae */ /* 0x000fe2000d121850 */
[----:B------:R-:W-:-:S03]  /*2650*/  IMAD.WIDE R118, R6, 0x4, R50 ;  /* 0x0000000406767825 */ /* 0x000fc600078e0232 */
[----:B------:R-:W-:Y:S01]  /*2660*/  LDGSTS.E [R245+0x4004], desc[UR16][R112.64], !P2 ;  /* 0x0400400070f57fae */ /* 0x000fe2000d121850 */
[----:B------:R-:W-:-:S03]  /*2670*/  IMAD.WIDE R120, R6, 0x4, R54 ;  /* 0x0000000406787825 */ /* 0x000fc600078e0236 */
[----:B------:R-:W-:Y:S01]  /*2680*/  LDGSTS.E [R245+0x8004], desc[UR16][R114.64], !P2 ;  /* 0x0800400072f57fae */ /* 0x000fe2000d121850 */
[----:B------:R-:W-:-:S03]  /*2690*/  IMAD.WIDE R122, R6, 0x4, R52 ;  /* 0x00000004067a7825 */ /* 0x000fc600078e0234 */
[----:B------:R-:W-:Y:S01]  /*26a0*/  LDGSTS.E [R245+0xc004], desc[UR16][R116.64], !P2 ;  /* 0x0c00400074f57fae */ /* 0x000fe2000d121850 */
[----:B------:R-:W-:Y:S01]  /*26b0*/  IMAD.WIDE R124, R6, 0x4, R56 ;  /* 0x00000004067c7825 */ /* 0x000fe200078e0238 */
[----:B------:R-:W-:Y:S02]  /*26c0*/  ISETP.GE.U32.AND P2, PT, R9, 0x7fffffd0, PT ;  /* 0x7fffffd00900780c */ /* 0x000fe40003f46070 */
[----:B------:R-:W-:Y:S01]  /*26d0*/  IADD3 R9, R4, -0x12, RZ ;  /* 0xffffffee04097810 */ /* 0x000fe20007ffe0ff */
[----:B------:R-:W-:Y:S01]  /*26e0*/  LDGSTS.E [R245+0x8], desc[UR16][R118.64], !P3 ;  /* 0x0000800076f57fae */ /* 0x000fe2000d921850 */
[----:B------:R-:W-:-:S03]  /*26f0*/  IMAD.WIDE R126, R7, 0x4, R50 ;  /* 0x00000004077e7825 */ /* 0x000fc600078e0232 */
[----:B------:R2:W-:Y:S01]  /*2700*/  STL [R1+0x43c], R6 ;  /* 0x00043c0601007387 */ /* 0x0005e20000100800 */
[----:B------:R-:W-:-:S03]  /*2710*/  IMAD.WIDE R128, R7, 0x4, R54 ;  /* 0x0000000407807825 */ /* 0x000fc600078e0236 */
[----:B------:R-:W-:Y:S01]  /*2720*/  LDGSTS.E [R245+0x4008], desc[UR16][R120.64], !P3 ;  /* 0x0400800078f57fae */ /* 0x000fe2000d921850 */
[----:B------:R-:W-:-:S03]  /*2730*/  IMAD.WIDE R130, R7, 0x4, R52 ;  /* 0x0000000407827825 */ /* 0x000fc600078e0234 */
[----:B------:R-:W-:Y:S01]  /*2740*/  LDGSTS.E [R245+0x8008], desc[UR16][R122.64], !P3 ;  /* 0x080080007af57fae */ /* 0x000fe2000d921850 */
[----:B------:R-:W-:-:S03]  /*2750*/  IMAD.WIDE R132, R7, 0x4, R56 ;  /* 0x0000000407847825 */ /* 0x000fc600078e0238 */
[----:B------:R-:W-:Y:S01]  /*2760*/  LDGSTS.E [R245+0xc008], desc[UR16][R124.64], !P3 ;  /* 0x0c0080007cf57fae */ /* 0x000fe2000d921850 */
[----:B--2---:R-:W-:Y:S01]  /*2770*/  IMAD R6, R2, 0xc, RZ ;  /* 0x0000000c02067824 */ /* 0x004fe200078e02ff */
[----:B------:R-:W-:Y:S01]  /*2780*/  ISETP.GE.U32.AND P3, PT, R9, 0x7fffffcf, PT ;  /* 0x7fffffcf0900780c */ /* 0x000fe20003f66070 */
[----:B------:R-:W-:Y:S01]  /*2790*/  VIADD R9, R4, 0xffffffed ;  /* 0xffffffed04097836 */ /* 0x000fe20000000000 */
        /* <DEDUP_REMOVED lines=24> */
[----:B--2---:R-:W-:Y:S01]  /*2920*/  IMAD R6, R2, 0xe, RZ ;  /* 0x0000000e02067824 */ /* 0x004fe200078e02ff */
[----:B------:R-:W-:Y:S01]  /*2930*/  IADD3 R9, R4, -0x15, RZ ;  /* 0xffffffeb04097810 */ /* 0x000fe20007ffe0ff */
[----:B------:R-:W-:Y:S01]  /*2940*/  LDGSTS.E [R246+0x4], desc[UR16][R142.64], !P5 ;  /* 0x000040008ef67fae */ /* 0x000fe2000e921850 */
[----:B------:R-:W-:-:S03]  /*2950*/  IMAD.WIDE R158, R7, 0x4, R50 ;  /* 0x00000004079e7825 */ /* 0x000fc600078e0232 */
[----:B------:R-:W-:Y:S01]  /*2960*/  LDGSTS.E [R246+0x4004], desc[UR16][R144.64], !P5 ;  /* 0x0400400090f67fae */ /* 0x000fe2000e921850 */
[----:B------:R-:W-:-:S03]  /*2970*/  IMAD.WIDE R150, R6, 0x4, R50 ;  /* 0x0000000406967825 */ /* 0x000fc600078e0232 */
[----:B------:R-:W-:Y:S01]  /*2980*/  LDGSTS.E [R246+0x8004], desc[UR16][R146.64], !P5 ;  /* 0x0800400092f67fae */ /* 0x000fe2000e921850 */
[----:B------:R-:W-:-:S03]  /*2990*/  IMAD.WIDE R152, R6, 0x4, R54 ;  /* 0x0000000406987825 */ /* 0x000fc600078e0236 */
[----:B------:R-:W-:Y:S01]  /*29a0*/  LDGSTS.E [R246+0xc004], desc[UR16][R148.64], !P5 ;  /* 0x0c00400094f67fae */ /* 0x000fe2000e921850 */
[C---:B------:R-:W-:Y:S01]  /*29b0*/  IMAD.WIDE R154, R6.reuse, 0x4, R52 ;  /* 0x00000004069a7825 */ /* 0x040fe200078e0234 */
[----:B------:R-:W-:Y:S02]  /*29c0*/  ISETP.GE.U32.AND P5, PT, R9, 0x7fffffcc, PT ;  /* 0x7fffffcc0900780c */ /* 0x000fe40003fa6070 */
[----:B------:R-:W-:Y:S01]  /*29d0*/  LDGSTS.E [R246+0x8], desc[UR16][R150.64], !P6 ;  /* 0x0000800096f67fae */ /* 0x000fe2000f121850 */
[----:B------:R-:W-:-:S03]  /*29e0*/  IMAD.WIDE R156, R6, 0x4, R56 ;  /* 0x00000004069c7825 */ /* 0x000fc600078e0238 */
[----:B------:R2:W-:Y:S01]  /*29f0*/  STL [R1+0x42c], R6 ;  /* 0x00042c0601007387 */ /* 0x0005e20000100800 */
[----:B------:R-:W-:Y:S02]  /*2a00*/  VIADD R9, R4, 0xffffffea ;  /* 0xffffffea04097836 */ /* 0x000fe40000000000 */
[C---:B------:R-:W-:Y:S01]  /*2a10*/  IMAD.WIDE R160, R7.reuse, 0x4, R54 ;  /* 0x0000000407a07825 */ /* 0x040fe200078e0236 */
[----:B------:R-:W-:Y:S03]  /*2a20*/  LDGSTS.E [R246+0x4008], desc[UR16][R152.64], !P6 ;  /* 0x0400800098f67fae */ /* 0x000fe6000f121850 */
[----:B------:R-:W-:Y:S01]  /*2a30*/  IMAD.WIDE R162, R7, 0x4, R52 ;  /* 0x0000000407a27825 */ /* 0x000fe200078e0234 */
[----:B------:R-:W-:Y:S03]  /*2a40*/  LDGSTS.E [R246+0x8008], desc[UR16][R154.64], !P6 ;  /* 0x080080009af67fae */ /* 0x000fe6000f121850 */
[----:B--2---:R-:W-:Y:S01]  /*2a50*/  IMAD.SHL.U32 R6, R2, 0x10, RZ ;  /* 0x0000001002067824 */ /* 0x004fe200078e00ff */
[----:B------:R-:W-:Y:S01]  /*2a60*/  LDGSTS.E [R246+0xc008], desc[UR16][R156.64], !P6 ;  /* 0x0c0080009cf67fae */ /* 0x000fe2000f121850 */
[----:B------:R-:W-:Y:S01]  /*2a70*/  ISETP.GE.U32.AND P6, PT, R9, 0x7fffffcb, PT ;  /* 0x7fffffcb0900780c */ /* 0x000fe20003fc6070 */
[----:B------:R-:W-:-:S02]  /*2a80*/  IMAD.WIDE R164, R7, 0x4, R56 ;  /* 0x0000000407a47825 */ /* 0x000fc400078e0238 */
[----:B------:R-:W-:Y:S02]  /*2a90*/  STL [R1+0x428], R7 ;  /* 0x0004280701007387 */ /* 0x000fe40000100800 */
[----:B------:R-:W-:Y:S02]  /*2aa0*/  VIADD R9, R4, 0xffffffe9 ;  /* 0xffffffe904097836 */ /* 0x000fe40000000000 */
        /* <DEDUP_REMOVED lines=9> */
[C---:B--2---:R-:W-:Y:S01]  /*2b40*/  IMAD R6, R2.reuse, 0x11, RZ ;  /* 0x0000001102067824 */ /* 0x044fe200078e02ff */
[----:B------:R-:W-:Y:S01]  /*2b50*/  ISETP.GE.U32.AND P4, PT, R9, 0x7fffffca, PT ;  /* 0x7fffffca0900780c */ /* 0x000fe20003f86070 */
[----:B------:R-:W-:Y:S01]  /*2b60*/  IMAD R7, R2, 0x13, RZ ;  /* 0x0000001302077824 */ /* 0x000fe200078e02ff */
[----:B------:R-:W-:Y:S01]  /*2b70*/  IADD3 R9, R4, -0x18, RZ ;  /* 0xffffffe804097810 */ /* 0x000fe20007ffe0ff */
[----:B------:R-:W-:Y:S01]  /*2b80*/  LDGSTS.E [R247], desc[UR16][R166.64], !P2 ;  /* 0x00000000a6f77fae */ /* 0x000fe2000d121850 */
[----:B------:R-:W-:-:S03]  /*2b90*/  IMAD.WIDE R174, R6, 0x4, R50 ;  /* 0x0000000406ae7825 */ /* 0x000fc600078e0232 */
[----:B------:R-:W-:Y:S01]  /*2ba0*/  LDGSTS.E [R247+0x4000], desc[UR16][R168.64], !P2 ;  /* 0x04000000a8f77fae */ /* 0x000fe2000d121850 */
[----:B------:R-:W-:-:S03]  /*2bb0*/  IMAD.WIDE R176, R6, 0x4, R54 ;  /* 0x0000000406b07825 */ /* 0x000fc600078e0236 */
[----:B------:R-:W-:Y:S01]  /*2bc0*/  LDGSTS.E [R247+0x8000], desc[UR16][R170.64], !P2 ;  /* 0x08000000aaf77fae */ /* 0x000fe2000d121850 */
[----:B------:R-:W-:-:S03]  /*2bd0*/  IMAD.WIDE R178, R6, 0x4, R52 ;  /* 0x0000000406b27825 */ /* 0x000fc600078e0234 */
[----:B------:R2:W-:Y:S01]  /*2be0*/  STL [R1+0x420], R6 ;  /* 0x0004200601007387 */ /* 0x0005e20000100800 */
[----:B------:R-:W-:-:S03]  /*2bf0*/  IMAD.WIDE R180, R6, 0x4, R56 ;  /* 0x0000000406b47825 */ /* 0x000fc600078e0238 */
[----:B------:R-:W-:Y:S01]  /*2c00*/  LDGSTS.E [R247+0xc000], desc[UR16][R172.64], !P2 ;  /* 0x0c000000acf77fae */ /* 0x000fe2000d121850 */
[----:B------:R-:W-:Y:S01]  /*2c10*/  ISETP.GE.U32.AND P2, PT, R9, 0x7fffffc9, PT ;  /* 0x7fffffc90900780c */ /* 0x000fe20003f46070 */
[----:B------:R-:W-:Y:S02]  /*2c20*/  VIADD R9, R4, 0xffffffe7 ;  /* 0xffffffe704097836 */ /* 0x000fe40000000000 */
[----:B------:R-:W-:Y:S01]  /*2c30*/  LDGSTS.E [R247+0x4], desc[UR16][R174.64], !P3 ;  /* 0x00004000aef77fae */ /* 0x000fe2000d921850 */
[----:B------:R-:W-:-:S03]  /*2c40*/  IMAD.WIDE R190, R7, 0x4, R50 ;  /* 0x0000000407be7825 */ /* 0x000fc600078e0232 */
[----:B------:R-:W-:Y:S01]  /*2c50*/  LDGSTS.E [R247+0x4004], desc[UR16][R176.64], !P3 ;  /* 0x04004000b0f77fae */ /* 0x000fe2000d921850 */
[----:B--2---:R-:W-:Y:S02]  /*2c60*/  IMAD R6, R2, 0x12, RZ ;  /* 0x0000001202067824 */ /* 0x004fe400078e02ff */
[----:B------:R-:W-:Y:S01]  /*2c70*/  IMAD.WIDE R192, R7, 0x4, R54 ;  /* 0x0000000407c07825 */ /* 0x000fe200078e0236 */
[----:B------:R-:W-:Y:S03]  /*2c80*/  LDGSTS.E [R247+0x8004], desc[UR16][R178.64], !P3 ;  /* 0x08004000b2f77fae */ /* 0x000fe6000d921850 */
[C---:B------:R-:W-:Y:S01]  /*2c90*/  IMAD.WIDE R182, R6.reuse, 0x4, R50 ;  /* 0x0000000406b67825 */ /* 0x040fe200078e0232 */
[----:B------:R2:W-:Y:S03]  /*2ca0*/  STL [R1+0x41c], R6 ;  /* 0x00041c0601007387 */ /* 0x0005e60000100800 */
[----:B------:R-:W-:Y:S01]  /*2cb0*/  IMAD.WIDE R184, R6, 0x4, R54 ;  /* 0x0000000406b87825 */ /* 0x000fe200078e0236 */
[----:B------:R-:W-:Y:S01]  /*2cc0*/  LDGSTS.E [R247+0xc004], desc[UR16][R180.64], !P3 ;  /* 0x0c004000b4f77fae */ /* 0x000fe2000d921850 */
[----:B------:R-:W-:-:S02]  /*2cd0*/  ISETP.GE.U32.AND P3, PT, R9, 0x7fffffc8, PT ;  /* 0x7fffffc80900780c */ /* 0x000fc40003f66070 */
[C---:B------:R-:W-:Y:S01]  /*2ce0*/  IMAD.WIDE R186, R6.reuse, 0x4, R52 ;  /* 0x0000000406ba7825 */ /* 0x040fe200078e0234 */
[----:B------:R-:W-:Y:S03]  /*2cf0*/  LDGSTS.E [R247+0x8], desc[UR16][R182.64], !P1 ;  /* 0x00008000b6f77fae */ /* 0x000fe6000c921850 */
[----:B------:R-:W-:Y:S01]  /*2d00*/  IMAD.WIDE R188, R6, 0x4, R56 ;  /* 0x0000000406bc7825 */ /* 0x000fe200078e0238 */
[----:B------:R-:W-:Y:S03]  /*2d10*/  LDGSTS.E [R247+0x4008], desc[UR16][R184.64], !P1 ;  /* 0x04008000b8f77fae */ /* 0x000fe6000c921850 */
[----:B--2---:R-:W-:Y:S01]  /*2d20*/  IMAD R6, R2, 0x14, RZ ;  /* 0x0000001402067824 */ /* 0x004fe200078e02ff */
[----:B------:R-:W-:Y:S01]  /*2d30*/  STL [R1+0x418], R7 ;  /* 0x0004180701007387 */ /* 0x000fe20000100800 */
[----:B------:R-:W-:-:S02]  /*2d40*/  VIADD R9, R4, 0xffffffe6 ;  /* 0xffffffe604097836 */ /* 0x000fc40000000000 */
[----:B------:R-:W-:Y:S01]  /*2d50*/  IMAD.WIDE R194, R7, 0x4, R52 ;  /* 0x0000000407c27825 */ /* 0x000fe200078e0234 */
[----:B------:R-:W-:Y:S03]  /*2d60*/  LDGSTS.E [R247+0x8008], desc[UR16][R186.64], !P1 ;  /* 0x08008000baf77fae */ /* 0x000fe6000c921850 */
[C---:B------:R-:W-:Y:S01]  /*2d70*/  IMAD.WIDE R198, R6.reuse, 0x4, R50 ;  /* 0x0000000406c67825 */ /* 0x040fe200078e0232 */
[----:B------:R2:W-:Y:S03]  /*2d80*/  STL [R1+0x414], R6 ;  /* 0x0004140601007387 */ /* 0x0005e60000100800 */
[----:B------:R-:W-:Y:S01]  /*2d90*/  IMAD.WIDE R200, R6, 0x4, R54 ;  /* 0x0000000406c87825 */ /* 0x000fe200078e0236 */
[----:B------:R-:W-:Y:S01]  /*2da0*/  LDGSTS.E [R247+0xc008], desc[UR16][R188.64], !P1 ;  /* 0x0c008000bcf77fae */ /* 0x000fe2000c921850 */
[----:B------:R-:W-:-:S02]  /*2db0*/  ISETP.GE.U32.AND P1, PT, R9, 0x7fffffc7, PT ;  /* 0x7fffffc70900780c */ /* 0x000fc40003f26070 */
[----:B------:R-:W-:Y:S01]  /*2dc0*/  IMAD.WIDE R202, R6, 0x4, R52 ;  /* 0x0000000406ca7825 */ /* 0x000fe200078e0234 */
[----:B------:R-:W-:Y:S01]  /*2dd0*/  IADD3 R9, R4, -0x1b, RZ ;  /* 0xffffffe504097810 */ /* 0x000fe20007ffe0ff */
[----:B------:R-:W-:Y:S02]  /*2de0*/  LDGSTS.E [R247+0xc], desc[UR16][R190.64], !P0 ;  /* 0x0000c000bef77fae */ /* 0x000fe4000c121850 */
[--C-:B------:R-:W-:Y:S02]  /*2df0*/  IMAD.WIDE R204, R6, 0x4, R56.reuse ;  /* 0x0000000406cc7825 */ /* 0x100fe400078e0238 */
[----:B------:R-:W-:Y:S02]  /*2e00*/  LDGSTS.E [R247+0x400c], desc[UR16][R192.64], !P0 ;  /* 0x0400c000c0f77fae */ /* 0x000fe4000c121850 */
[----:B------:R-:W-:Y:S02]  /*2e10*/  IMAD.WIDE R196, R7, 0x4, R56 ;  /* 0x0000000407c47825 */ /* 0x000fe400078e0238 */
[----:B------:R-:W-:Y:S02]  /*2e20*/  LDGSTS.E [R247+0x800c], desc[UR16][R194.64], !P0 ;  /* 0x0800c000c2f77fae */ /* 0x000fe4000c121850 */
[----:B--2---:R-:W-:-:S02]  /*2e30*/  IMAD R6, R2, 0x15, RZ ;  /* 0x0000001502067824 */ /* 0x004fc400078e02ff */
[----:B------:R-:W-:Y:S01]  /*2e40*/  LDGSTS.E [R247+0xc00c], desc[UR16][R196.64], !P0 ;  /* 0x0c00c000c4f77fae */ /* 0x000fe2000c121850 */
[----:B------:R-:W-:Y:S01]  /*2e50*/  ISETP.GE.U32.AND P0, PT, R9, 0x7fffffc6, PT ;  /* 0x7fffffc60900780c */ /* 0x000fe20003f06070 */
[C---:B------:R-:W-:Y:S02]  /*2e60*/  IMAD.WIDE R206, R6.reuse, 0x4, R50 ;  /* 0x0000000406ce7825 */ /* 0x040fe400078e0232 */
[----:B------:R2:W-:Y:S02]  /*2e70*/  STL [R1+0x410], R6 ;  /* 0x0004100601007387 */ /* 0x0005e40000100800 */
[C---:B------:R-:W-:Y:S02]  /*2e80*/  IMAD.WIDE R208, R6.reuse, 0x4, R54 ;  /* 0x0000000406d07825 */ /* 0x040fe400078e0236 */
[----:B------:R-:W-:Y:S02]  /*2e90*/  LDGSTS.E [R248], desc[UR16][R198.64], !P5 ;  /* 0x00000000c6f87fae */ /* 0x000fe4000e921850 */
[----:B------:R-:W-:-:S02]  /*2ea0*/  IMAD.WIDE R210, R6, 0x4, R52 ;  /* 0x0000000406d27825 */ /* 0x000fc400078e0234 */
[----:B------:R-:W-:Y:S02]  /*2eb0*/  LDGSTS.E [R248+0x4000], desc[UR16][R200.64], !P5 ;  /* 0x04000000c8f87fae */ /* 0x000fe4000e921850 */
[----:B------:R-:W-:Y:S02]  /*2ec0*/  IMAD.WIDE R212, R6, 0x4, R56 ;  /* 0x0000000406d47825 */ /* 0x000fe400078e0238 */
[----:B------:R-:W-:Y:S02]  /*2ed0*/  LDGSTS.E [R248+0x8000], desc[UR16][R202.64], !P5 ;  /* 0x08000000caf87fae */ /* 0x000fe4000e921850 */
[----:B--2---:R-:W-:Y:S02]  /*2ee0*/  IMAD R6, R2, 0x16, RZ ;  /* 0x0000001602067824 */ /* 0x004fe400078e02ff */
[----:B------:R-:W-:Y:S01]  /*2ef0*/  VIADD R9, R4, 0xffffffe4 ;  /* 0xffffffe404097836 */ /* 0x000fe20000000000 */
[----:B------:R-:W-:Y:S01]  /*2f00*/  LDGSTS.E [R248+0xc000], desc[UR16][R204.64], !P5 ;  /* 0x0c000000ccf87fae */ /* 0x000fe2000e921850 */
[----:B------:R-:W-:-:S03]  /*2f10*/  IMAD.WIDE R214, R6, 0x4, R50 ;  /* 0x0000000406d67825 */ /* 0x000fc600078e0232 */
[----:B------:R2:W-:Y:S01]  /*2f20*/  STL [R1+0x40c], R6 ;  /* 0x00040c0601007387 */ /* 0x0005e20000100800 */
[C---:B------:R-:W-:Y:S01]  /*2f30*/  IMAD.WIDE R216, R6.reuse, 0x4, R54 ;  /* 0x0000000406d87825 */ /* 0x040fe200078e0236 */
[----:B------:R-:W-:Y:S02]  /*2f40*/  ISETP.GE.U32.AND P5, PT, R9, 0x7fffffc5, PT ;  /* 0x7fffffc50900780c */ /* 0x000fe40003fa6070 */
[----:B------:R-:W-:Y:S01]  /*2f50*/  LDGSTS.E [R248+0x4], desc[UR16][R206.64], !P6 ;  /* 0x00004000cef87fae */ /* 0x000fe2000f121850 */
[----:B------:R-:W-:-:S03]  /*2f60*/  IMAD.WIDE R218, R6, 0x4, R52 ;  /* 0x0000000406da7825 */ /* 0x000fc600078e0234 */
[----:B------:R-:W-:Y:S01]  /*2f70*/  LDGSTS.E [R248+0x4004], desc[UR16][R208.64], !P6 ;  /* 0x04004000d0f87fae */ /* 0x000fe2000f121850 */
[----:B------:R-:W-:-:S03]  /*2f80*/  IMAD.WIDE R220, R6, 0x4, R56 ;  /* 0x0000000406dc7825 */ /* 0x000fc600078e0238 */
[----:B------:R-:W-:Y:S01]  /*2f90*/  LDGSTS.E [R248+0x8004], desc[UR16][R210.64], !P6 ;  /* 0x08004000d2f87fae */ /* 0x000fe2000f121850 */
[----:B--2---:R-:W-:Y:S02]  /*2fa0*/  IMAD R6, R2, 0x17, RZ ;  /* 0x0000001702067824 */ /* 0x004fe400078e02ff */
[----:B------:R-:W-:Y:S01]  /*2fb0*/  VIADD R9, R4, 0xffffffe3 ;  /* 0xffffffe304097836 */ /* 0x000fe20000000000 */
[----:B------:R-:W-:Y:S01]  /*2fc0*/  LDGSTS.E [R248+0xc004], desc[UR16][R212.64], !P6 ;  /* 0x0c004000d4f87fae */ /* 0x000fe2000f121850 */
[----:B------:R-:W-:-:S03]  /*2fd0*/  IMAD.WIDE R222, R6, 0x4, R50 ;  /* 0x0000000406de7825 */ /* 0x000fc600078e0232 */
[----:B------:R-:W-:Y:S01]  /*2fe0*/  LDGSTS.E [R248+0x8], desc[UR16][R214.64], !P4 ;  /* 0x00008000d6f87fae */ /* 0x000fe2000e121850 */
[----:B------:R-:W-:Y:S01]  /*2ff0*/  IMAD R7, R2, 0x18, RZ ;  /* 0x0000001802077824 */ /* 0x000fe200078e02ff */
[----:B------:R-:W-:Y:S01]  /*3000*/  ISETP.GE.U32.AND P6, PT, R9, 0x7fffffc4, PT ;  /* 0x7fffffc40900780c */ /* 0x000fe20003fc6070 */
[----:B------:R-:W-:Y:S01]  /*3010*/  IMAD.WIDE R224, R6, 0x4, R54 ;  /* 0x0000000406e07825 */ /* 0x000fe200078e0236 */
[----:B------:R-:W-:Y:S01]  /*3020*/  LDGSTS.E [R248+0x4008], desc[UR16][R216.64], !P4 ;  /* 0x04008000d8f87fae */ /* 0x000fe2000e121850 */
[----:B------:R-:W-:Y:S02]  /*3030*/  IADD3 R9, R4, -0x1e, RZ ;  /* 0xffffffe204097810 */ /* 0x000fe40007ffe0ff */
[C---:B------:R-:W-:Y:S01]  /*3040*/  IMAD.WIDE R226, R6.reuse, 0x4, R52 ;  /* 0x0000000406e27825 */ /* 0x040fe200078e0234 */
[----:B------:R-:W-:Y:S03]  /*3050*/  LDGSTS.E [R248+0x8008], desc[UR16][R218.64], !P4 ;  /* 0x08008000daf87fae */ /* 0x000fe6000e121850 */
[----:B------:R-:W-:Y:S01]  /*3060*/  IMAD.WIDE R228, R6, 0x4, R56 ;  /* 0x0000000406e47825 */ /* 0x000fe200078e0238 */
[----:B------:R2:W-:Y:S03]  /*3070*/  STL [R1+0x408], R6 ;  /* 0x0004080601007387 */ /* 0x0005e60000100800 */
[----:B------:R-:W-:Y:S01]  /*3080*/  IMAD.WIDE R230, R7, 0x4, R50 ;  /* 0x0000000407e67825 */ /* 0x000fe200078e0232 */
[----:B------:R-:W-:Y:S01]  /*3090*/  LDGSTS.E [R248+0xc008], desc[UR16][R220.64], !P4 ;  /* 0x0c008000dcf87fae */ /* 0x000fe2000e121850 */
[----:B------:R-:W-:-:S02]  /*30a0*/  ISETP.GE.U32.AND P4, PT, R9, 0x7fffffc3, PT ;  /* 0x7fffffc30900780c */ /* 0x000fc40003f86070 */
[C---:B------:R-:W-:Y:S01]  /*30b0*/  IMAD.WIDE R234, R7.reuse, 0x4, R54 ;  /* 0x0000000407ea7825 */ /* 0x040fe200078e0236 */
[----:B------:R-:W-:Y:S03]  /*30c0*/  LDGSTS.E [R248+0xc], desc[UR16][R222.64], !P2 ;  /* 0x0000c000def87fae */ /* 0x000fe6000d121850 */
[----:B--2---:R-:W-:Y:S01]  /*30d0*/  IMAD R6, R2, 0x19, RZ ;  /* 0x0000001902067824 */ /* 0x004fe200078e02ff */
[----:B------:R-:W-:Y:S01]  /*30e0*/  LDGSTS.E [R248+0x400c], desc[UR16][R224.64], !P2 ;  /* 0x0400c000e0f87fae */ /* 0x000fe2000d121850 */
[----:B------:R-:W-:-:S03]  /*30f0*/  IMAD.WIDE R236, R7, 0x4, R52 ;  /* 0x0000000407ec7825 */ /* 0x000fc600078e0234 */
[----:B------:R-:W-:Y:S01]  /*3100*/  LDGSTS.E [R248+0x800c], desc[UR16][R226.64], !P2 ;  /* 0x0800c000e2f87fae */ /* 0x000fe2000d121850 */
[----:B------:R-:W-:-:S03]  /*3110*/  IMAD.WIDE R238, R7, 0x4, R56 ;  /* 0x0000000407ee7825 */ /* 0x000fc600078e0238 */
[----:B------:R-:W-:Y:S01]  /*3120*/  LDGSTS.E [R248+0xc00c], desc[UR16][R228.64], !P2 ;  /* 0x0c00c000e4f87fae */ /* 0x000fe2000d121850 */
[----:B------:R-:W-:Y:S02]  /*3130*/  VIADD R9, R4, 0xffffffe1 ;  /* 0xffffffe104097836 */ /* 0x000fe40000000000 */
[C---:B------:R-:W-:Y:S01]  /*3140*/  IMAD.WIDE R232, R6.reuse, 0x4, R50 ;  /* 0x0000000406e87825 */ /* 0x040fe200078e0232 */
[----:B------:R-:W-:Y:S02]  /*3150*/  STL [R1+0x404], R7 ;  /* 0x0004040701007387 */ /* 0x000fe40000100800 */
[----:B------:R-:W-:Y:S01]  /*3160*/  ISETP.GE.U32.AND P2, PT, R9, 0x7fffffc2, PT ;  /* 0x7fffffc20900780c */ /* 0x000fe20003f46070 */
[C---:B-1----:R-:W-:Y:S01]  /*3170*/  IMAD.WIDE R58, R6.reuse, 0x4, R54 ;  /* 0x00000004063a7825 */ /* 0x042fe200078e0236 */
[----:B------:R-:W-:Y:S03]  /*3180*/  LDGSTS.E [R249], desc[UR16][R230.64], !P3 ;  /* 0x00000000e6f97fae */ /* 0x000fe6000d921850 */
[----:B------:R-:W-:Y:S01]  /*3190*/  IMAD.WIDE R14, R6, 0x4, R52 ;  /* 0x00000004060e7825 */ /* 0x000fe200078e0234 */
[----:B------:R1:W-:Y:S03]  /*31a0*/  STL [R1+0x400], R6 ;  /* 0x0004000601007387 */ /* 0x0003e60000100800 */
[----:B------:R-:W-:Y:S01]  /*31b0*/  VIADD R9, R4, 0xffffffe0 ;  /* 0xffffffe004097836 */ /* 0x000fe20000000000 */
[----:B------:R-:W-:Y:S04]  /*31c0*/  LDGSTS.E [R249+0x4000], desc[UR16][R234.64], !P3 ;  /* 0x04000000eaf97fae */ /* 0x000fe8000d921850 */
[----:B------:R-:W-:Y:S01]  /*31d0*/  LDGSTS.E [R249+0x8000], desc[UR16][R236.64], !P3 ;  /* 0x08000000ecf97fae */ /* 0x000fe2000d921850 */
[----:B-1----:R-:W-:-:S03]  /*31e0*/  IMAD.WIDE R6, R6, 0x4, R56 ;  /* 0x0000000406067825 */ /* 0x002fc600078e0238 */
[----:B------:R-:W-:Y:S01]  /*31f0*/  LDGSTS.E [R249+0xc000], desc[UR16][R238.64], !P3 ;  /* 0x0c000000eef97fae */ /* 0x000fe2000d921850 */
[----:B------:R-:W-:-:S03]  /*3200*/  ISETP.GE.AND P3, PT, R12, R9, PT ;  /* 0x000000090c00720c */ /* 0x000fc60003f66270 */
[----:B------:R-:W-:Y:S01]  /*3210*/  LDGSTS.E [R249+0x4], desc[UR16][R232.64], !P1 ;  /* 0x00004000e8f97fae */ /* 0x000fe2000c921850 */
[----:B------:R-:W-:Y:S02]  /*3220*/  SEL R11, RZ, 0x4, P3 ;  /* 0x00000004ff0b7807 */ /* 0x000fe40001800000 */
[----:B------:R-:W-:Y:S01]  /*3230*/  ISETP.GE.U32.AND P3, PT, R9, 0x7fffffc1, PT ;  /* 0x7fffffc10900780c */ /* 0x000fe20003f66070 */
[----:B------:R-:W-:Y:S04]  /*3240*/  STL.64 [R1+0x28], R58 ;  /* 0x0000283a01007387 */ /* 0x000fe80000100a00 */
[----:B------:R-:W-:Y:S04]  /*3250*/  LDGSTS.E [R249+0x4004], desc[UR16][R58.64], !P1 ;  /* 0x040040003af97fae */ /* 0x000fe8000c921850 */
[----:B------:R-:W-:Y:S04]  /*3260*/  STL.64 [R1+0x30], R14 ;  /* 0x0000300e01007387 */ /* 0x000fe80000100a00 */
[----:B------:R-:W-:Y:S04]  /*3270*/  LDGSTS.E [R249+0x8004], desc[UR16][R14.64], !P1 ;  /* 0x080040000ef97fae */ /* 0x000fe8000c921850 */
[----:B------:R1:W-:Y:S04]  /*3280*/  STL.64 [R1+0x40], R6 ;  /* 0x0000400601007387 */ /* 0x0003e80000100a00 */
[----:B------:R1:W-:Y:S01]  /*3290*/  LDGSTS.E [R249+0xc004], desc[UR16][R6.64], !P1 ;  /* 0x0c00400006f97fae */ /* 0x0003e2000c921850 */
[----:B------:R-:W-:-:S04]  /*32a0*/  ISETP.GT.AND P1, PT, R252, 0x1f, PT ;  /* 0x0000001ffc00780c */ /* 0x000fc80003f24270 */
[----:B------:R-:W-:Y:S02]  /*32b0*/  SEL R9, RZ, 0x4, !P1 ;  /* 0x00000004ff097807 */ /* 0x000fe40004800000 */
[----:B------:R-:W-:Y:S02]  /*32c0*/  ISETP.GE.AND P1, PT, R12, R4, PT ;  /* 0x000000040c00720c */ /* 0x000fe40003f26270 */
[----:B------:R-:W-:Y:S02]  /*32d0*/  LOP3.LUT R12, R10, 0x70, RZ, 0x3c, !PT ;  /* 0x000000700a0c7812 */ /* 0x000fe400078e3cff */
[----:B------:R-:W-:Y:S01]  /*32e0*/  SEL R9, R9, RZ, !P1 ;  /* 0x000000ff09097207 */ /* 0x000fe20004800000 */
[----:B-1----:R-:W-:Y:S01]  /*32f0*/  IMAD R7, R2, 0x1a, RZ ;  /* 0x0000001a02077824 */ /* 0x002fe200078e02ff */
[----:B------:R-:W-:Y:S01]  /*3300*/  ISETP.GT.AND P1, PT, R252, 0x3f, PT ;  /* 0x0000003ffc00780c */ /* 0x000fe20003f24270 */
[----:B------:R-:W-:Y:S02]  /*3310*/  IMAD R6, R2, 0x1b, RZ ;  /* 0x0000001b02067824 */ /* 0x000fe400078e02ff */
[----:B------:R-:W-:Y:S01]  /*3320*/  IMAD.WIDE R240, R7, 0x4, R50 ;  /* 0x0000000407f07825 */ /* 0x000fe200078e0232 */
[----:B------:R-:W-:Y:S01]  /*3330*/  STL [R1+0x3fc], R7 ;  /* 0x0003fc0701007387 */ /* 0x000fe20000100800 */
[----:B------:R-:W-:-:S02]  /*3340*/  SEL R4, R11, RZ, P1 ;  /* 0x000000ff0b047207 */ /* 0x000fc40000800000 */
[C---:B------:R-:W-:Y:S01]  /*3350*/  IMAD.WIDE R60, R7.reuse, 0x4, R54 ;  /* 0x00000004073c7825 */ /* 0x040fe200078e0236 */
[----:B------:R-:W-:Y:S01]  /*3360*/  STL [R1+0x3f8], R6 ;  /* 0x0003f80601007387 */ /* 0x000fe20000100800 */
[----:B------:R-:W-:Y:S01]  /*3370*/  ISETP.NE.U32.AND P1, PT, R4, RZ, PT ;  /* 0x000000ff0400720c */ /* 0x000fe20003f25070 */
[----:B------:R-:W1:Y:S01]  /*3380*/  LDC R11, c[0x0][0x230] ;  /* 0x00008c00ff0b7b82 */ /* 0x000e620000000800 */
[C---:B------:R-:W-:Y:S01]  /*3390*/  IMAD.WIDE R58, R7.reuse, 0x4, R52 ;  /* 0x00000004073a7825 */ /* 0x040fe200078e0234 */
[----:B------:R-:W-:Y:S03]  /*33a0*/  LDGSTS.E [R249+0x8], desc[UR16][R240.64], !P0 ;  /* 0x00008000f0f97fae */ /* 0x000fe6000c121850 */
[----:B------:R-:W-:Y:S01]  /*33b0*/  IMAD.WIDE R14, R7, 0x4, R56 ;  /* 0x00000004070e7825 */ /* 0x000fe200078e0238 */
[----:B------:R2:W-:Y:S03]  /*33c0*/  STL.64 [R1+0x38], R60 ;  /* 0x0000383c01007387 */ /* 0x0005e60000100a00 */
[----:B------:R-:W-:Y:S01]  /*33d0*/  VIADD R4, R250, 0xffffffdf ;  /* 0xffffffdffa047836 */ /* 0x000fe20000000000 */
[----:B------:R2:W-:Y:S01]  /*33e0*/  LDGSTS.E [R249+0x4008], desc[UR16][R60.64], !P0 ;  /* 0x040080003cf97fae */ /* 0x0005e2000c121850 */
[----:B------:R-:W-:-:S03]  /*33f0*/  VIADD R250, R12, UR12 ;  /* 0x0000000c0cfa7c36 */ /* 0x000fc60008000000 */
[----:B------:R3:W-:Y:S04]  /*3400*/  STL.64 [R1+0x48], R58 ;  /* 0x0000483a01007387 */ /* 0x0007e80000100a00 */
[----:B------:R3:W-:Y:S01]  /*3410*/  LDGSTS.E [R249+0x8008], desc[UR16][R58.64], !P0 ;  /* 0x080080003af97fae */ /* 0x0007e2000c121850 */
[----:B--2---:R-:W-:-:S03]  /*3420*/  IMAD.WIDE R60, R6, 0x4, R50 ;  /* 0x00000004063c7825 */ /* 0x004fc600078e0232 */
[----:B------:R2:W-:Y:S04]  /*3430*/  STL.64 [R1+0x50], R14 ;  /* 0x0000500e01007387 */ /* 0x0005e80000100a00 */
[----:B------:R2:W-:Y:S01]  /*3440*/  LDGSTS.E [R249+0xc008], desc[UR16][R14.64], !P0 ;  /* 0x0c0080000ef97fae */ /* 0x0005e2000c121850 */
[----:B------:R-:W-:Y:S01]  /*3450*/  ISETP.NE.U32.AND P0, PT, R9, RZ, PT ;  /* 0x000000ff0900720c */ /* 0x000fe20003f05070 */
[C---:B---3--:R-:W-:Y:S02]  /*3460*/  IMAD.WIDE R58, R6.reuse, 0x4, R54 ;  /* 0x00000004063a7825 */ /* 0x048fe400078e0236 */
[----:B------:R-:W-:Y:S01]  /*3470*/  STL.64 [R1+0x58], R60 ;  /* 0x0000583c01007387 */ /* 0x000fe20000100a00 */
[----:B------:R-:W3:Y:S03]  /*3480*/  LDC R9, c[0x0][0x230] ;  /* 0x00008c00ff097b82 */ /* 0x000ee60000000800 */
[----:B------:R-:W-:Y:S01]  /*3490*/  LDGSTS.E [R249+0xc], desc[UR16][R60.64], !P5 ;  /* 0x0000c0003cf97fae */ /* 0x000fe2000e921850 */
[----:B--2---:R-:W-:-:S03]  /*34a0*/  IMAD.WIDE R14, R6, 0x4, R52 ;  /* 0x00000004060e7825 */ /* 0x004fc600078e0234 */
[----:B------:R-:W-:Y:S01]  /*34b0*/  STL.64 [R1+0x60], R58 ;  /* 0x0000603a01007387 */ /* 0x000fe20000100a00 */
[----:B------:R-:W-:-:S03]  /*34c0*/  IMAD.WIDE R6, R6, 0x4, R56 ;  /* 0x0000000406067825 */ /* 0x000fc600078e0238 */
[----:B------:R-:W-:Y:S04]  /*34d0*/  LDGSTS.E [R249+0x400c], desc[UR16][R58.64], !P5 ;  /* 0x0400c0003af97fae */ /* 0x000fe8000e921850 */
[----:B------:R-:W-:Y:S04]  /*34e0*/  STL.64 [R1+0x68], R14 ;  /* 0x0000680e01007387 */ /* 0x000fe80000100a00 */
[----:B------:R-:W-:Y:S04]  /*34f0*/  LDGSTS.E [R249+0x800c], desc[UR16][R14.64], !P5 ;  /* 0x0800c0000ef97fae */ /* 0x000fe8000e921850 */
[----:B------:R2:W-:Y:S04]  /*3500*/  STL.64 [R1+0x70], R6 ;  /* 0x0000700601007387 */ /* 0x0005e80000100a00 */
[----:B------:R2:W-:Y:S01]  /*3510*/  LDGSTS.E [R249+0xc00c], desc[UR16][R6.64], !P5 ;  /* 0x0c00c00006f97fae */ /* 0x0005e2000e921850 */
[----:B------:R-:W-:-:S02]  /*3520*/  ISETP.GE.U32.AND P5, PT, R4, 0x7fffffc0, PT ;  /* 0x7fffffc00400780c */ /* 0x000fc40003fa6070 */
[----:B------:R-:W-:Y:S01]  /*3530*/  IADD3 R4, R251, -0x22, RZ ;  /* 0xffffffdefb047810 */ /* 0x000fe20007ffe0ff */
[----:B------:R-:W-:Y:S02]  /*3540*/  VIADD R251, R243, UR12 ;  /* 0x0000000cf3fb7c36 */ /* 0x000fe40008000000 */
[C---:B--2---:R-:W-:Y:S02]  /*3550*/  IMAD R7, R2.reuse, 0x1c, RZ ;  /* 0x0000001c02077824 */ /* 0x044fe400078e02ff */
[----:B------:R-:W-:Y:S02]  /*3560*/  IMAD R6, R2, 0x1d, RZ ;  /* 0x0000001d02067824 */ /* 0x000fe400078e02ff */
[C---:B------:R-:W-:Y:S01]  /*3570*/  IMAD.WIDE R62, R7.reuse, 0x4, R50 ;  /* 0x00000004073e7825 */ /* 0x040fe200078e0232 */
[----:B------:R-:W-:Y:S03]  /*3580*/  STL [R1+0x3f4], R7 ;  /* 0x0003f40701007387 */ /* 0x000fe60000100800 */
[C---:B------:R-:W-:Y:S01]  /*3590*/  IMAD.WIDE R60, R7.reuse, 0x4, R54 ;  /* 0x00000004073c7825 */ /* 0x040fe200078e0236 */
[----:B------:R-:W-:Y:S03]  /*35a0*/  STL [R1+0x3f0], R6 ;  /* 0x0003f00601007387 */ /* 0x000fe60000100800 */
[C---:B------:R-:W-:Y:S01]  /*35b0*/  IMAD.WIDE R58, R7.reuse, 0x4, R52 ;  /* 0x00000004073a7825 */ /* 0x040fe200078e0234 */
[----:B------:R-:W-:Y:S03]  /*35c0*/  STL.64 [R1+0x78], R62 ;  /* 0x0000783e01007387 */ /* 0x000fe60000100a00 */
[----:B------:R-:W-:Y:S01]  /*35d0*/  IMAD.WIDE R14, R7, 0x4, R56 ;  /* 0x00000004070e7825 */ /* 0x000fe200078e0238 */
[----:B------:R-:W-:Y:S03]  /*35e0*/  LDGSTS.E [R250], desc[UR16][R62.64], !P6 ;  /* 0x000000003efa7fae */ /* 0x000fe6000f121850 */
[----:B------:R-:W-:Y:S01]  /*35f0*/  IMAD.WIDE R12, R6, 0x4, R52 ;  /* 0x00000004060c7825 */ /* 0x000fe200078e0234 */
[----:B------:R-:W-:Y:S04]  /*3600*/  STL.64 [R1+0x80], R60 ;  /* 0x0000803c01007387 */ /* 0x000fe80000100a00 */
[----:B------:R-:W-:Y:S04]  /*3610*/  LDGSTS.E [R250+0x4000], desc[UR16][R60.64], !P6 ;  /* 0x040000003cfa7fae */ /* 0x000fe8000f121850 */
[----:B------:R2:W-:Y:S04]  /*3620*/  STL.64 [R1+0x88], R58 ;  /* 0x0000883a01007387 */ /* 0x0005e80000100a00 */
[----:B------:R2:W-:Y:S04]  /*3630*/  LDGSTS.E [R250+0x8000], desc[UR16][R58.64], !P6 ;  /* 0x080000003afa7fae */ /* 0x0005e8000f121850 */
[----:B------:R4:W-:Y:S04]  /*3640*/  STL.64 [R1+0x90], R14 ;  /* 0x0000900e01007387 */ /* 0x0009e80000100a00 */
[----:B------:R4:W-:Y:S01]  /*3650*/  LDGSTS.E [R250+0xc000], desc[UR16][R14.64], !P6 ;  /* 0x0c0000000efa7fae */ /* 0x0009e2000f121850 */
[----:B------:R-:W-:Y:S01]  /*3660*/  ISETP.GE.U32.AND P6, PT, R4, 0x7fffffbf, PT ;  /* 0x7fffffbf0400780c */ /* 0x000fe20003fc6070 */
[----:B---3--:R-:W-:-:S02]  /*3670*/  VIADD R4, R9, 0xffffffdd ;  /* 0xffffffdd09047836 */ /* 0x008fc40000000000 */
[C---:B--2---:R-:W-:Y:S01]  /*3680*/  IMAD.WIDE R58, R6.reuse, 0x4, R50 ;  /* 0x00000004063a7825 */ /* 0x044fe200078e0232 */
[----:B------:R-:W2:Y:S04]  /*3690*/  LDC R9, c[0x0][0x230] ;  /* 0x00008c00ff097b82 */ /* 0x000ea80000000800 */
[----:B------:R-:W-:Y:S01]  /*36a0*/  STL.64 [R1+0x98], R58 ;  /* 0x0000983a01007387 */ /* 0x000fe20000100a00 */
[----:B----4-:R-:W-:-:S03]  /*36b0*/  IMAD.WIDE R14, R6, 0x4, R54 ;  /* 0x00000004060e7825 */ /* 0x010fc600078e0236 */
[----:B------:R-:W-:Y:S01]  /*36c0*/  LDGSTS.E [R250+0x4], desc[UR16][R58.64], !P4 ;  /* 0x000040003afa7fae */ /* 0x000fe2000e121850 */
[----:B------:R-:W-:-:S03]  /*36d0*/  IMAD.WIDE R6, R6, 0x4, R56 ;  /* 0x0000000406067825 */ /* 0x000fc600078e0238 */
[----:B------:R-:W-:Y:S04]  /*36e0*/  STL.64 [R1+0xa0], R14 ;  /* 0x0000a00e01007387 */ /* 0x000fe80000100a00 */
[----:B------:R-:W-:Y:S04]  /*36f0*/  LDGSTS.E [R250+0x4004], desc[UR16][R14.64], !P4 ;  /* 0x040040000efa7fae */ /* 0x000fe8000e121850 */
[----:B------:R-:W-:Y:S04]  /*3700*/  STL.64 [R1+0xa8], R12 ;  /* 0x0000a80c01007387 */ /* 0x000fe80000100a00 */
[----:B------:R-:W-:Y:S04]  /*3710*/  LDGSTS.E [R250+0x8004], desc[UR16][R12.64], !P4 ;  /* 0x080040000cfa7fae */ /* 0x000fe8000e121850 */
[----:B------:R3:W-:Y:S04]  /*3720*/  STL.64 [R1+0xb8], R6 ;  /* 0x0000b80601007387 */ /* 0x0007e80000100a00 */
[----:B------:R3:W-:Y:S01]  /*3730*/  LDGSTS.E [R250+0xc004], desc[UR16][R6.64], !P4 ;  /* 0x0c00400006fa7fae */ /* 0x0007e2000e121850 */
[----:B------:R-:W-:Y:S01]  /*3740*/  ISETP.GE.U32.AND P4, PT, R4, 0x7fffffbe, PT ;  /* 0x7fffffbe0400780c */ /* 0x000fe20003f86070 */
[----:B-1----:R-:W-:-:S02]  /*3750*/  VIADD R4, R11, 0xffffffdc ;  /* 0xffffffdc0b047836 */ /* 0x002fc40000000000 */
[----:B------:R-:W1:Y:S01]  /*3760*/  LDC R11, c[0x0][0x230] ;  /* 0x00008c00ff0b7b82 */ /* 0x000e620000000800 */
[----:B---3--:R-:W-:-:S04]  /*3770*/  IMAD R6, R2, 0x1e, RZ ;  /* 0x0000001e02067824 */ /* 0x008fc800078e02ff */
[C---:B------:R-:W-:Y:S01]  /*3780*/  IMAD.WIDE R14, R6.reuse, 0x4, R50 ;  /* 0x00000004060e7825 */ /* 0x040fe200078e0232 */
[----:B------:R-:W-:Y:S03]  /*3790*/  STL [R1+0x3ec], R6 ;  /* 0x0003ec0601007387 */ /* 0x000fe60000100800 */
[C---:B------:R-:W-:Y:S01]  /*37a0*/  IMAD.WIDE R12, R6.reuse, 0x4, R54 ;  /* 0x00000004060c7825 */ /* 0x040fe200078e0236 */
[----:B------:R-:W-:Y:S04]  /*37b0*/  STL.64 [R1+0xc8], R14 ;  /* 0x0000c80e01007387 */ /* 0x000fe80000100a00 */
[----:B------:R-:W-:Y:S04]  /*37c0*/  LDGSTS.E [R250+0x8], desc[UR16][R14.64], !P2 ;  /* 0x000080000efa7fae */ /* 0x000fe8000d121850 */
[----:B------:R3:W-:Y:S04]  /*37d0*/  STL.64 [R1+0xd8], R12 ;  /* 0x0000d80c01007387 */ /* 0x0007e80000100a00 */
[----:B------:R3:W-:Y:S02]  /*37e0*/  LDGSTS.E [R250+0x4008], desc[UR16][R12.64], !P2 ;  /* 0x040080000cfa7fae */ /* 0x0007e4000d121850 */
[----:B---3--:R-:W-:-:S04]  /*37f0*/  IMAD.WIDE R12, R6, 0x4, R52 ;  /* 0x00000004060c7825 */ /* 0x008fc800078e0234 */
[----:B------:R-:W-:Y:S01]  /*3800*/  IMAD.WIDE R6, R6, 0x4, R56 ;  /* 0x0000000406067825 */ /* 0x000fe200078e0238 */
[----:B------:R-:W-:Y:S04]  /*3810*/  STL.64 [R1+0xe8], R12 ;  /* 0x0000e80c01007387 */ /* 0x000fe80000100a00 */
[----:B------:R-:W-:Y:S04]  /*3820*/  LDGSTS.E [R250+0x8008], desc[UR16][R12.64], !P2 ;  /* 0x080080000cfa7fae */ /* 0x000fe8000d121850 */
[----:B------:R3:W-:Y:S04]  /*3830*/  STL.64 [R1+0xf8], R6 ;  /* 0x0000f80601007387 */ /* 0x0007e80000100a00 */
[----:B------:R3:W-:Y:S01]  /*3840*/  LDGSTS.E [R250+0xc008], desc[UR16][R6.64], !P2 ;  /* 0x0c00800006fa7fae */ /* 0x0007e2000d121850 */
[----:B------:R-:W-:-:S02]  /*3850*/  ISETP.GE.U32.AND P2, PT, R4, 0x7fffffbd, PT ;  /* 0x7fffffbd0400780c */ /* 0x000fc40003f46070 */
[----:B--2---:R-:W-:Y:S02]  /*3860*/  IADD3 R4, R9, -0x25, RZ ;  /* 0xffffffdb09047810 */ /* 0x004fe40007ffe0ff */
[----:B------:R-:W-:Y:S01]  /*3870*/  LOP3.LUT R9, R243, 0x40, RZ, 0x3c, !PT ;  /* 0x00000040f3097812 */ /* 0x000fe200078e3cff */
[----:B---3--:R-:W-:-:S04]  /*3880*/  IMAD R6, R2, 0x1f, RZ ;  /* 0x0000001f02067824 */ /* 0x008fc800078e02ff */
[C---:B------:R-:W-:Y:S01]  /*3890*/  IMAD.WIDE R12, R6.reuse, 0x4, R50 ;  /* 0x00000004060c7825 */ /* 0x040fe200078e0232 */
[----:B------:R-:W-:Y:S03]  /*38a0*/  STL [R1+0x3e8], R6 ;  /* 0x0003e80601007387 */ /* 0x000fe60000100800 */
[C---:B------:R-:W-:Y:S01]  /*38b0*/  IMAD.WIDE R14, R6.reuse, 0x4, R54 ;  /* 0x00000004060e7825 */ /* 0x040fe200078e0236 */
[----:B------:R2:W-:Y:S04]  /*38c0*/  STL.64 [R1+0x108], R12 ;  /* 0x0001080c01007387 */ /* 0x0005e80000100a00 */
[----:B------:R2:W-:Y:S04]  /*38d0*/  LDGSTS.E [R250+0xc], desc[UR16][R12.64], !P3 ;  /* 0x0000c0000cfa7fae */ /* 0x0005e8000d921850 */
[----:B------:R-:W-:Y:S04]  /*38e0*/  LDGSTS.E [R250+0x400c], desc[UR16][R14.64], !P3 ;  /* 0x0400c0000efa7fae */ /* 0x000fe8000d921850 */
[----:B------:R3:W-:Y:S01]  /*38f0*/  STL [R1+0x690], R9 ;  /* 0x0006900901007387 */ /* 0x0007e20000100800 */
[----:B--2---:R-:W-:-:S03]  /*3900*/  IMAD.WIDE R12, R6, 0x4, R52 ;  /* 0x00000004060c7825 */ /* 0x004fc600078e0234 */
[----:B------:R-:W2:Y:S01]  /*3910*/  LDL.LU.64 R242, [R1+0x20] ;  /* 0x0000200001f27983 */ /* 0x000ea20000300a00 */
[----:B------:R-:W-:-:S03]  /*3920*/  IMAD.WIDE R6, R6, 0x4, R56 ;  /* 0x0000000406067825 */ /* 0x000fc600078e0238 */
[----:B------:R-:W-:Y:S01]  /*3930*/  LDGSTS.E [R250+0x800c], desc[UR16][R12.64], !P3 ;  /* 0x0800c0000cfa7fae */ /* 0x000fe2000d921850 */
[----:B---3--:R-:W-:-:S03]  /*3940*/  VIADD R9, R9, UR12 ;  /* 0x0000000c09097c36 */ /* 0x008fc60008000000 */
[----:B------:R-:W-:Y:S01]  /*3950*/  LDGSTS.E [R250+0xc00c], desc[UR16][R6.64], !P3 ;  /* 0x0c00c00006fa7fae */ /* 0x000fe2000d921850 */
[----:B------:R-:W-:Y:S01]  /*3960*/  ISETP.GE.U32.AND P3, PT, R4, 0x7fffffbc, PT ;  /* 0x7fffffbc0400780c */ /* 0x000fe20003f66070 */
[----:B-1----:R-:W-:Y:S02]  /*3970*/  VIADD R4, R11, 0xffffffda ;  /* 0xffffffda0b047836 */ /* 0x002fe40000000000 */
[----:B------:R-:W0:Y:S01]  /*3980*/  LDGDEPBAR ;  /* 0x00000000000079af */ /* 0x000e220000000000 */
[----:B------:R-:W1:Y:S03]  /*3990*/  LDC R11, c[0x0][0x230] ;  /* 0x00008c00ff0b7b82 */ /* 0x000e660000000800 */
[----:B------:R-:W-:Y:S04]  /*39a0*/  LDGSTS.E [R251+0x60000], desc[UR16][R22.64], P0 ;  /* 0x6000000016fb7fae */ /* 0x000fe80008121850 */
        /* <DEDUP_REMOVED lines=14> */
[----:B------:R-:W-:Y:S01]  /*3a90*/  LDGSTS.E [R9+0x61e00], desc[UR16][R24.64], P0 ;  /* 0x61e0000018097fae */ /* 0x000fe20008121850 */
[----:B------:R-:W-:-:S02]  /*3aa0*/  ISETP.GE.U32.AND P0, PT, R4, 0x7fffffbb, PT ;  /* 0x7fffffbb0400780c */ /* 0x000fc40003f06070 */
[----:B------:R-:W-:Y:S01]  /*3ab0*/  SHF.L.U32 R4, R2, 0x5, RZ ;  /* 0x0000000502047819 */ /* 0x000fe200000006ff */
[----:B------:R-:W0:Y:S04]  /*3ac0*/  LDGDEPBAR ;  /* 0x00000000000079af */ /* 0x000e280000000000 */
[C---:B------:R-:W-:Y:S01]  /*3ad0*/  IMAD.WIDE R64, R4.reuse, 0x4, R50 ;  /* 0x0000000404407825 */ /* 0x040fe200078e0232 */
[----:B------:R-:W-:Y:S03]  /*3ae0*/  BAR.SYNC.DEFER_BLOCKING 0x0 ;  /* 0x0000000000007b1d */ /* 0x000fe60000010000 */
[----:B------:R-:W-:-:S03]  /*3af0*/  IMAD.WIDE R62, R4, 0x4, R54 ;  /* 0x00000004043e7825 */ /* 0x000fc600078e0236 */
[----:B------:R-:W3:Y:S01]  /*3b00*/  LDL.LU.64 R50, [R1] ;  /* 0x0000000001327983 */ /* 0x000ee20000300a00 */
[----:B------:R-:W-:-:S03]  /*3b10*/  IMAD.WIDE R60, R4, 0x4, R52 ;  /* 0x00000004043c7825 */ /* 0x000fc600078e0234 */
[----:B------:R-:W4:Y:S01]  /*3b20*/  LDL.LU.64 R54, [R1+0x10] ;  /* 0x0000100001367983 */ /* 0x000f220000300a00 */
[----:B------:R-:W-:-:S03]  /*3b30*/  IMAD.WIDE R58, R4, 0x4, R56 ;  /* 0x00000004043a7825 */ /* 0x000fc600078e0238 */
[----:B------:R1:W-:Y:S04]  /*3b40*/  STL.64 [R1+0x368], R64 ;  /* 0x0003684001007387 */ /* 0x0003e80000100a00 */
[----:B------:R-:W3:Y:S04]  /*3b50*/  LDL.LU.64 R52, [R1+0x8] ;  /* 0x0000080001347983 */ /* 0x000ee80000300a00 */
[----:B------:R1:W-:Y:S04]  /*3b60*/  STL.64 [R1+0x360], R62 ;  /* 0x0003603e01007387 */ /* 0x0003e80000100a00 */
[----:B------:R-:W4:Y:S04]  /*3b70*/  LDL.LU.64 R56, [R1+0x18] ;  /* 0x0000180001387983 */ /* 0x000f280000300a00 */
[----:B------:R1:W-:Y:S04]  /*3b80*/  STL.64 [R1+0x358], R60 ;  /* 0x0003583c01007387 */ /* 0x0003e80000100a00 */
[----:B------:R1:W-:Y:S04]  /*3b90*/  STL.64 [R1+0x350], R58 ;  /* 0x0003503a01007387 */ /* 0x0003e80000100a00 */
[----:B------:R-:W-:Y:S01]  /*3ba0*/  @!PT LDS RZ, [RZ] ;  /* 0x00000000fffff984 */ /* 0x000fe20000000800 */
[----:B------:R-:W-:Y:S01]  /*3bb0*/  @!PT LDS RZ, [RZ] ;  /* 0x00000000fffff984 */ /* 0x000fe20000000800 */
[----:B------:R-:W-:Y:S01]  /*3bc0*/  @!PT LDS RZ, [RZ] ;  /* 0x00000000fffff984 */ /* 0x000fe20000000800 */
[----:B------:R-:W-:Y:S04]  /*3bd0*/  LDGSTS.E [R17+0x10000], desc[UR16][R64.64], !P5 ;  /* 0x1000000040117fae */ /* 0x000fe8000e921850 */
[----:B------:R-:W-:Y:S04]  /*3be0*/  LDGSTS.E [R17+0x14000], desc[UR16][R62.64], !P5 ;  /* 0x140000003e117fae */ /* 0x000fe8000e921850 */
[----:B------:R-:W-:Y:S04]  /*3bf0*/  LDGSTS.E [R17+0x18000], desc[UR16][R60.64], !P5 ;  /* 0x180000003c117fae */ /* 0x000fe8000e921850 */
[----:B-1----:R-:W3:Y:S04]  /*3c00*/  LDL.LU.64 R64, [R1+0x748] ;  /* 0x0007480001407983 */ /* 0x002ee80000300a00 */
[----:B------:R-:W3:Y:S04]  /*3c10*/  LDL.LU.64 R62, [R1+0x740] ;  /* 0x00074000013e7983 */ /* 0x000ee80000300a00 */
[----:B------:R-:W3:Y:S04]  /*3c20*/  LDL.LU.64 R60, [R1+0x738] ;  /* 0x00073800013c7983 */ /* 0x000ee80000300a00 */
[----:B------:R-:W-:Y:S04]  /*3c30*/  LDGSTS.E [R17+0x1c000], desc[UR16][R58.64], !P5 ;  /* 0x1c0000003a117fae */ /* 0x000fe8000e921850 */
[----:B------:R-:W3:Y:S01]  /*3c40*/  LDL.LU.64 R58, [R1+0x730] ;  /* 0x00073000013a7983 */ /* 0x000ee20000300a00 */
[----:B--2---:R-:W-:-:S05]  /*3c50*/  IMAD.WIDE R242, R4, 0x4, R242 ;  /* 0x0000000404f27825 */ /* 0x004fca00078e02f2 */
[----:B------:R1:W-:Y:S04]  /*3c60*/  STL.64 [R1+0x348], R242 ;  /* 0x000348f201007387 */ /* 0x0003e80000100a00 */
[----:B------:R-:W-:Y:S01]  /*3c70*/  LDGSTS.E [R17+0x10004], desc[UR16][R242.64], !P6 ;  /* 0x10004000f2117fae */ /* 0x000fe2000f121850 */
[----:B----4-:R-:W-:-:S05]  /*3c80*/  IMAD.WIDE R56, R4, 0x4, R56 ;  /* 0x0000000404387825 */ /* 0x010fca00078e0238 */
[----:B------:R2:W-:Y:S04]  /*3c90*/  STL.64 [R1+0x340], R56 ;  /* 0x0003403801007387 */ /* 0x0005e80000100a00 */
[----:B-1----:R-:W4:Y:S01]  /*3ca0*/  LDL.LU.64 R242, [R1+0x728] ;  /* 0x0007280001f27983 */ /* 0x002f220000300a00 */
[----:B------:R-:W-:Y:S02]  /*3cb0*/  VIADD R11, R11, 0xffffffd9 ;  /* 0xffffffd90b0b7836 */ /* 0x000fe40000000000 */
[----:B------:R-:W-:Y:S01]  /*3cc0*/  IMAD.WIDE R54, R4, 0x4, R54 ;  /* 0x0000000404367825 */ /* 0x000fe200078e0236 */
[----:B------:R2:W-:Y:S02]  /*3cd0*/  LDGSTS.E [R17+0x14004], desc[UR16][R56.64], !P6 ;  /* 0x1400400038117fae */ /* 0x0005e4000f121850 */
[----:B------:R-:W-:-:S02]  /*3ce0*/  ISETP.GE.U32.AND P5, PT, R11, 0x7fffffba, PT ;  /* 0x7fffffba0b00780c */ /* 0x000fc40003fa6070 */
[----:B------:R-:W1:Y:S01]  /*3cf0*/  LDC R11, c[0x0][0x230] ;  /* 0x00008c00ff0b7b82 */ /* 0x000e620000000800 */
[----:B---3--:R-:W-:Y:S01]  /*3d00*/  IMAD.WIDE R52, R4, 0x4, R52 ;  /* 0x0000000404347825 */ /* 0x008fe200078e0234 */
[----:B------:R-:W-:Y:S04]  /*3d10*/  LDGSTS.E [R17+0x18004], desc[UR16][R54.64], !P6 ;  /* 0x1800400036117fae */ /* 0x000fe8000f121850 */
[----:B------:R3:W-:Y:S01]  /*3d20*/  LDGSTS.E [R17+0x1c004], desc[UR16][R52.64], !P6 ;  /* 0x1c00400034117fae */ /* 0x0007e2000f121850 */
[----:B-1----:R-:W-:-:S05]  /*3d30*/  VIADD R11, R11, 0xffffffd8 ;  /* 0xffffffd80b0b7836 */ /* 0x002fca0000000000 */
[----:B------:R-:W-:Y:S02]  /*3d40*/  ISETP.GE.U32.AND P6, PT, R11, 0x7fffffb9, PT ;  /* 0x7fffffb90b00780c */ /* 0x000fe40003fc6070 */
[----:B------:R-:W1:Y:S01]  /*3d50*/  LDC R11, c[0x0][0x230] ;  /* 0x00008c00ff0b7b82 */ /* 0x000e620000000800 */
[----:B------:R-:W-:Y:S01]  /*3d60*/  STL.64 [R1+0x338], R54 ;  /* 0x0003383601007387 */ /* 0x000fe20000100a00 */
[----:B--2---:R-:W-:-:S03]  /*3d70*/  IMAD.WIDE R56, R4, 0x4, R50 ;  /* 0x0000000404387825 */ /* 0x004fc600078e0232 */
[----:B------:R3:W-:Y:S01]  /*3d80*/  STL.64 [R1+0x330], R52 ;  /* 0x0003303401007387 */ /* 0x0007e20000100a00 */
[----:B------:R-:W-:-:S03]  /*3d90*/  IMAD.WIDE R50, R4, 0x4, R60 ;  /* 0x0000000404327825 */ /* 0x000fc600078e023c */
[----:B------:R2:W-:Y:S01]  /*3da0*/  LDGSTS.E [R17+0x10008], desc[UR16][R56.64], !P4 ;  /* 0x1000800038117fae */ /* 0x0005e2000e121850 */
[----:B---3--:R-:W-:-:S04]  /*3db0*/  IMAD.WIDE R52, R4, 0x4, R58 ;  /* 0x0000000404347825 */ /* 0x008fc800078e023a */
[----:B-1----:R-:W-:Y:S01]  /*3dc0*/  VIADD R11, R11, 0xffffffd7 ;  /* 0xffffffd70b0b7836 */ /* 0x002fe20000000000 */
[----:B------:R2:W-:Y:S02]  /*3dd0*/  STL.64 [R1+0x328], R56 ;  /* 0x0003283801007387 */ /* 0x0005e40000100a00 */
[----:B--2---:R-:W-:-:S04]  /*3de0*/  IMAD.WIDE R56, R4, 0x4, R62 ;  /* 0x0000000404387825 */ /* 0x004fc800078e023e */
[----:B----4-:R-:W-:-:S05]  /*3df0*/  IMAD.WIDE R54, R4, 0x4, R242 ;  /* 0x0000000404367825 */ /* 0x010fca00078e02f2 */
[----:B------:R1:W-:Y:S04]  /*3e00*/  LDGSTS.E [R17+0x14008], desc[UR16][R54.64], !P4 ;  /* 0x1400800036117fae */ /* 0x0003e8000e121850 */
[----:B------:R2:W-:Y:S04]  /*3e10*/  LDGSTS.E [R17+0x18008], desc[UR16][R52.64], !P4 ;  /* 0x1800800034117fae */ /* 0x0005e8000e121850 */
[----:B------:R3:W-:Y:S01]  /*3e20*/  LDGSTS.E [R17+0x1c008], desc[UR16][R50.64], !P4 ;  /* 0x1c00800032117fae */ /* 0x0007e2000e121850 */
[----:B------:R-:W-:Y:S02]  /*3e30*/  ISETP.GE.U32.AND P4, PT, R11, 0x7fffffb8, PT ;  /* 0x7fffffb80b00780c */ /* 0x000fe40003f86070 */
[----:B------:R-:W4:Y:S01]  /*3e40*/  LDC R11, c[0x0][0x230] ;  /* 0x00008c00ff0b7b82 */ /* 0x000f220000000800 */
[----:B------:R1:W-:Y:S04]  /*3e50*/  STL.64 [R1+0x320], R54 ;  /* 0x0003203601007387 */ /* 0x0003e80000100a00 */
[----:B------:R2:W-:Y:S04]  /*3e60*/  STL.64 [R1+0x318], R52 ;  /* 0x0003183401007387 */ /* 0x0005e80000100a00 */
[----:B------:R3:W-:Y:S01]  /*3e70*/  STL.64 [R1+0x310], R50 ;  /* 0x0003103201007387 */ /* 0x0007e20000100a00 */
[----:B-1----:R-:W-:-:S03]  /*3e80*/  IMAD.WIDE R54, R4, 0x4, R64 ;  /* 0x0000000404367825 */ /* 0x002fc600078e0240 */
[----:B------:R1:W-:Y:S01]  /*3e90*/  LDGSTS.E [R17+0x1000c], desc[UR16][R56.64], !P2 ;  /* 0x1000c00038117fae */ /* 0x0003e2000d121850 */
[----:B--2---:R-:W-:-:S03]  /*3ea0*/  IMAD.WIDE R52, R4, 0x4, R66 ;  /* 0x0000000404347825 */ /* 0x004fc600078e0242 */
[----:B------:R2:W-:Y:S01]  /*3eb0*/  LDGSTS.E [R17+0x1400c], desc[UR16][R54.64], !P2 ;  /* 0x1400c00036117fae */ /* 0x0005e2000d121850 */
[----:B---3--:R-:W-:-:S03]  /*3ec0*/  IMAD.WIDE R50, R4, 0x4, R68 ;  /* 0x0000000404327825 */ /* 0x008fc600078e0244 */
[----:B------:R3:W-:Y:S01]  /*3ed0*/  LDGSTS.E [R17+0x1800c], desc[UR16][R52.64], !P2 ;  /* 0x1800c00034117fae */ /* 0x0007e2000d121850 */
[----:B----4-:R-:W-:-:S03]  /*3ee0*/  IADD3 R11, R11, -0x2a, RZ ;  /* 0xffffffd60b0b7810 */ /* 0x010fc60007ffe0ff */
[----:B------:R4:W-:Y:S01]  /*3ef0*/  LDGSTS.E [R17+0x1c00c], desc[UR16][R50.64], !P2 ;  /* 0x1c00c00032117fae */ /* 0x0009e2000d121850 */
[----:B------:R-:W-:Y:S02]  /*3f00*/  ISETP.GE.U32.AND P2, PT, R11, 0x7fffffb7, PT ;  /* 0x7fffffb70b00780c */ /* 0x000fe40003f46070 */
[----:B------:R-:W4:Y:S01]  /*3f10*/  LDC R11, c[0x0][0x230] ;  /* 0x00008c00ff0b7b82 */ /* 0x000f220000000800 */
[----:B------:R1:W-:Y:S04]  /*3f20*/  STL.64 [R1+0x308], R56 ;  /* 0x0003083801007387 */ /* 0x0003e80000100a00 */
[----:B------:R2:W-:Y:S04]  /*3f30*/  STL.64 [R1+0x300], R54 ;  /* 0x0003003601007387 */ /* 0x0005e80000100a00 */
[----:B------:R3:W-:Y:S01]  /*3f40*/  STL.64 [R1+0x2f8], R52 ;  /* 0x0002f83401007387 */ /* 0x0007e20000100a00 */
[----:B-1----:R-:W-:-:S03]  /*3f50*/  IMAD.WIDE R56, R4, 0x4, R70 ;  /* 0x0000000404387825 */ /* 0x002fc600078e0246 */
[----:B------:R1:W-:Y:S01]  /*3f60*/  STL.64 [R1+0x2f0], R50 ;  /* 0x0002f03201007387 */ /* 0x0003e20000100a00 */
[----:B--2---:R-:W-:-:S03]  /*3f70*/  IMAD.WIDE R54, R4, 0x4, R72 ;  /* 0x0000000404367825 */ /* 0x004fc600078e0248 */
[----:B------:R2:W-:Y:S01]  /*3f80*/  LDGSTS.E [R244+0x10000], desc[UR16][R56.64], !P3 ;  /* 0x1000000038f47fae */ /* 0x0005e2000d921850 */
[----:B---3--:R-:W-:-:S03]  /*3f90*/  IMAD.WIDE R52, R4, 0x4, R74 ;  /* 0x0000000404347825 */ /* 0x008fc600078e024a */
[----:B------:R3:W-:Y:S01]  /*3fa0*/  LDGSTS.E [R244+0x14000], desc[UR16][R54.64], !P3 ;  /* 0x1400000036f47fae */ /* 0x0007e2000d921850 */
[----:B----4-:R-:W-:-:S03]  /*3fb0*/  VIADD R11, R11, 0xffffffd5 ;  /* 0xffffffd50b0b7836 */ /* 0x010fc60000000000 */
[----:B------:R4:W-:Y:S01]  /*3fc0*/  LDGSTS.E [R244+0x18000], desc[UR16][R52.64], !P3 ;  /* 0x1800000034f47fae */ /* 0x0009e2000d921850 */
[----:B-1----:R-:W-:-:S05]  /*3fd0*/  IMAD.WIDE R50, R4, 0x4, R76 ;  /* 0x0000000404327825 */ /* 0x002fca00078e024c */
[----:B------:R1:W-:Y:S01]  /*3fe0*/  LDGSTS.E [R244+0x1c000], desc[UR16][R50.64], !P3 ;  /* 0x1c00000032f47fae */ /* 0x0003e2000d921850 */
[----:B------:R-:W-:Y:S02]  /*3ff0*/  ISETP.GE.U32.AND P3, PT, R11, 0x7fffffb6, PT ;  /* 0x7fffffb60b00780c */ /* 0x000fe40003f66070 */
[----:B------:R-:W1:Y:S01]  /*4000*/  LDC R11, c[0x0][0x230] ;  /* 0x00008c00ff0b7b82 */ /* 0x000e620000000800 */
[----:B------:R2:W-:Y:S04]  /*4010*/  STL.64 [R1+0x2e8], R56 ;  /* 0x0002e83801007387 */ /* 0x0005e80000100a00 */
[----:B------:R3:W-:Y:S04]  /*4020*/  STL.64 [R1+0x2e0], R54 ;  /* 0x0002e03601007387 */ /* 0x0007e80000100a00 */
[----:B------:R4:W-:Y:S01]  /*4030*/  STL.64 [R1+0x2d8], R52 ;  /* 0x0002d83401007387 */ /* 0x0009e20000100a00 */
[----:B--2---:R-:W-:-:S03]  /*4040*/  IMAD.WIDE R56, R4, 0x4, R78 ;  /* 0x0000000404387825 */ /* 0x004fc600078e024e */
[----:B------:R2:W-:Y:S01]  /*4050*/  STL.64 [R1+0x2d0], R50 ;  /* 0x0002d03201007387 */ /* 0x0005e20000100a00 */
[----:B---3--:R-:W-:-:S03]  /*4060*/  IMAD.WIDE R54, R4, 0x4, R80 ;  /* 0x0000000404367825 */ /* 0x008fc600078e0250 */
[----:B------:R3:W-:Y:S01]  /*4070*/  LDGSTS.E [R244+0x10004], desc[UR16][R56.64], !P0 ;  /* 0x1000400038f47fae */ /* 0x0007e2000c121850 */
[----:B----4-:R-:W-:-:S03]  /*4080*/  IMAD.WIDE R52, R4, 0x4, R82 ;  /* 0x0000000404347825 */ /* 0x010fc600078e0252 */
[----:B------:R4:W-:Y:S01]  /*4090*/  LDGSTS.E [R244+0x14004], desc[UR16][R54.64], !P0 ;  /* 0x1400400036f47fae */ /* 0x0009e2000c121850 */
[----:B-1----:R-:W-:-:S03]  /*40a0*/  VIADD R11, R11, 0xffffffd4 ;  /* 0xffffffd40b0b7836 */ /* 0x002fc60000000000 */
[----:B------:R1:W-:Y:S01]  /*40b0*/  LDGSTS.E [R244+0x18004], desc[UR16][R52.64], !P0 ;  /* 0x1800400034f47fae */ /* 0x0003e2000c121850 */
[----:B--2---:R-:W-:-:S05]  /*40c0*/  IMAD.WIDE R50, R4, 0x4, R84 ;  /* 0x0000000404327825 */ /* 0x004fca00078e0254 */
[----:B------:R2:W-:Y:S01]  /*40d0*/  LDGSTS.E [R244+0x1c004], desc[UR16][R50.64], !P0 ;  /* 0x1c00400032f47fae */ /* 0x0005e2000c121850 */
[----:B------:R-:W-:Y:S02]  /*40e0*/  ISETP.GE.U32.AND P0, PT, R11, 0x7fffffb5, PT ;  /* 0x7fffffb50b00780c */ /* 0x000fe40003f06070 */
[----:B------:R-:W2:Y:S01]  /*40f0*/  LDC R11, c[0x0][0x230] ;  /* 0x00008c00ff0b7b82 */ /* 0x000ea20000000800 */
[----:B------:R3:W-:Y:S04]  /*4100*/  STL.64 [R1+0x2c8], R56 ;  /* 0x0002c83801007387 */ /* 0x0007e80000100a00 */
[----:B------:R4:W-:Y:S04]  /*4110*/  STL.64 [R1+0x2c0], R54 ;  /* 0x0002c03601007387 */ /* 0x0009e80000100a00 */
[----:B------:R1:W-:Y:S01]  /*4120*/  STL.64 [R1+0x2b8], R52 ;  /* 0x0002b83401007387 */ /* 0x0003e20000100a00 */
[----:B---3--:R-:W-:-:S03]  /*4130*/  IMAD.WIDE R56, R4, 0x4, R86 ;  /* 0x0000000404387825 */ /* 0x008fc600078e0256 */
[----:B------:R3:W-:Y:S01]  /*4140*/  STL.64 [R1+0x2b0], R50 ;  /* 0x0002b03201007387 */ /* 0x0007e20000100a00 */
[----:B----4-:R-:W-:-:S03]  /*4150*/  IMAD.WIDE R54, R4, 0x4, R88 ;  /* 0x0000000404367825 */ /* 0x010fc600078e0258 */
[----:B------:R4:W-:Y:S01]  /*4160*/  LDGSTS.E [R244+0x10008], desc[UR16][R56.64], !P5 ;  /* 0x1000800038f47fae */ /* 0x0009e2000e921850 */
[----:B-1----:R-:W-:-:S03]  /*4170*/  IMAD.WIDE R52, R4, 0x4, R90 ;  /* 0x0000000404347825 */ /* 0x002fc600078e025a */
[----:B------:R1:W-:Y:S01]  /*4180*/  LDGSTS.E [R244+0x14008], desc[UR16][R54.64], !P5 ;  /* 0x1400800036f47fae */ /* 0x0003e2000e921850 */
[----:B--2---:R-:W-:-:S03]  /*4190*/  VIADD R11, R11, 0xffffffd3 ;  /* 0xffffffd30b0b7836 */ /* 0x004fc60000000000 */
[----:B------:R2:W-:Y:S01]  /*41a0*/  LDGSTS.E [R244+0x18008], desc[UR16][R52.64], !P5 ;  /* 0x1800800034f47fae */ /* 0x0005e2000e921850 */
[----:B---3--:R-:W-:-:S05]  /*41b0*/  IMAD.WIDE R50, R4, 0x4, R92 ;  /* 0x0000000404327825 */ /* 0x008fca00078e025c */
[----:B------:R3:W-:Y:S01]  /*41c0*/  LDGSTS.E [R244+0x1c008], desc[UR16][R50.64], !P5 ;  /* 0x1c00800032f47fae */ /* 0x0007e2000e921850 */
[----:B------:R-:W-:Y:S02]  /*41d0*/  ISETP.GE.U32.AND P5, PT, R11, 0x7fffffb4, PT ;  /* 0x7fffffb40b00780c */ /* 0x000fe40003fa6070 */
[----:B------:R-:W3:Y:S01]  /*41e0*/  LDC R11, c[0x0][0x230] ;  /* 0x00008c00ff0b7b82 */ /* 0x000ee20000000800 */
[----:B------:R4:W-:Y:S04]  /*41f0*/  STL.64 [R1+0x2a8], R56 ;  /* 0x0002a83801007387 */ /* 0x0009e80000100a00 */
[----:B------:R1:W-:Y:S04]  /*4200*/  STL.64 [R1+0x2a0], R54 ;  /* 0x0002a03601007387 */ /* 0x0003e80000100a00 */
[----:B------:R2:W-:Y:S01]  /*4210*/  STL.64 [R1+0x298], R52 ;  /* 0x0002983401007387 */ /* 0x0005e20000100a00 */
[----:B----4-:R-:W-:-:S03]  /*4220*/  IMAD.WIDE R56, R4, 0x4, R94 ;  /* 0x0000000404387825 */ /* 0x010fc600078e025e */
[----:B------:R4:W-:Y:S01]  /*4230*/  STL.64 [R1+0x290], R50 ;  /* 0x0002903201007387 */ /* 0x0009e20000100a00 */
[----:B-1----:R-:W-:-:S03]  /*4240*/  IMAD.WIDE R54, R4, 0x4, R96 ;  /* 0x0000000404367825 */ /* 0x002fc600078e0260 */
[----:B------:R1:W-:Y:S01]  /*4250*/  LDGSTS.E [R244+0x1000c], desc[UR16][R56.64], !P6 ;  /* 0x1000c00038f47fae */ /* 0x0003e2000f121850 */
[----:B--2---:R-:W-:-:S03]  /*4260*/  IMAD.WIDE R52, R4, 0x4, R98 ;  /* 0x0000000404347825 */ /* 0x004fc600078e0262 */
[----:B------:R2:W-:Y:S01]  /*4270*/  LDGSTS.E [R244+0x1400c], desc[UR16][R54.64], !P6 ;  /* 0x1400c00036f47fae */ /* 0x0005e2000f121850 */
[----:B---3--:R-:W-:Y:S01]  /*4280*/  IADD3 R11, R11, -0x2e, RZ ;  /* 0xffffffd20b0b7810 */ /* 0x008fe20007ffe0ff */
[C---:B----4-:R-:W-:Y:S02]  /*4290*/  IMAD.WIDE R50, R4.reuse, 0x4, R100 ;  /* 0x0000000404327825 */ /* 0x050fe400078e0264 */
        /* <DEDUP_REMOVED lines=9> */
[----:B------:R-:W1:Y:S01]  /*4330*/  LDC R102, c[0x0][0x230] ;  /* 0x00008c00ff667b82 */ /* 0x000e620000000800 */
[C---:B--2---:R-:W-:Y:S02]  /*4340*/  IMAD.WIDE R54, R4.reuse, 0x4, R104 ;  /* 0x0000000404367825 */ /* 0x044fe400078e0268 */
[----:B------:R2:W-:Y:S02]  /*4350*/  LDGSTS.E [R245+0x10000], desc[UR16][R56.64], !P4 ;  /* 0x1000000038f57fae */ /* 0x0005e4000e121850 */
[----:B---3--:R-:W-:Y:S02]  /*4360*/  IMAD.WIDE R52, R4, 0x4, R106 ;  /* 0x0000000404347825 */ /* 0x008fe400078e026a */
[----:B------:R3:W-:Y:S02]  /*4370*/  LDGSTS.E [R245+0x14000], desc[UR16][R54.64], !P4 ;  /* 0x1400000036f57fae */ /* 0x0007e4000e121850 */
[----:B----4-:R-:W-:-:S02]  /*4380*/  VIADD R11, R11, 0xffffffd1 ;  /* 0xffffffd10b0b7836 */ /* 0x010fc40000000000 */
        /* <DEDUP_REMOVED lines=74> */
[----:B-1----:R-:W-:Y:S02]  /*4830*/  VIADD R11, R11, 0xffffffcc ;  /* 0xffffffcc0b0b7836 */ /* 0x002fe40000000000 */
[C---:B--2---:R-:W-:Y:S01]  /*4840*/  IMAD.WIDE R50, R4.reuse, 0x4, R148 ;  /* 0x0000000404327825 */ /* 0x044fe200078e0294 */
[----:B------:R3:W-:Y:S04]  /*4850*/  STL.64 [R1+0x1c8], R56 ;  /* 0x0001c83801007387 */ /* 0x0007e80000100a00 */
[----:B------:R1:W-:Y:S04]  /*4860*/  LDGSTS.E [R246+0x18004], desc[UR16][R52.64], !P6 ;  /* 0x1800400034f67fae */ /* 0x0003e8000f121850 */
[----:B------:R4:W-:Y:S04]  /*4870*/  STL.64 [R1+0x1c0], R54 ;  /* 0x0001c03601007387 */ /* 0x0009e80000100a00 */
[----:B------:R2:W-:Y:S01]  /*4880*/  LDGSTS.E [R246+0x1c004], desc[UR16][R50.64], !P6 ;  /* 0x1c00400032f67fae */ /* 0x0005e2000f121850 */
[----:B---3--:R-:W-:Y:S01]  /*4890*/  IMAD.WIDE R56, R4, 0x4, R150 ;  /* 0x0000000404387825 */ /* 0x008fe200078e0296 */
[----:B------:R-:W-:-:S02]  /*48a0*/  ISETP.GE.U32.AND P6, PT, R11, 0x7fffffad, PT ;  /* 0x7fffffad0b00780c */ /* 0x000fc40003fc6070 */
[----:B------:R1:W-:Y:S01]  /*48b0*/  STL.64 [R1+0x1b8], R52 ;  /* 0x0001b83401007387 */ /* 0x0003e20000100a00 */
[----:B------:R-:W3:Y:S01]  /*48c0*/  LDC R11, c[0x0][0x230] ;  /* 0x00008c00ff0b7b82 */ /* 0x000ee20000000800 */
[C---:B----4-:R-:W-:Y:S02]  /*48d0*/  IMAD.WIDE R54, R4.reuse, 0x4, R152 ;  /* 0x0000000404367825 */ /* 0x050fe400078e0298 */
[----:B------:R2:W-:Y:S04]  /*48e0*/  STL.64 [R1+0x1b0], R50 ;  /* 0x0001b03201007387 */ /* 0x0005e80000100a00 */
[----:B------:R4:W-:Y:S01]  /*48f0*/  STL.64 [R1+0x1a8], R56 ;  /* 0x0001a83801007387 */ /* 0x0009e20000100a00 */
[----:B-1----:R-:W-:-:S03]  /*4900*/  IMAD.WIDE R52, R4, 0x4, R154 ;  /* 0x0000000404347825 */ /* 0x002fc600078e029a */
[----:B------:R4:W-:Y:S01]  /*4910*/  LDGSTS.E [R246+0x10008], desc[UR16][R56.64], !P4 ;  /* 0x1000800038f67fae */ /* 0x0009e2000e121850 */
[----:B--2---:R-:W-:-:S03]  /*4920*/  IMAD.WIDE R50, R4, 0x4, R156 ;  /* 0x0000000404327825 */ /* 0x004fc600078e029c */
[----:B------:R1:W-:Y:S04]  /*4930*/  STL.64 [R1+0x1a0], R54 ;  /* 0x0001a03601007387 */ /* 0x0003e80000100a00 */
[----:B------:R1:W-:Y:S01]  /*4940*/  LDGSTS.E [R246+0x14008], desc[UR16][R54.64], !P4 ;  /* 0x1400800036f67fae */ /* 0x0003e2000e121850 */
[----:B----4-:R-:W-:-:S03]  /*4950*/  IMAD.WIDE R56, R4, 0x4, R158 ;  /* 0x0000000404387825 */ /* 0x010fc600078e029e */
[----:B------:R2:W-:Y:S04]  /*4960*/  STL.64 [R1+0x198], R52 ;  /* 0x0001983401007387 */ /* 0x0005e80000100a00 */
[----:B------:R2:W-:Y:S01]  /*4970*/  LDGSTS.E [R246+0x18008], desc[UR16][R52.64], !P4 ;  /* 0x1800800034f67fae */ /* 0x0005e2000e121850 */
[----:B-1----:R-:W-:-:S03]  /*4980*/  IMAD.WIDE R54, R4, 0x4, R160 ;  /* 0x0000000404367825 */ /* 0x002fc600078e02a0 */
[----:B------:R1:W-:Y:S04]  /*4990*/  STL.64 [R1+0x190], R50 ;  /* 0x0001903201007387 */ /* 0x0003e80000100a00 */
[----:B------:R1:W-:Y:S01]  /*49a0*/  LDGSTS.E [R246+0x1c008], desc[UR16][R50.64], !P4 ;  /* 0x1c00800032f67fae */ /* 0x0003e2000e121850 */
[----:B--2---:R-:W-:-:S03]  /*49b0*/  IMAD.WIDE R52, R4, 0x4, R162 ;  /* 0x0000000404347825 */ /* 0x004fc600078e02a2 */
        /* <DEDUP_REMOVED lines=29> */
[----:B---3--:R-:W-:Y:S02]  /*4b90*/  VIADD R11, R11, 0xffffffcb ;  /* 0xffffffcb0b0b7836 */ /* 0x008fe40000000000 */
[C---:B--2---:R-:W-:Y:S01]  /*4ba0*/  IMAD.WIDE R56, R4.reuse, 0x4, R182 ;  /* 0x0000000404387825 */ /* 0x044fe200078e02b6 */
[----:B------:R2:W-:Y:S04]  /*4bb0*/  STL.64 [R1+0x130], R52 ;  /* 0x0001303401007387 */ /* 0x0005e80000100a00 */
[----:B------:R2:W-:Y:S01]  /*4bc0*/  LDGSTS.E [R247+0x18004], desc[UR16][R52.64], !P0 ;  /* 0x1800400034f77fae */ /* 0x0005e2000c121850 */
[----:B-1----:R-:W-:-:S03]  /*4bd0*/  IMAD.WIDE R54, R4, 0x4, R184 ;  /* 0x0000000404367825 */ /* 0x002fc600078e02b8 */
[----:B------:R1:W-:Y:S04]  /*4be0*/  STL.64 [R1+0x120], R50 ;  /* 0x0001203201007387 */ /* 0x0003e80000100a00 */
[----:B------:R1:W-:Y:S01]  /*4bf0*/  LDGSTS.E [R247+0x1c004], desc[UR16][R50.64], !P0 ;  /* 0x1c00400032f77fae */ /* 0x0003e2000c121850 */
[----:B--2---:R-:W-:-:S03]  /*4c00*/  IMAD.WIDE R52, R4, 0x4, R186 ;  /* 0x0000000404347825 */ /* 0x004fc600078e02ba */
[----:B------:R2:W-:Y:S01]  /*4c10*/  STL.64 [R1+0x110], R56 ;  /* 0x0001103801007387 */ /* 0x0005e20000100a00 */
[----:B------:R-:W-:Y:S02]  /*4c20*/  ISETP.GE.U32.AND P4, PT, R11, 0x7fffffac, PT ;  /* 0x7fffffac0b00780c */ /* 0x000fe40003f86070 */
[----:B------:R-:W3:Y:S01]  /*4c30*/  LDC R11, c[0x0][0x230] ;  /* 0x00008c00ff0b7b82 */ /* 0x000ee20000000800 */
        /* <DEDUP_REMOVED lines=24> */
[----:B------:R4:W-:Y:S01]  /*4dc0*/  STL.64 [R1+0x10], R54 ;  /* 0x0000103601007387 */ /* 0x0009e20000100a00 */
[----:B-1----:R-:W-:-:S03]  /*4dd0*/  IMAD.WIDE R50, R4, 0x4, R204 ;  /* 0x0000000404327825 */ /* 0x002fc600078e02cc */
[----:B------:R1:W-:Y:S04]  /*4de0*/  STL.64 [R1+0x8], R52 ;  /* 0x0000083401007387 */ /* 0x0003e80000100a00 */
[----:B------:R-:W-:Y:S04]  /*4df0*/  LDGSTS.E [R248+0x10000], desc[UR16][R56.64], !P4 ;  /* 0x1000000038f87fae */ /* 0x000fe8000e121850 */
[----:B------:R3:W-:Y:S04]  /*4e00*/  STL.64 [R1], R50 ;  /* 0x0000003201007387 */ /* 0x0007e80000100a00 */
[----:B------:R-:W-:Y:S04]  /*4e10*/  LDGSTS.E [R248+0x14000], desc[UR16][R54.64], !P4 ;  /* 0x1400000036f87fae */ /* 0x000fe8000e121850 */
[----:B--2---:R-:W2:Y:S04]  /*4e20*/  LDL.LU.64 R56, [R1+0x28] ;  /* 0x0000280001387983 */ /* 0x004ea80000300a00 */
[----:B------:R-:W-:Y:S04]  /*4e30*/  LDGSTS.E [R248+0x18000], desc[UR16][R52.64], !P4 ;  /* 0x1800000034f87fae */ /* 0x000fe8000e121850 */
[----:B----4-:R-:W4:Y:S04]  /*4e40*/  LDL.LU.64 R54, [R1+0x30] ;  /* 0x0000300001367983 */ /* 0x010f280000300a00 */
[----:B------:R-:W4:Y:S04]  /*4e50*/  LDL.LU.64 R64, [R1+0x40] ;  /* 0x0000400001407983 */ /* 0x000f280000300a00 */
[----:B------:R-:W4:Y:S04]  /*4e60*/  LDL.LU.64 R62, [R1+0x38] ;  /* 0x00003800013e7983 */ /* 0x000f280000300a00 */
[----:B-1----:R-:W4:Y:S04]  /*4e70*/  LDL.LU.64 R52, [R1+0x48] ;  /* 0x0000480001347983 */ /* 0x002f280000300a00 */
[----:B------:R1:W-:Y:S04]  /*4e80*/  LDGSTS.E [R248+0x1c000], desc[UR16][R50.64], !P4 ;  /* 0x1c00000032f87fae */ /* 0x0003e8000e121850 */
[----:B---3--:R-:W3:Y:S01]  /*4e90*/  LDL.LU.64 R50, [R1+0x50] ;  /* 0x0000500001327983 */ /* 0x008ee20000300a00 */
[----:B------:R-:W-:-:S04]  /*4ea0*/  IADD3 R11, R11, -0x36, RZ ;  /* 0xffffffca0b0b7810 */ /* 0x000fc80007ffe0ff */
[----:B------:R-:W-:Y:S02]  /*4eb0*/  ISETP.GE.U32.AND P2, PT, R11, 0x7fffffab, PT ;  /* 0x7fffffab0b00780c */ /* 0x000fe40003f46070 */
[----:B------:R-:W1:Y:S01]  /*4ec0*/  LDC R11, c[0x0][0x230] ;  /* 0x00008c00ff0b7b82 */ /* 0x000e620000000800 */
[----:B------:R-:W-:-:S04]  /*4ed0*/  IMAD.WIDE R242, R4, 0x4, R206 ;  /* 0x0000000404f27825 */ /* 0x000fc800078e02ce */
[C---:B------:R-:W-:Y:S01]  /*4ee0*/  IMAD.WIDE R208, R4.reuse, 0x4, R208 ;  /* 0x0000000404d07825 */ /* 0x040fe200078e02d0 */
[----:B------:R-:W-:Y:S03]  /*4ef0*/  STL.64 [R1+0x6b0], R242 ;  /* 0x0006b0f201007387 */ /* 0x000fe60000100a00 */
        /* <DEDUP_REMOVED lines=24> */
[----:B------:R-:W-:Y:S01]  /*5080*/  IMAD.WIDE R236, R4, 0x4, R236 ;  /* 0x0000000404ec7825 */ /* 0x000fe200078e02ec */
[----:B------:R-:W-:Y:S03]  /*5090*/  STL.64 [R1+0x718], R234 ;  /* 0x000718ea01007387 */ /* 0x000fe60000100a00 */
[----:B-1----:R-:W-:Y:S01]  /*50a0*/  VIADD R11, R11, 0xffffffc9 ;  /* 0xffffffc90b0b7836 */ /* 0x002fe20000000000 */
[----:B------:R-:W-:Y:S04]  /*50b0*/  STL.64 [R1+0x720], R236 ;  /* 0x000720ec01007387 */ /* 0x000fe80000100a00 */
[----:B------:R-:W3:Y:S01]  /*50c0*/  LDL.LU.64 R60, [R1+0x58] ;  /* 0x00005800013c7983 */ /* 0x000ee20000300a00 */
[----:B------:R-:W-:-:S02]  /*50d0*/  ISETP.GE.U32.AND P3, PT, R11, 0x7fffffaa, PT ;  /* 0x7fffffaa0b00780c */ /* 0x000fc40003f66070 */
[----:B------:R-:W1:Y:S01]  /*50e0*/  LDC R11, c[0x0][0x230] ;  /* 0x00008c00ff0b7b82 */ /* 0x000e620000000800 */
[----:B------:R-:W3:Y:S04]  /*50f0*/  LDL.LU.64 R58, [R1+0x60] ;  /* 0x00006000013a7983 */ /* 0x000ee80000300a00 */
[----:B------:R-:W-:Y:S04]  /*5100*/  LDGSTS.E [R248+0x10004], desc[UR16][R242.64], !P2 ;  /* 0x10004000f2f87fae */ /* 0x000fe8000d121850 */
[----:B------:R-:W-:Y:S04]  /*5110*/  LDGSTS.E [R248+0x14004], desc[UR16][R208.64], !P2 ;  /* 0x14004000d0f87fae */ /* 0x000fe8000d121850 */
[----:B------:R-:W-:Y:S04]  /*5120*/  LDGSTS.E [R248+0x18004], desc[UR16][R210.64], !P2 ;  /* 0x18004000d2f87fae */ /* 0x000fe8000d121850 */
[----:B------:R-:W-:Y:S04]  /*5130*/  LDGSTS.E [R248+0x1c004], desc[UR16][R212.64], !P2 ;  /* 0x1c004000d4f87fae */ /* 0x000fe8000d121850 */
[----:B------:R-:W-:Y:S01]  /*5140*/  LDGSTS.E [R248+0x10008], desc[UR16][R214.64], !P3 ;  /* 0x10008000d6f87fae */ /* 0x000fe2000d921850 */
[----:B-1----:R-:W-:-:S03]  /*5150*/  VIADD R11, R11, 0xffffffc8 ;  /* 0xffffffc80b0b7836 */ /* 0x002fc60000000000 */
[----:B------:R-:W-:Y:S02]  /*5160*/  LDGSTS.E [R248+0x14008], desc[UR16][R216.64], !P3 ;  /* 0x14008000d8f87fae */ /* 0x000fe4000d921850 */
[----:B------:R-:W-:Y:S02]  /*5170*/  ISETP.GE.U32.AND P0, PT, R11, 0x7fffffa9, PT ;  /* 0x7fffffa90b00780c */ /* 0x000fe40003f06070 */
[----:B------:R-:W-:Y:S01]  /*5180*/  LDGSTS.E [R248+0x18008], desc[UR16][R218.64], !P3 ;  /* 0x18008000daf87fae */ /* 0x000fe2000d921850 */
[----:B------:R-:W1:Y:S03]  /*5190*/  LDC R11, c[0x0][0x230] ;  /* 0x00008c00ff0b7b82 */ /* 0x000e660000000800 */
[----:B------:R-:W-:Y:S07]  /*51a0*/  LDGSTS.E [R248+0x1c008], desc[UR16][R220.64], !P3 ;  /* 0x1c008000dcf87fae */ /* 0x000fee000d921850 */
[----:B------:R-:W-:Y:S04]  /*51b0*/  LDGSTS.E [R248+0x1000c], desc[UR16][R222.64], !P0 ;  /* 0x1000c000def87fae */ /* 0x000fe8000c121850 */
[----:B------:R-:W-:Y:S04]  /*51c0*/  LDGSTS.E [R248+0x1400c], desc[UR16][R224.64], !P0 ;  /* 0x1400c000e0f87fae */ /* 0x000fe8000c121850 */
[----:B------:R-:W-:Y:S04]  /*51d0*/  LDGSTS.E [R248+0x1800c], desc[UR16][R226.64], !P0 ;  /* 0x1800c000e2f87fae */ /* 0x000fe8000c121850 */
[----:B------:R-:W-:Y:S01]  /*51e0*/  LDGSTS.E [R248+0x1c00c], desc[UR16][R228.64], !P0 ;  /* 0x1c00c000e4f87fae */ /* 0x000fe2000c121850 */
[----:B-1----:R-:W-:-:S05]  /*51f0*/  VIADD R11, R11, 0xffffffc7 ;  /* 0xffffffc70b0b7836 */ /* 0x002fca0000000000 */
[----:B------:R-:W-:Y:S02]  /*5200*/  ISETP.GE.U32.AND P5, PT, R11, 0x7fffffa8, PT ;  /* 0x7fffffa80b00780c */ /* 0x000fe40003fa6070 */
[----:B------:R-:W1:Y:S01]  /*5210*/  LDC R11, c[0x0][0x230] ;  /* 0x00008c00ff0b7b82 */ /* 0x000e620000000800 */
[----:B------:R-:W-:-:S10]  /*5220*/  IMAD.WIDE R238, R4, 0x4, R238 ;  /* 0x0000000404ee7825 */ /* 0x000fd400078e02ee */
[----:B------:R-:W-:Y:S04]  /*5230*/  LDGSTS.E [R249+0x10000], desc[UR16][R230.64], !P5 ;  /* 0x10000000e6f97fae */ /* 0x000fe8000e921850 */
[----:B------:R-:W-:Y:S04]  /*5240*/  LDGSTS.E [R249+0x14000], desc[UR16][R234.64], !P5 ;  /* 0x14000000eaf97fae */ /* 0x000fe8000e921850 */
[----:B------:R-:W-:Y:S04]  /*5250*/  LDGSTS.E [R249+0x18000], desc[UR16][R236.64], !P5 ;  /* 0x18000000ecf97fae */ /* 0x000fe8000e921850 */
[----:B------:R-:W-:Y:S01]  /*5260*/  LDGSTS.E [R249+0x1c000], desc[UR16][R238.64], !P5 ;  /* 0x1c000000eef97fae */ /* 0x000fe2000e921850 */
[----:B-1----:R-:W-:-:S04]  /*5270*/  IADD3 R11, R11, -0x3a, RZ ;  /* 0xffffffc60b0b7810 */ /* 0x002fc80007ffe0ff */
[----:B------:R-:W-:Y:S02]  /*5280*/  ISETP.GE.U32.AND P6, PT, R11, 0x7fffffa7, PT ;  /* 0x7fffffa70b00780c */ /* 0x000fe40003fc6070 */
[----:B------:R-:W1:Y:S01]  /*5290*/  LDC R11, c[0x0][0x230] ;  /* 0x00008c00ff0b7b82 */ /* 0x000e620000000800 */
[C---:B--2---:R-:W-:Y:S02]  /*52a0*/  IMAD.WIDE R90, R4.reuse, 0x4, R56 ;  /* 0x00000004045a7825 */ /* 0x044fe400078e0238 */
[----:B------:R-:W2:Y:S02]  /*52b0*/  LDL.LU.64 R56, [R1+0x68] ;  /* 0x0000680001387983 */ /* 0x000ea40000300a00 */
[C---:B----4-:R-:W-:Y:S02]  /*52c0*/  IMAD.WIDE R98, R4.reuse, 0x4, R54 ;  /* 0x0000000404627825 */ /* 0x050fe400078e0236 */
[----:B------:R-:W4:Y:S04]  /*52d0*/  LDL.LU.64 R54, [R1+0x70] ;  /* 0x0000700001367983 */ /* 0x000f280000300a00 */
[----:B------:R-:W4:Y:S04]  /*52e0*/  LDL.LU.64 R74, [R1+0x78] ;  /* 0x00007800014a7983 */ /* 0x000f280000300a00 */
[----:B------:R-:W4:Y:S01]  /*52f0*/  LDL.LU.64 R70, [R1+0x80] ;  /* 0x0000800001467983 */ /* 0x000f220000300a00 */
[----:B------:R-:W-:-:S03]  /*5300*/  IMAD.WIDE R94, R4, 0x4, R52 ;  /* 0x00000004045e7825 */ /* 0x000fc600078e0234 */
[----:B------:R-:W4:Y:S01]  /*5310*/  LDL.LU.64 R52, [R1+0x88] ;  /* 0x0000880001347983 */ /* 0x000f220000300a00 */
[----:B-1----:R-:W-:-:S03]  /*5320*/  VIADD R11, R11, 0xffffffc5 ;  /* 0xffffffc50b0b7836 */ /* 0x002fc60000000000 */
[----:B------:R-:W4:Y:S02]  /*5330*/  LDL.LU.64 R68, [R1+0x90] ;  /* 0x0000900001447983 */ /* 0x000f240000300a00 */
[----:B------:R-:W-:Y:S01]  /*5340*/  ISETP.GE.U32.AND P4, PT, R11, 0x7fffffa6, PT ;  /* 0x7fffffa60b00780c */ /* 0x000fe20003f86070 */
[C---:B------:R-:W-:Y:S01]  /*5350*/  IMAD.WIDE R232, R4.reuse, 0x4, R232 ;  /* 0x0000000404e87825 */ /* 0x040fe200078e02e8 */
[----:B------:R-:W1:Y:S01]  /*5360*/  LDC R11, c[0x0][0x230] ;  /* 0x00008c00ff0b7b82 */ /* 0x000e620000000800 */
[----:B------:R-:W4:Y:S02]  /*5370*/  LDL.LU.64 R66, [R1+0x98] ;  /* 0x0000980001427983 */ /* 0x000f240000300a00 */
[C---:B---3--:R-:W-:Y:S02]  /*5380*/  IMAD.WIDE R78, R4.reuse, 0x4, R50 ;  /* 0x00000004044e7825 */ /* 0x048fe400078e0232 */
[----:B------:R-:W-:Y:S02]  /*5390*/  LDGSTS.E [R249+0x10004], desc[UR16][R232.64], !P6 ;  /* 0x10004000e8f97fae */ /* 0x000fe4000f121850 */
[----:B-1----:R-:W-:Y:S01]  /*53a0*/  VIADD R11, R11, 0xffffffc4 ;  /* 0xffffffc40b0b7836 */ /* 0x002fe20000000000 */
[----:B------:R-:W1:Y:S04]  /*53b0*/  S2R R51, SR_TID.X ;  /* 0x0000000000337919 */ /* 0x000e680000002100 */
[----:B------:R-:W-:Y:S01]  /*53c0*/  ISETP.GE.U32.AND P2, PT, R11, 0x7fffffa5, PT ;  /* 0x7fffffa50b00780c */ /* 0x000fe20003f46070 */
[C---:B------:R-:W-:Y:S01]  /*53d0*/  IMAD.WIDE R88, R4.reuse, 0x4, R64 ;  /* 0x0000000404587825 */ /* 0x040fe200078e0240 */
[----:B------:R-:W3:Y:S01]  /*53e0*/  LDC R11, c[0x0][0x230] ;  /* 0x00008c00ff0b7b82 */ /* 0x000ee20000000800 */
[----:B------:R-:W-:Y:S02]  /*53f0*/  LDGSTS.E [R249+0x14004], desc[UR16][R90.64], !P6 ;  /* 0x140040005af97fae */ /* 0x000fe4000f121850 */
[----:B------:R-:W-:-:S02]  /*5400*/  IMAD.WIDE R240, R4, 0x4, R240 ;  /* 0x0000000404f07825 */ /* 0x000fc400078e02f0 */
[----:B------:R-:W-:Y:S02]  /*5410*/  LDGSTS.E [R249+0x18004], desc[UR16][R98.64], !P6 ;  /* 0x1800400062f97fae */ /* 0x000fe4000f121850 */
[----:B------:R-:W-:Y:S02]  /*5420*/  IMAD.WIDE R96, R4, 0x4, R62 ;  /* 0x0000000404607825 */ /* 0x000fe400078e023e */
[----:B------:R-:W-:Y:S04]  /*5430*/  LDGSTS.E [R249+0x1c004], desc[UR16][R88.64], !P6 ;  /* 0x1c00400058f97fae */ /* 0x000fe8000f121850 */
[----:B------:R-:W-:Y:S04]  /*5440*/  LDGSTS.E [R249+0x10008], desc[UR16][R240.64], !P4 ;  /* 0x10008000f0f97fae */ /* 0x000fe8000e121850 */
[----:B------:R-:W-:Y:S04]  /*5450*/  LDGSTS.E [R249+0x14008], desc[UR16][R96.64], !P4 ;  /* 0x1400800060f97fae */ /* 0x000fe8000e121850 */
[----:B------:R-:W-:Y:S01]  /*5460*/  LDGSTS.E [R249+0x18008], desc[UR16][R94.64], !P4 ;  /* 0x180080005ef97fae */ /* 0x000fe2000e121850 */
[----:B---3--:R-:W-:-:S03]  /*5470*/  VIADD R11, R11, 0xffffffc3 ;  /* 0xffffffc30b0b7836 */ /* 0x008fc60000000000 */
[----:B------:R-:W-:Y:S02]  /*5480*/  LDGSTS.E [R249+0x1c008], desc[UR16][R78.64], !P4 ;  /* 0x1c0080004ef97fae */ /* 0x000fe4000e121850 */
[----:B------:R-:W-:Y:S02]  /*5490*/  ISETP.GE.U32.AND P3, PT, R11, 0x7fffffa4, PT ;  /* 0x7fffffa40b00780c */ /* 0x000fe40003f66070 */
[----:B------:R-:W3:Y:S01]  /*54a0*/  LDL.LU.64 R62, [R1+0xa0] ;  /* 0x0000a000013e7983 */ /* 0x000ee20000300a00 */
[----:B------:R-:W1:Y:S02]  /*54b0*/  LDC R11, c[0x0][0x230] ;  /* 0x00008c00ff0b7b82 */ /* 0x000e640000000800 */
[----:B-1----:R-:W-:Y:S01]  /*54c0*/  LOP3.LUT R51, R51, 0x1f, RZ, 0xc0, !PT ;  /* 0x0000001f33337812 */ /* 0x002fe200078ec0ff */
[----:B------:R-:W3:Y:S01]  /*54d0*/  LDL.LU.64 R64, [R1+0xa8] ;  /* 0x0000a80001407983 */ /* 0x000ee20000300a00 */
[----:B------:R-:W-:-:S04]  /*54e0*/  IADD3 R11, R11, -0x3e, RZ ;  /* 0xffffffc20b0b7810 */ /* 0x000fc80007ffe0ff */
[----:B------:R-:W-:Y:S02]  /*54f0*/  ISETP.GE.U32.AND P0, PT, R11, 0x7fffffa3, PT ;  /* 0x7fffffa30b00780c */ /* 0x000fe40003f06070 */
[----:B------:R-:W1:Y:S02]  /*5500*/  LDC R11, c[0x0][0x230] ;  /* 0x00008c00ff0b7b82 */ /* 0x000e640000000800 */
[----:B-1----:R-:W-:-:S05]  /*5510*/  VIADD R11, R11, 0xffffffc1 ;  /* 0xffffffc10b0b7836 */ /* 0x002fca0000000000 */
[----:B------:R-:W-:Y:S02]  /*5520*/  ISETP.GE.U32.AND P5, PT, R11, 0x7fffffa2, PT ;  /* 0x7fffffa20b00780c */ /* 0x000fe40003fa6070 */
[----:B------:R-:W1:Y:S02]  /*5530*/  LDC R11, c[0x0][0x230] ;  /* 0x00008c00ff0b7b82 */ /* 0x000e640000000800 */
[----:B-1----:R-:W-:-:S05]  /*5540*/  VIADD R11, R11, 0xffffffc0 ;  /* 0xffffffc00b0b7836 */ /* 0x002fca0000000000 */
[----:B------:R-:W-:Y:S02]  /*5550*/  ISETP.GE.AND P4, PT, R51, R11, PT ;  /* 0x0000000b3300720c */ /* 0x000fe40003f86270 */
[----:B------:R-:W3:Y:S01]  /*5560*/  LDL.LU.64 R50, [R1+0xb8] ;  /* 0x0000b80001327983 */ /* 0x000ee20000300a00 */
[----:B------:R-:W-:-:S03]  /*5570*/  IMAD.WIDE R92, R4, 0x4, R60 ;  /* 0x00000004045c7825 */ /* 0x000fc600078e023c */
[----:B------:R-:W3:Y:S01]  /*5580*/  LDL.LU.64 R60, [R1+0xc8] ;  /* 0x0000c800013c7983 */ /* 0x000ee20000300a00 */
[----:B------:R-:W-:-:S03]  /*5590*/  IMAD.WIDE R80, R4, 0x4, R58 ;  /* 0x0000000404507825 */ /* 0x000fc600078e023a */
[----:B------:R-:W3:Y:S01]  /*55a0*/  LDL.LU.64 R58, [R1+0xd8] ;  /* 0x0000d800013a7983 */ /* 0x000ee20000300a00 */
[----:B--2---:R-:W-:-:S04]  /*55b0*/  IMAD.WIDE R72, R4, 0x4, R56 ;  /* 0x0000000404487825 */ /* 0x004fc800078e0238 */
[----:B----4-:R-:W-:-:S04]  /*55c0*/  IMAD.WIDE R84, R4, 0x4, R54 ;  /* 0x0000000404547825 */ /* 0x010fc800078e0236 */
[----:B------:R-:W-:Y:S01]  /*55d0*/  IMAD.WIDE R86, R4, 0x4, R52 ;  /* 0x0000000404567825 */ /* 0x000fe200078e0234 */
[----:B------:R-:W2:Y:S04]  /*55e0*/  LDL.LU.64 R54, [R1+0xe8] ;  /* 0x0000e80001367983 */ /* 0x000ea80000300a00 */
[----:B------:R-:W4:Y:S04]  /*55f0*/  LDL.LU.64 R56, [R1+0xf8] ;  /* 0x0000f80001387983 */ /* 0x000f280000300a00 */
[----:B------:R-:W4:Y:S01]  /*5600*/  LDL.LU.64 R52, [R1+0x108] ;  /* 0x0001080001347983 */ /* 0x000f220000300a00 */
[----:B------:R-:W-:-:S02]  /*5610*/  ISETP.GE.U32.AND P6, PT, R11, 0x7fffffa1, PT ;  /* 0x7fffffa10b00780c */ /* 0x000fc40003fc6070 */
[----:B------:R-:W-:Y:S01]  /*5620*/  SEL R11, RZ, 0x4, P4 ;  /* 0x00000004ff0b7807 */ /* 0x000fe20002000000 */
[----:B------:R-:W-:Y:S01]  /*5630*/  LDGSTS.E [R249+0x1000c], desc[UR16][R92.64], !P2 ;  /* 0x1000c0005cf97fae */ /* 0x000fe2000d121850 */
[----:B------:R-:W-:-:S03]  /*5640*/  ISETP.GT.AND P4, PT, R252, 0x5f, PT ;  /* 0x0000005ffc00780c */ /* 0x000fc60003f84270 */
[----:B------:R-:W-:Y:S01]  /*5650*/  LDGSTS.E [R249+0x1400c], desc[UR16][R80.64], !P2 ;  /* 0x1400c00050f97fae */ /* 0x000fe2000d121850 */
[----:B------:R-:W-:-:S03]  /*5660*/  SEL R11, R11, RZ, P4 ;  /* 0x000000ff0b0b7207 */ /* 0x000fc60002000000 */
[----:B------:R-:W-:Y:S01]  /*5670*/  LDGSTS.E [R249+0x1800c], desc[UR16][R72.64], !P2 ;  /* 0x1800c00048f97fae */ /* 0x000fe2000d121850 */
[----:B------:R-:W-:Y:S02]  /*5680*/  ISETP.NE.U32.AND P4, PT, R11, RZ, PT ;  /* 0x000000ff0b00720c */ /* 0x000fe40003f85070 */
[----:B------:R-:W1:Y:S01]  /*5690*/  LDC R11, c[0x0][0x230] ;  /* 0x00008c00ff0b7b82 */ /* 0x000e620000000800 */
[----:B------:R-:W-:Y:S01]  /*56a0*/  LDGSTS.E [R249+0x1c00c], desc[UR16][R84.64], !P2 ;  /* 0x1c00c00054f97fae */ /* 0x000fe2000d121850 */
[----:B------:R-:W-:-:S03]  /*56b0*/  IMAD.WIDE R82, R4, 0x4, R74 ;  /* 0x0000000404527825 */ /* 0x000fc600078e024a */
[----:B------:R-:W4:Y:S01]  /*56c0*/  LDL.LU.64 R114, [R1+0x368] ;  /* 0x0003680001727983 */ /* 0x000f220000300a00 */
[----:B-1----:R-:W-:-:S03]  /*56d0*/  VIADD R11, R11, 0xffffffbf ;  /* 0xffffffbf0b0b7836 */ /* 0x002fc60000000000 */
[----:B------:R-:W-:Y:S02]  /*56e0*/  LDGSTS.E [R250+0x10000], desc[UR16][R82.64], !P3 ;  /* 0x1000000052fa7fae */ /* 0x000fe4000d921850 */
[----:B------:R-:W-:Y:S01]  /*56f0*/  ISETP.GE.U32.AND P2, PT, R11, 0x7fffffa0, PT ;  /* 0x7fffffa00b00780c */ /* 0x000fe20003f46070 */
[C---:B------:R-:W-:Y:S01]  /*5700*/  IMAD.WIDE R70, R4.reuse, 0x4, R70 ;  /* 0x0000000404467825 */ /* 0x040fe200078e0246 */
[----:B------:R-:W1:Y:S01]  /*5710*/  LDC R11, c[0x0][0x230] ;  /* 0x00008c00ff0b7b82 */ /* 0x000e620000000800 */
[----:B------:R-:W4:Y:S02]  /*5720*/  LDL.LU.64 R106, [R1+0x360] ;  /* 0x00036000016a7983 */ /* 0x000f240000300a00 */
[C---:B------:R-:W-:Y:S02]  /*5730*/  IMAD.WIDE R74, R4.reuse, 0x4, R68 ;  /* 0x00000004044a7825 */ /* 0x040fe400078e0244 */
[----:B------:R-:W-:Y:S04]  /*5740*/  LDGSTS.E [R250+0x14000], desc[UR16][R70.64], !P3 ;  /* 0x1400000046fa7fae */ /* 0x000fe8000d921850 */
[----:B------:R-:W-:Y:S04]  /*5750*/  LDGSTS.E [R250+0x18000], desc[UR16][R86.64], !P3 ;  /* 0x1800000056fa7fae */ /* 0x000fe8000d921850 */
[----:B------:R-:W-:Y:S01]  /*5760*/  LDGSTS.E [R250+0x1c000], desc[UR16][R74.64], !P3 ;  /* 0x1c0000004afa7fae */ /* 0x000fe2000d921850 */
[----:B-1----:R-:W-:Y:S01]  /*5770*/  IADD3 R11, R11, -0x42, RZ ;  /* 0xffffffbe0b0b7810 */ /* 0x002fe20007ffe0ff */
[----:B---3--:R-:W-:-:S02]  /*5780*/  IMAD.WIDE R62, R4, 0x4, R62 ;  /* 0x00000004043e7825 */ /* 0x008fc400078e023e */
[----:B------:R-:W3:Y:S01]  /*5790*/  LDL.LU.64 R108, [R1+0x358] ;  /* 0x00035800016c7983 */ /* 0x000ee20000300a00 */
[----:B------:R-:W-:Y:S02]  /*57a0*/  ISETP.GE.U32.AND P3, PT, R11, 0x7fffff9f, PT ;  /* 0x7fffff9f0b00780c */ /* 0x000fe40003f66070 */
[----:B------:R-:W1:Y:S01]  /*57b0*/  LDC R11, c[0x0][0x230] ;  /* 0x00008c00ff0b7b82 */ /* 0x000e620000000800 */
[C---:B------:R-:W-:Y:S01]  /*57c0*/  IMAD.WIDE R68, R4.reuse, 0x4, R66 ;  /* 0x0000000404447825 */ /* 0x040fe200078e0242 */
[----:B------:R-:W3:Y:S03]  /*57d0*/  LDL.LU.64 R110, [R1+0x350] ;  /* 0x00035000016e7983 */ /* 0x000ee60000300a00 */
[----:B------:R-:W-:Y:S01]  /*57e0*/  IMAD.WIDE R76, R4, 0x4, R64 ;  /* 0x00000004044c7825 */ /* 0x000fe200078e0240 */
[----:B------:R-:W-:Y:S04]  /*57f0*/  LDGSTS.E [R250+0x10004], desc[UR16][R68.64], !P0 ;  /* 0x1000400044fa7fae */ /* 0x000fe8000c121850 */
[----:B------:R-:W-:Y:S04]  /*5800*/  LDGSTS.E [R250+0x14004], desc[UR16][R62.64], !P0 ;  /* 0x140040003efa7fae */ /* 0x000fe8000c121850 */
[----:B------:R-:W-:Y:S01]  /*5810*/  LDGSTS.E [R250+0x18004], desc[UR16][R76.64], !P0 ;  /* 0x180040004cfa7fae */ /* 0x000fe2000c121850 */
[----:B-1----:R-:W-:-:S02]  /*5820*/  VIADD R11, R11, 0xffffffbd ;  /* 0xffffffbd0b0b7836 */ /* 0x002fc40000000000 */
[----:B------:R-:W-:-:S05]  /*5830*/  IMAD.WIDE R50, R4, 0x4, R50 ;  /* 0x0000000404327825 */ /* 0x000fca00078e0232 */
[----:B------:R-:W-:Y:S01]  /*5840*/  LDGSTS.E [R250+0x1c004], desc[UR16][R50.64], !P0 ;  /* 0x1c00400032fa7fae */ /* 0x000fe2000c121850 */
[----:B------:R-:W-:Y:S02]  /*5850*/  ISETP.GE.U32.AND P0, PT, R11, 0x7fffff9e, PT ;  /* 0x7fffff9e0b00780c */ /* 0x000fe40003f06070 */
[----:B------:R-:W1:Y:S01]  /*5860*/  LDC R11, c[0x0][0x230] ;  /* 0x00008c00ff0b7b82 */ /* 0x000e620000000800 */
[----:B------:R-:W-:-:S04]  /*5870*/  IMAD.WIDE R66, R4, 0x4, R60 ;  /* 0x0000000404427825 */ /* 0x000fc800078e023c */
[C---:B------:R-:W-:Y:S01]  /*5880*/  IMAD.WIDE R60, R4.reuse, 0x4, R58 ;  /* 0x00000004043c7825 */ /* 0x040fe200078e023a */
[----:B------:R-:W-:Y:S04]  /*5890*/  LDGSTS.E [R250+0x10008], desc[UR16][R66.64], !P5 ;  /* 0x1000800042fa7fae */ /* 0x000fe8000e921850 */
[----:B------:R-:W-:Y:S01]  /*58a0*/  LDGSTS.E [R250+0x14008], desc[UR16][R60.64], !P5 ;  /* 0x140080003cfa7fae */ /* 0x000fe2000e921850 */
[----:B-1----:R-:W-:Y:S02]  /*58b0*/  VIADD R11, R11, 0xffffffbc ;  /* 0xffffffbc0b0b7836 */ /* 0x002fe40000000000 */
[----:B------:R-:W-:-:S04]  /*58c0*/  IMAD.WIDE R100, R4, 0x4, R14 ;  /* 0x0000000404647825 */ /* 0x000fc800078e020e */
[----:B------:R-:W-:-:S04]  /*58d0*/  IMAD.WIDE R58, R4, 0x4, R12 ;  /* 0x00000004043a7825 */ /* 0x000fc800078e020c */
[----:B--2---:R-:W-:-:S04]  /*58e0*/  IMAD.WIDE R54, R4, 0x4, R54 ;  /* 0x0000000404367825 */ /* 0x004fc800078e0236 */
[C---:B----4-:R-:W-:Y:S01]  /*58f0*/  IMAD.WIDE R64, R4.reuse, 0x4, R56 ;  /* 0x0000000404407825 */ /* 0x050fe200078e0238 */
[----:B------:R-:W-:Y:S04]  /*5900*/  LDGSTS.E [R250+0x18008], desc[UR16][R54.64], !P5 ;  /* 0x1800800036fa7fae */ /* 0x000fe8000e921850 */
[----:B------:R-:W-:Y:S01]  /*5910*/  LDGSTS.E [R250+0x1c008], desc[UR16][R64.64], !P5 ;  /* 0x1c00800040fa7fae */ /* 0x000fe2000e921850 */
[----:B------:R-:W-:Y:S02]  /*5920*/  ISETP.GE.U32.AND P5, PT, R11, 0x7fffff9d, PT ;  /* 0x7fffff9d0b00780c */ /* 0x000fe40003fa6070 */
[----:B------:R-:W1:Y:S01]  /*5930*/  LDC R11, c[0x0][0x230] ;  /* 0x00008c00ff0b7b82 */ /* 0x000e620000000800 */
[----:B------:R-:W-:-:S04]  /*5940*/  IMAD.WIDE R56, R4, 0x4, R52 ;  /* 0x0000000404387825 */ /* 0x000fc800078e0234 */
[----:B------:R-:W-:Y:S01]  /*5950*/  IMAD.WIDE R52, R4, 0x4, R6 ;  /* 0x0000000404347825 */ /* 0x000fe200078e0206 */
[----:B------:R-:W-:Y:S04]  /*5960*/  LDGSTS.E [R250+0x1000c], desc[UR16][R56.64], !P6 ;  /* 0x1000c00038fa7fae */ /* 0x000fe8000f121850 */
[----:B------:R-:W-:Y:S04]  /*5970*/  LDGSTS.E [R250+0x1400c], desc[UR16][R100.64], !P6 ;  /* 0x1400c00064fa7fae */ /* 0x000fe8000f121850 */
[----:B------:R-:W-:Y:S04]  /*5980*/  LDGSTS.E [R250+0x1800c], desc[UR16][R58.64], !P6 ;  /* 0x1800c0003afa7fae */ /* 0x000fe8000f121850 */
[----:B------:R-:W-:Y:S04]  /*5990*/  LDGSTS.E [R250+0x1c00c], desc[UR16][R52.64], !P6 ;  /* 0x1c00c00034fa7fae */ /* 0x000fe8000f121850 */
[----:B------:R-:W0:Y:S01]  /*59a0*/  LDGDEPBAR ;  /* 0x00000000000079af */ /* 0x000e220000000000 */
[----:B-1----:R-:W-:-:S05]  /*59b0*/  VIADD R11, R11, 0xffffffbb ;  /* 0xffffffbb0b0b7836 */ /* 0x002fca0000000000 */
[----:B------:R-:W-:Y:S02]  /*59c0*/  ISETP.GE.U32.AND P6, PT, R11, 0x7fffff9c, PT ;  /* 0x7fffff9c0b00780c */ /* 0x000fe40003fc6070 */
[----:B------:R-:W-:-:S05]  /*59d0*/  SHF.L.U32 R11, R3, 0x5, RZ ;  /* 0x00000005030b7819 */ /* 0x000fca00000006ff */
[----:B------:R-:W-:-:S04]  /*59e0*/  IMAD.WIDE R36, R11, 0x4, R36 ;  /* 0x000000040b247825 */ /* 0x000fc800078e0224 */
[C---:B------:R-:W-:Y:S01]  /*59f0*/  IMAD.WIDE R48, R11.reuse, 0x4, R48 ;  /* 0x000000040b307825 */ /* 0x040fe200078e0230 */
[----:B------:R1:W-:Y:S03]  /*5a00*/  STL.64 [R1+0x370], R36 ;  /* 0x0003702401007387 */ /* 0x0003e60000100a00 */
[C---:B------:R-:W-:Y:S01]  /*5a10*/  IMAD.WIDE R46, R11.reuse, 0x4, R46 ;  /* 0x000000040b2e7825 */ /* 0x040fe200078e022e */
[----:B------:R-:W-:Y:S03]  /*5a20*/  STL.64 [R1+0x378], R48 ;  /* 0x0003783001007387 */ /* 0x000fe60000100a00 */
[C---:B------:R-:W-:Y:S01]  /*5a30*/  IMAD.WIDE R18, R11.reuse, 0x4, R18 ;  /* 0x000000040b127825 */ /* 0x040fe200078e0212 */
[----:B------:R-:W-:Y:S04]  /*5a40*/  STL.64 [R1+0x380], R46 ;  /* 0x0003802e01007387 */ /* 0x000fe80000100a00 */
[----:B------:R2:W-:Y:S04]  /*5a50*/  STL.64 [R1+0x388], R18 ;  /* 0x0003881201007387 */ /* 0x0005e80000100a00 */
[----:B------:R-:W4:Y:S04]  /*5a60*/  LDL.LU.64 R112, [R1+0x348] ;  /* 0x0003480001707983 */ /* 0x000f280000300a00 */
[----:B------:R-:W4:Y:S04]  /*5a70*/  LDL.LU.64 R116, [R1+0x340] ;  /* 0x0003400001747983 */ /* 0x000f280000300a00 */
[----:B------:R-:W4:Y:S04]  /*5a80*/  LDL.LU.64 R118, [R1+0x338] ;  /* 0x0003380001767983 */ /* 0x000f280000300a00 */
[----:B------:R-:W4:Y:S01]  /*5a90*/  LDL.LU.64 R120, [R1+0x330] ;  /* 0x0003300001787983 */ /* 0x000f220000300a00 */
[----:B------:R-:W-:-:S03]  /*5aa0*/  IMAD.WIDE R22, R11, 0x4, R22 ;  /* 0x000000040b167825 */ /* 0x000fc600078e0216 */
[----:B------:R-:W4:Y:S01]  /*5ab0*/  LDL.LU.64 R104, [R1+0x328] ;  /* 0x0003280001687983 */ /* 0x000f220000300a00 */
[----:B------:R-:W-:-:S03]  /*5ac0*/  IMAD.WIDE R6, R11, 0x4, R40 ;  /* 0x000000040b067825 */ /* 0x000fc600078e0228 */
[----:B------:R-:W-:Y:S01]  /*5ad0*/  LDGSTS.E [R251+0x62000], desc[UR16][R22.64], P1 ;  /* 0x6200000016fb7fae */ /* 0x000fe20008921850 */
[----:B------:R-:W-:-:S03]  /*5ae0*/  IMAD.WIDE R12, R11, 0x4, R42 ;  /* 0x000000040b0c7825 */ /* 0x000fc600078e022a */
[----:B------:R1:W-:Y:S01]  /*5af0*/  LDGSTS.E [R251+0x62400], desc[UR16][R36.64], P1 ;  /* 0x6240000024fb7fae */ /* 0x0003e20008921850 */
[----:B---3--:R-:W-:-:S03]  /*5b00*/  IMAD.WIDE R40, R4, 0x4, R108 ;  /* 0x0000000404287825 */ /* 0x008fc600078e026c */
[----:B------:R-:W-:Y:S01]  /*5b10*/  LDGSTS.E [R251+0x62800], desc[UR16][R48.64], P1 ;  /* 0x6280000030fb7fae */ /* 0x000fe20008921850 */
[----:B------:R-:W-:-:S03]  /*5b20*/  IMAD.WIDE R14, R11, 0x4, R44 ;  /* 0x000000040b0e7825 */ /* 0x000fc600078e022c */
[----:B------:R-:W-:Y:S01]  /*5b30*/  LDGSTS.E [R251+0x62c00], desc[UR16][R46.64], P1 ;  /* 0x62c000002efb7fae */ /* 0x000fe20008921850 */
[----:B------:R-:W-:-:S03]  /*5b40*/  IMAD.WIDE R42, R4, 0x4, R110 ;  /* 0x00000004042a7825 */ /* 0x000fc600078e026e */
[----:B------:R2:W-:Y:S01]  /*5b50*/  LDGSTS.E [R251+0x63000], desc[UR16][R18.64], P1 ;  /* 0x6300000012fb7fae */ /* 0x0005e20008921850 */
[----:B-1----:R-:W-:-:S03]  /*5b60*/  IMAD.WIDE R36, R4, 0x4, R106 ;  /* 0x0000000404247825 */ /* 0x002fc600078e026a */
[----:B------:R-:W3:Y:S04]  /*5b70*/  LDL.LU.64 R106, [R1+0x320] ;  /* 0x00032000016a7983 */ /* 0x000ee80000300a00 */
[----:B------:R-:W3:Y:S01]  /*5b80*/  LDL.LU.64 R108, [R1+0x318] ;  /* 0x00031800016c7983 */ /* 0x000ee20000300a00 */
[----:B------:R-:W-:-:S03]  /*5b90*/  VIADD R3, R102, 0xffffffba ;  /* 0xffffffba66037836 */ /* 0x000fc60000000000 */
[----:B------:R-:W3:Y:S01]  /*5ba0*/  LDL.LU.64 R110, [R1+0x310] ;  /* 0x00031000016e7983 */ /* 0x000ee20000300a00 */
[----:B--2---:R-:W-:-:S03]  /*5bb0*/  IMAD.WIDE R18, R4, 0x4, R114 ;  /* 0x0000000404127825 */ /* 0x004fc600078e0272 */
[----:B------:R-:W-:Y:S01]  /*5bc0*/  LDGSTS.E [R251+0x63400], desc[UR16][R14.64], P1 ;  /* 0x634000000efb7fae */ /* 0x000fe20008921850 */
[----:B------:R-:W-:-:S03]  /*5bd0*/  IMAD.WIDE R38, R11, 0x4, R38 ;  /* 0x000000040b267825 */ /* 0x000fc600078e0226 */
        /* <DEDUP_REMOVED lines=14> */
[----:B------:R-:W-:Y:S04]  /*5cc0*/  LDGSTS.E [R9+0x63600], desc[UR16][R28.64], P1 ;  /* 0x636000001c097fae */ /* 0x000fe80008921850 */
[----:B------:R-:W-:Y:S04]  /*5cd0*/  LDGSTS.E [R9+0x63a00], desc[UR16][R26.64], P1 ;  /* 0x63a000001a097fae */ /* 0x000fe80008921850 */
[----:B------:R-:W-:Y:S01]  /*5ce0*/  LDGSTS.E [R9+0x63e00], desc[UR16][R24.64], P1 ;  /* 0x63e0000018097fae */ /* 0x000fe20008921850 */
[----:B----4-:R-:W-:-:S04]  /*5cf0*/  IMAD.WIDE R44, R4, 0x4, R112 ;  /* 0x00000004042c7825 */ /* 0x010fc800078e0270 */
[C---:B------:R-:W-:Y:S01]  /*5d00*/  IMAD.WIDE R46, R4.reuse, 0x4, R116 ;  /* 0x00000004042e7825 */ /* 0x040fe200078e0274 */
[----:B------:R-:W2:Y:S03]  /*5d10*/  LDL.LU.64 R112, [R1+0x308] ;  /* 0x0003080001707983 */ /* 0x000ea60000300a00 */
[C---:B------:R-:W-:Y:S01]  /*5d20*/  IMAD.WIDE R48, R4.reuse, 0x4, R118 ;  /* 0x0000000404307825 */ /* 0x040fe200078e0276 */
[----:B------:R-:W4:Y:S03]  /*5d30*/  LDL.LU.64 R114, [R1+0x300] ;  /* 0x0003000001727983 */ /* 0x000f260000300a00 */
[----:B------:R-:W-:Y:S01]  /*5d40*/  IMAD.WIDE R102, R4, 0x4, R120 ;  /* 0x0000000404667825 */ /* 0x000fe200078e0278 */
[----:B------:R-:W4:Y:S04]  /*5d50*/  LDL.LU.64 R116, [R1+0x2f8] ;  /* 0x0002f80001747983 */ /* 0x000f280000300a00 */
        /* <DEDUP_REMOVED lines=47> */
[----:B------:R-:W4:Y:S01]  /*6050*/  LDL.LU.64 R242, [R1+0x178] ;  /* 0x0001780001f27983 */ /* 0x000f220000300a00 */
[----:B------:R-:W-:-:S02]  /*6060*/  ISETP.GE.U32.AND P1, PT, R3, 0x7fffff9b, PT ;  /* 0x7fffff9b0300780c */ /* 0x000fc40003f26070 */
[----:B------:R-:W1:Y:S01]  /*6070*/  LDC R3, c[0x0][0x230] ;  /* 0x00008c00ff037b82 */ /* 0x000e620000000800 */
[----:B------:R-:W0:Y:S07]  /*6080*/  LDGDEPBAR ;  /* 0x00000000000079af */ /* 0x000e2e0000000000 */
[----:B------:R-:W-:Y:S06]  /*6090*/  BAR.SYNC.DEFER_BLOCKING 0x0 ;  /* 0x0000000000007b1d */ /* 0x000fec0000010000 */
[----:B------:R-:W4:Y:S04]  /*60a0*/  LDL.LU.64 R222, [R1+0x170] ;  /* 0x0001700001de7983 */ /* 0x000f280000300a00 */
[----:B------:R-:W4:Y:S04]  /*60b0*/  LDL.LU.64 R220, [R1+0x168] ;  /* 0x0001680001dc7983 */ /* 0x000f280000300a00 */
[----:B------:R-:W4:Y:S01]  /*60c0*/  LDL.LU.64 R218, [R1+0x160] ;  /* 0x0001600001da7983 */ /* 0x000f220000300a00 */
[----:B-1----:R-:W-:-:S03]  /*60d0*/  VIADD R3, R3, 0xffffffb9 ;  /* 0xffffffb903037836 */ /* 0x002fc60000000000 */
[----:B------:R-:W4:Y:S04]  /*60e0*/  LDL.LU.64 R216, [R1+0x158] ;  /* 0x0001580001d87983 */ /* 0x000f280000300a00 */
[----:B------:R-:W-:Y:S01]  /*60f0*/  @!PT LDS RZ, [RZ] ;  /* 0x00000000fffff984 */ /* 0x000fe20000000800 */
[----:B------:R-:W-:Y:S01]  /*6100*/  @!PT LDS RZ, [RZ] ;  /* 0x00000000fffff984 */ /* 0x000fe20000000800 */
[----:B------:R-:W-:Y:S01]  /*6110*/  @!PT LDS RZ, [RZ] ;  /* 0x00000000fffff984 */ /* 0x000fe20000000800 */
[----:B------:R-:W-:Y:S04]  /*6120*/  LDGSTS.E [R17+0x20000], desc[UR16][R18.64], !P2 ;  /* 0x2000000012117fae */ /* 0x000fe8000d121850 */
[----:B------:R-:W-:Y:S04]  /*6130*/  LDGSTS.E [R17+0x24000], desc[UR16][R36.64], !P2 ;  /* 0x2400000024117fae */ /* 0x000fe8000d121850 */
[----:B------:R-:W-:Y:S04]  /*6140*/  LDGSTS.E [R17+0x28000], desc[UR16][R40.64], !P2 ;  /* 0x2800000028117fae */ /* 0x000fe8000d121850 */
[----:B------:R-:W-:Y:S01]  /*6150*/  LDGSTS.E [R17+0x2c000], desc[UR16][R42.64], !P2 ;  /* 0x2c0000002a117fae */ /* 0x000fe2000d121850 */
[----:B------:R-:W-:-:S02]  /*6160*/  ISETP.GE.U32.AND P2, PT, R3, 0x7fffff9a, PT ;  /* 0x7fffff9a0300780c */ /* 0x000fc40003f46070 */
[----:B------:R-:W1:Y:S01]  /*6170*/  LDC R3, c[0x0][0x230] ;  /* 0x00008c00ff037b82 */ /* 0x000e620000000800 */
[----:B------:R-:W-:Y:S04]  /*6180*/  LDGSTS.E [R17+0x20004], desc[UR16][R44.64], !P3 ;  /* 0x200040002c117fae */ /* 0x000fe8000d921850 */
[----:B------:R-:W-:Y:S04]  /*6190*/  LDGSTS.E [R17+0x24004], desc[UR16][R46.64], !P3 ;  /* 0x240040002e117fae */ /* 0x000fe8000d921850 */
[----:B------:R-:W4:Y:S04]  /*61a0*/  LDL.LU.64 R214, [R1+0x150] ;  /* 0x0001500001d67983 */ /* 0x000f280000300a00 */
[----:B------:R-:W-:Y:S04]  /*61b0*/  LDGSTS.E [R17+0x28004], desc[UR16][R48.64], !P3 ;  /* 0x2800400030117fae */ /* 0x000fe8000d921850 */
[----:B------:R-:W-:Y:S01]  /*61c0*/  LDGSTS.E [R17+0x2c004], desc[UR16][R102.64], !P3 ;  /* 0x2c00400066117fae */ /* 0x000fe2000d921850 */
[----:B-1----:R-:W-:-:S05]  /*61d0*/  VIADD R3, R3, 0xffffffb8 ;  /* 0xffffffb803037836 */ /* 0x002fca0000000000 */
[----:B------:R-:W-:Y:S02]  /*61e0*/  ISETP.GE.U32.AND P3, PT, R3, 0x7fffff99, PT ;  /* 0x7fffff990300780c */ /* 0x000fe40003f66070 */
[----:B------:R-:W1:Y:S01]  /*61f0*/  LDC R3, c[0x0][0x230] ;  /* 0x00008c00ff037b82 */ /* 0x000e620000000800 */
[----:B------:R-:W-:-:S04]  /*6200*/  IMAD.WIDE R104, R4, 0x4, R104 ;  /* 0x0000000404687825 */ /* 0x000fc800078e0268 */
[C---:B---3--:R-:W-:Y:S01]  /*6210*/  IMAD.WIDE R106, R4.reuse, 0x4, R106 ;  /* 0x00000004046a7825 */ /* 0x048fe200078e026a */
[----:B------:R-:W-:Y:S03]  /*6220*/  LDGSTS.E [R17+0x20008], desc[UR16][R104.64], !P0 ;  /* 0x2000800068117fae */ /* 0x000fe6000c121850 */
[C---:B------:R-:W-:Y:S01]  /*6230*/  IMAD.WIDE R108, R4.reuse, 0x4, R108 ;  /* 0x00000004046c7825 */ /* 0x040fe200078e026c */
[----:B------:R-:W-:Y:S03]  /*6240*/  LDGSTS.E [R17+0x24008], desc[UR16][R106.64], !P0 ;  /* 0x240080006a117fae */ /* 0x000fe6000c121850 */
[----:B------:R-:W-:Y:S01]  /*6250*/  IMAD.WIDE R110, R4, 0x4, R110 ;  /* 0x00000004046e7825 */ /* 0x000fe200078e026e */
[----:B------:R-:W-:Y:S04]  /*6260*/  LDGSTS.E [R17+0x28008], desc[UR16][R108.64], !P0 ;  /* 0x280080006c117fae */ /* 0x000fe8000c121850 */
[----:B------:R-:W-:Y:S01]  /*6270*/  LDGSTS.E [R17+0x2c008], desc[UR16][R110.64], !P0 ;  /* 0x2c0080006e117fae */ /* 0x000fe2000c121850 */
[----:B-1----:R-:W-:-:S04]  /*6280*/  IADD3 R3, R3, -0x49, RZ ;  /* 0xffffffb703037810 */ /* 0x002fc80007ffe0ff */
[----:B------:R-:W-:Y:S02]  /*6290*/  ISETP.GE.U32.AND P0, PT, R3, 0x7fffff98, PT ;  /* 0x7fffff980300780c */ /* 0x000fe40003f06070 */
[----:B------:R-:W1:Y:S01]  /*62a0*/  LDC R3, c[0x0][0x230] ;  /* 0x00008c00ff037b82 */ /* 0x000e620000000800 */
[----:B--2---:R-:W-:-:S04]  /*62b0*/  IMAD.WIDE R112, R4, 0x4, R112 ;  /* 0x0000000404707825 */ /* 0x004fc800078e0270 */
[C---:B----4-:R-:W-:Y:S01]  /*62c0*/  IMAD.WIDE R114, R4.reuse, 0x4, R114 ;  /* 0x0000000404727825 */ /* 0x050fe200078e0272 */
[----:B------:R-:W-:Y:S03]  /*62d0*/  LDGSTS.E [R17+0x2000c], desc[UR16][R112.64], !P5 ;  /* 0x2000c00070117fae */ /* 0x000fe6000e921850 */
[C---:B------:R-:W-:Y:S01]  /*62e0*/  IMAD.WIDE R116, R4.reuse, 0x4, R116 ;  /* 0x0000000404747825 */ /* 0x040fe200078e0274 */
[----:B------:R-:W-:Y:S03]  /*62f0*/  LDGSTS.E [R17+0x2400c], desc[UR16][R114.64], !P5 ;  /* 0x2400c00072117fae */ /* 0x000fe6000e921850 */
[----:B------:R-:W-:Y:S01]  /*6300*/  IMAD.WIDE R118, R4, 0x4, R118 ;  /* 0x0000000404767825 */ /* 0x000fe200078e0276 */
[----:B------:R-:W-:Y:S04]  /*6310*/  LDGSTS.E [R17+0x2800c], desc[UR16][R116.64], !P5 ;  /* 0x2800c00074117fae */ /* 0x000fe8000e921850 */
[----:B------:R-:W-:Y:S01]  /*6320*/  LDGSTS.E [R17+0x2c00c], desc[UR16][R118.64], !P5 ;  /* 0x2c00c00076117fae */ /* 0x000fe2000e921850 */
[----:B-1----:R-:W-:-:S05]  /*6330*/  VIADD R3, R3, 0xffffffb6 ;  /* 0xffffffb603037836 */ /* 0x002fca0000000000 */
[----:B------:R-:W-:Y:S02]  /*6340*/  ISETP.GE.U32.AND P5, PT, R3, 0x7fffff97, PT ;  /* 0x7fffff970300780c */ /* 0x000fe40003fa6070 */
[----:B------:R-:W1:Y:S01]  /*6350*/  LDC R3, c[0x0][0x230] ;  /* 0x00008c00ff037b82 */ /* 0x000e620000000800 */
[----:B------:R-:W-:-:S04]  /*6360*/  IMAD.WIDE R120, R4, 0x4, R120 ;  /* 0x0000000404787825 */ /* 0x000fc800078e0278 */
[C---:B------:R-:W-:Y:S01]  /*6370*/  IMAD.WIDE R122, R4.reuse, 0x4, R122 ;  /* 0x00000004047a7825 */ /* 0x040fe200078e027a */
        /* <DEDUP_REMOVED lines=14> */
[C---:B------:R-:W-:Y:S01]  /*6460*/  IMAD.WIDE R134, R4.reuse, 0x4, R134 ;  /* 0x0000000404867825 */ /* 0x040fe200078e0286 */
[----:B------:R-:W-:Y:S04]  /*6470*/  LDGSTS.E [R244+0x28004], desc[UR16][R132.64], !P1 ;  /* 0x2800400084f47fae */ /* 0x000fe8000c921850 */
[----:B------:R-:W-:Y:S01]  /*6480*/  LDGSTS.E [R244+0x2c004], desc[UR16][R134.64], !P1 ;  /* 0x2c00400086f47fae */ /* 0x000fe2000c921850 */
[----:B------:R-:W-:-:S04]  /*6490*/  IMAD.WIDE R228, R4, 0x4, R210 ;  /* 0x0000000404e47825 */ /* 0x000fc800078e02d2 */
[C---:B------:R-:W-:Y:S02]  /*64a0*/  IMAD.WIDE R226, R4.reuse, 0x4, R208 ;  /* 0x0000000404e27825 */ /* 0x040fe400078e02d0 */
[----:B------:R-:W2:Y:S02]  /*64b0*/  LDL.LU.64 R208, [R1+0x148] ;  /* 0x0001480001d07983 */ /* 0x000ea40000300a00 */
[----:B------:R-:W-:Y:S02]  /*64c0*/  IMAD.WIDE R224, R4, 0x4, R242 ;  /* 0x0000000404e07825 */ /* 0x000fe400078e02f2 */
[----:B------:R3:W-:Y:S04]  /*64d0*/  STL.64 [R1+0x188], R228 ;  /* 0x000188e401007387 */ /* 0x0007e80000100a00 */
[----:B------:R-:W4:Y:S04]  /*64e0*/  LDL.LU.64 R212, [R1+0x140] ;  /* 0x0001400001d47983 */ /* 0x000f280000300a00 */
[----:B------:R3:W-:Y:S04]  /*64f0*/  STL.64 [R1+0x180], R226 ;  /* 0x000180e201007387 */ /* 0x0007e80000100a00 */
[----:B------:R-:W4:Y:S04]  /*6500*/  LDL.LU.64 R210, [R1+0x130] ;  /* 0x0001300001d27983 */ /* 0x000f280000300a00 */
[----:B------:R3:W-:Y:S04]  /*6510*/  STL.64 [R1+0x178], R224 ;  /* 0x000178e001007387 */ /* 0x0007e80000100a00 */
[----:B------:R-:W4:Y:S01]  /*6520*/  LDL.LU.64 R242, [R1+0x120] ;  /* 0x0001200001f27983 */ /* 0x000f220000300a00 */
        /* <DEDUP_REMOVED lines=55> */
[----:B-1----:R-:W-:Y:S01]  /*68a0*/  IADD3 R3, R3, -0x51, RZ ;  /* 0xffffffaf03037810 */ /* 0x002fe20007ffe0ff */
[----:B------:R-:W-:-:S03]  /*68b0*/  IMAD.WIDE R176, R4, 0x4, R176 ;  /* 0x0000000404b07825 */ /* 0x000fc600078e02b0 */
[----:B------:R-:W-:Y:S02]  /*68c0*/  ISETP.GE.U32.AND P6, PT, R3, 0x7fffff90, PT ;  /* 0x7fffff900300780c */ /* 0x000fe40003fc6070 */
[----:B------:R-:W1:Y:S01]  /*68d0*/  LDC R3, c[0x0][0x230] ;  /* 0x00008c00ff037b82 */ /* 0x000e620000000800 */
[C---:B------:R-:W-:Y:S01]  /*68e0*/  IMAD.WIDE R178, R4.reuse, 0x4, R178 ;  /* 0x0000000404b27825 */ /* 0x040fe200078e02b2 */
[----:B------:R-:W-:Y:S03]  /*68f0*/  LDGSTS.E [R245+0x2000c], desc[UR16][R176.64], !P1 ;  /* 0x2000c000b0f57fae */ /* 0x000fe6000c921850 */
        /* <DEDUP_REMOVED lines=31> */
[----:B------:R4:W-:Y:S03]  /*6af0*/  LDGSTS.E [R246+0x2000c], desc[UR16][R228.64], !P5 ;  /* 0x2000c000e4f67fae */ /* 0x0009e6000e921850 */
[C---:B------:R-:W-:Y:S01]  /*6b00*/  IMAD.WIDE R218, R4.reuse, 0x4, R218 ;  /* 0x0000000404da7825 */ /* 0x040fe200078e02da */
[----:B------:R2:W-:Y:S03]  /*6b10*/  STL.64 [R1+0x170], R222 ;  /* 0x000170de01007387 */ /* 0x0005e60000100a00 */
[C---:B------:R-:W-:Y:S01]  /*6b20*/  IMAD.WIDE R216, R4.reuse, 0x4, R216 ;  /* 0x0000000404d87825 */ /* 0x040fe200078e02d8 */
[----:B------:R4:W-:Y:S03]  /*6b30*/  LDGSTS.E [R246+0x2400c], desc[UR16][R226.64], !P5 ;  /* 0x2400c000e2f67fae */ /* 0x0009e6000e921850 */
[----:B-1----:R-:W-:Y:S01]  /*6b40*/  VIADD R3, R3, 0xffffffae ;  /* 0xffffffae03037836 */ /* 0x002fe20000000000 */
[----:B---3--:R-:W3:Y:S01]  /*6b50*/  LDL.LU.64 R228, [R1+0x110] ;  /* 0x0001100001e47983 */ /* 0x008ee20000300a00 */
[----:B------:R-:W-:-:S03]  /*6b60*/  IMAD.WIDE R214, R4, 0x4, R214 ;  /* 0x0000000404d67825 */ /* 0x000fc600078e02d6 */
[----:B------:R1:W-:Y:S04]  /*6b70*/  STL.64 [R1+0x168], R220 ;  /* 0x000168dc01007387 */ /* 0x0003e80000100a00 */
[----:B------:R-:W3:Y:S01]  /*6b80*/  LDL.LU.64 R226, [R1+0x100] ;  /* 0x0001000001e27983 */ /* 0x000ee20000300a00 */
[----:B------:R-:W-:Y:S02]  /*6b90*/  ISETP.GE.U32.AND P1, PT, R3, 0x7fffff8f, PT ;  /* 0x7fffff8f0300780c */ /* 0x000fe40003f26070 */
[----:B------:R-:W1:Y:S01]  /*6ba0*/  LDC R3, c[0x0][0x230] ;  /* 0x00008c00ff037b82 */ /* 0x000e620000000800 */
[----:B------:R3:W-:Y:S04]  /*6bb0*/  LDGSTS.E [R246+0x2800c], desc[UR16][R224.64], !P5 ;  /* 0x2800c000e0f67fae */ /* 0x0007e8000e921850 */
[----:B------:R1:W-:Y:S04]  /*6bc0*/  STL.64 [R1+0x160], R218 ;  /* 0x000160da01007387 */ /* 0x0003e80000100a00 */
[----:B------:R3:W-:Y:S04]  /*6bd0*/  LDGSTS.E [R246+0x2c00c], desc[UR16][R222.64], !P5 ;  /* 0x2c00c000def67fae */ /* 0x0007e8000e921850 */
[----:B------:R-:W3:Y:S04]  /*6be0*/  LDL.LU.64 R224, [R1+0xf0] ;  /* 0x0000f00001e07983 */ /* 0x000ee80000300a00 */
[----:B------:R1:W-:Y:S04]  /*6bf0*/  STL.64 [R1+0x158], R216 ;  /* 0x000158d801007387 */ /* 0x0003e80000100a00 */
[----:B--2---:R-:W2:Y:S04]  /*6c00*/  LDL.LU.64 R222, [R1+0xe0] ;  /* 0x0000e00001de7983 */ /* 0x004ea80000300a00 */
[----:B------:R2:W-:Y:S01]  /*6c10*/  LDGSTS.E [R247+0x20000], desc[UR16][R220.64], !P6 ;  /* 0x20000000dcf77fae */ /* 0x0005e2000f121850 */
[----:B------:R-:W-:-:S03]  /*6c20*/  IMAD.WIDE R208, R4, 0x4, R208 ;  /* 0x0000000404d07825 */ /* 0x000fc600078e02d0 */
[----:B------:R1:W-:Y:S04]  /*6c30*/  STL.64 [R1+0x138], R214 ;  /* 0x000138d601007387 */ /* 0x0003e80000100a00 */
[----:B------:R2:W-:Y:S01]  /*6c40*/  LDGSTS.E [R247+0x24000], desc[UR16][R218.64], !P6 ;  /* 0x24000000daf77fae */ /* 0x0005e2000f121850 */
[----:B----4-:R-:W-:-:S03]  /*6c50*/  IMAD.WIDE R236, R4, 0x4, R212 ;  /* 0x0000000404ec7825 */ /* 0x010fc600078e02d4 */
[----:B-1----:R-:W4:Y:S04]  /*6c60*/  LDL.LU.64 R220, [R1+0xd0] ;  /* 0x0000d00001dc7983 */ /* 0x002f280000300a00 */
[----:B------:R1:W-:Y:S01]  /*6c70*/  LDGSTS.E [R247+0x28000], desc[UR16][R216.64], !P6 ;  /* 0x28000000d8f77fae */ /* 0x0003e2000f121850 */
[----:B------:R-:W-:-:S03]  /*6c80*/  IMAD.WIDE R234, R4, 0x4, R210 ;  /* 0x0000000404ea7825 */ /* 0x000fc600078e02d2 */
[----:B------:R-:W4:Y:S04]  /*6c90*/  LDL.LU.64 R218, [R1+0xc0] ;  /* 0x0000c00001da7983 */ /* 0x000f280000300a00 */
[----:B------:R1:W-:Y:S01]  /*6ca0*/  LDGSTS.E [R247+0x2c000], desc[UR16][R214.64], !P6 ;  /* 0x2c000000d6f77fae */ /* 0x0003e2000f121850 */
[----:B------:R-:W-:-:S03]  /*6cb0*/  IMAD.WIDE R230, R4, 0x4, R242 ;  /* 0x0000000404e67825 */ /* 0x000fc600078e02f2 */
[----:B------:R-:W1:Y:S04]  /*6cc0*/  LDL.LU.64 R216, [R1+0xb0] ;  /* 0x0000b00001d87983 */ /* 0x000e680000300a00 */
[----:B------:R1:W-:Y:S04]  /*6cd0*/  LDGSTS.E [R247+0x20004], desc[UR16][R208.64], !P1 ;  /* 0x20004000d0f77fae */ /* 0x0003e8000c921850 */
[----:B------:R-:W4:Y:S04]  /*6ce0*/  LDL.LU.64 R214, [R1+0x20] ;  /* 0x0000200001d67983 */ /* 0x000f280000300a00 */
[----:B------:R3:W-:Y:S04]  /*6cf0*/  STL.64 [R1+0x128], R208 ;  /* 0x000128d001007387 */ /* 0x0007e80000100a00 */
[----:B------:R3:W-:Y:S04]  /*6d00*/  STL.64 [R1+0x118], R236 ;  /* 0x000118ec01007387 */ /* 0x0007e80000100a00 */
[----:B------:R3:W-:Y:S04]  /*6d10*/  STL.64 [R1+0x108], R234 ;  /* 0x000108ea01007387 */ /* 0x0007e80000100a00 */
[----:B------:R-:W4:Y:S04]  /*6d20*/  LDL.LU.64 R212, [R1+0x18] ;  /* 0x0000180001d47983 */ /* 0x000f280000300a00 */
[----:B------:R3:W-:Y:S04]  /*6d30*/  STL.64 [R1+0xf8], R230 ;  /* 0x0000f8e601007387 */ /* 0x0007e80000100a00 */
[----:B------:R-:W4:Y:S04]  /*6d40*/  LDL.LU.64 R210, [R1+0x10] ;  /* 0x0000100001d27983 */ /* 0x000f280000300a00 */
[----:B---3--:R-:W3:Y:S04]  /*6d50*/  LDL.LU.64 R208, [R1+0x8] ;  /* 0x0000080001d07983 */ /* 0x008ee80000300a00 */
[----:B------:R-:W3:Y:S01]  /*6d60*/  LDL.LU.64 R242, [R1] ;  /* 0x0000000001f27983 */ /* 0x000ee20000300a00 */
[----:B------:R-:W-:-:S03]  /*6d70*/  VIADD R3, R3, 0xffffffad ;  /* 0xffffffad03037836 */ /* 0x000fc60000000000 */
[----:B------:R-:W-:Y:S02]  /*6d80*/  LDGSTS.E [R247+0x24004], desc[UR16][R236.64], !P1 ;  /* 0x24004000ecf77fae */ /* 0x000fe4000c921850 */
[----:B------:R-:W-:Y:S02]  /*6d90*/  ISETP.GE.U32.AND P2, PT, R3, 0x7fffff8e, PT ;  /* 0x7fffff8e0300780c */ /* 0x000fe40003f46070 */
[----:B------:R-:W2:Y:S01]  /*6da0*/  LDC R3, c[0x0][0x230] ;  /* 0x00008c00ff037b82 */ /* 0x000ea20000000800 */
[----:B------:R-:W-:Y:S04]  /*6db0*/  LDGSTS.E [R247+0x28004], desc[UR16][R234.64], !P1 ;  /* 0x28004000eaf77fae */ /* 0x000fe8000c921850 */
[----:B------:R-:W-:Y:S04]  /*6dc0*/  LDGSTS.E [R247+0x2c004], desc[UR16][R230.64], !P1 ;  /* 0x2c004000e6f77fae */ /* 0x000fe8000c921850 */
[----:B------:R-:W3:Y:S04]  /*6dd0*/  LDL.LU.64 R236, [R1+0x720] ;  /* 0x0007200001ec7983 */ /* 0x000ee80000300a00 */
[----:B------:R-:W3:Y:S04]  /*6de0*/  LDL.LU.64 R234, [R1+0x718] ;  /* 0x0007180001ea7983 */ /* 0x000ee80000300a00 */
[----:B------:R-:W3:Y:S01]  /*6df0*/  LDL.LU.64 R230, [R1+0x710] ;  /* 0x0007100001e67983 */ /* 0x000ee20000300a00 */
[----:B--2---:R-:W-:-:S05]  /*6e00*/  VIADD R3, R3, 0xffffffac ;  /* 0xffffffac03037836 */ /* 0x004fca0000000000 */
[----:B------:R-:W-:Y:S02]  /*6e10*/  ISETP.GE.U32.AND P3, PT, R3, 0x7fffff8d, PT ;  /* 0x7fffff8d0300780c */ /* 0x000fe40003f66070 */
[----:B------:R-:W2:Y:S02]  /*6e20*/  LDC R3, c[0x0][0x230] ;  /* 0x00008c00ff037b82 */ /* 0x000ea40000000800 */
[----:B--2---:R-:W-:-:S04]  /*6e30*/  IADD3 R3, R3, -0x55, RZ ;  /* 0xffffffab03037810 */ /* 0x004fc80007ffe0ff */
[----:B------:R-:W-:Y:S02]  /*6e40*/  ISETP.GE.U32.AND P0, PT, R3, 0x7fffff8c, PT ;  /* 0x7fffff8c0300780c */ /* 0x000fe40003f06070 */
[----:B------:R-:W2:Y:S01]  /*6e50*/  LDC R3, c[0x0][0x230] ;  /* 0x00008c00ff037b82 */ /* 0x000ea20000000800 */
[----:B------:R-:W-:-:S04]  /*6e60*/  IMAD.WIDE R228, R4, 0x4, R228 ;  /* 0x0000000404e47825 */ /* 0x000fc800078e02e4 */
[C---:B------:R-:W-:Y:S01]  /*6e70*/  IMAD.WIDE R226, R4.reuse, 0x4, R226 ;  /* 0x0000000404e27825 */ /* 0x040fe200078e02e2 */
[----:B------:R2:W-:Y:S04]  /*6e80*/  STL.64 [R1+0xe8], R228 ;  /* 0x0000e8e401007387 */ /* 0x0005e80000100a00 */
[----:B------:R2:W-:Y:S04]  /*6e90*/  STL.64 [R1+0xd8], R226 ;  /* 0x0000d8e201007387 */ /* 0x0005e80000100a00 */
[----:B------:R-:W-:Y:S04]  /*6ea0*/  LDGSTS.E [R247+0x20008], desc[UR16][R228.64], !P2 ;  /* 0x20008000e4f77fae */ /* 0x000fe8000d121850 */
[----:B------:R-:W-:Y:S01]  /*6eb0*/  LDGSTS.E [R247+0x24008], desc[UR16][R226.64], !P2 ;  /* 0x24008000e2f77fae */ /* 0x000fe2000d121850 */
[----:B------:R-:W-:-:S03]  /*6ec0*/  IMAD.WIDE R224, R4, 0x4, R224 ;  /* 0x0000000404e07825 */ /* 0x000fc600078e02e0 */
[----:B--2---:R-:W2:Y:S01]  /*6ed0*/  LDL.LU.64 R228, [R1+0x708] ;  /* 0x0007080001e47983 */ /* 0x004ea20000300a00 */
[----:B------:R-:W-:-:S03]  /*6ee0*/  IMAD.WIDE R222, R4, 0x4, R222 ;  /* 0x0000000404de7825 */ /* 0x000fc600078e02de */
[----:B------:R4:W-:Y:S04]  /*6ef0*/  STL.64 [R1+0xc8], R224 ;  /* 0x0000c8e001007387 */ /* 0x0009e80000100a00 */
[----:B------:R-:W2:Y:S04]  /*6f00*/  LDL.LU.64 R226, [R1+0x700] ;  /* 0x0007000001e27983 */ /* 0x000ea80000300a00 */
[----:B------:R1:W-:Y:S04]  /*6f10*/  STL.64 [R1+0xb8], R222 ;  /* 0x0000b8de01007387 */ /* 0x0003e80000100a00 */
[----:B------:R-:W-:Y:S01]  /*6f20*/  LDGSTS.E [R247+0x28008], desc[UR16][R224.64], !P2 ;  /* 0x28008000e0f77fae */ /* 0x000fe2000d121850 */
[----:B----4-:R-:W-:-:S03]  /*6f30*/  IMAD.WIDE R220, R4, 0x4, R220 ;  /* 0x0000000404dc7825 */ /* 0x010fc600078e02dc */
[----:B------:R-:W-:Y:S04]  /*6f40*/  LDGSTS.E [R247+0x2c008], desc[UR16][R222.64], !P2 ;  /* 0x2c008000def77fae */ /* 0x000fe8000d121850 */
[----:B------:R-:W-:Y:S01]  /*6f50*/  LDGSTS.E [R247+0x2000c], desc[UR16][R220.64], !P3 ;  /* 0x2000c000dcf77fae */ /* 0x000fe2000d921850 */
[----:B------:R-:W-:-:S03]  /*6f60*/  IMAD.WIDE R218, R4, 0x4, R218 ;  /* 0x0000000404da7825 */ /* 0x000fc600078e02da */
[----:B------:R-:W4:Y:S04]  /*6f70*/  LDL.LU.64 R224, [R1+0x6f8] ;  /* 0x0006f80001e07983 */ /* 0x000f280000300a00 */
[----:B-1----:R-:W2:Y:S01]  /*6f80*/  LDL.LU.64 R222, [R1+0x6f0] ;  /* 0x0006f00001de7983 */ /* 0x002ea20000300a00 */
[----:B------:R-:W-:-:S03]  /*6f90*/  IMAD.WIDE R216, R4, 0x4, R216 ;  /* 0x0000000404d87825 */ /* 0x000fc600078e02d8 */
[----:B------:R1:W-:Y:S04]  /*6fa0*/  STL.64 [R1+0xa8], R220 ;  /* 0x0000a8dc01007387 */ /* 0x0003e80000100a00 */
[----:B------:R1:W-:Y:S01]  /*6fb0*/  STL.64 [R1+0xa0], R218 ;  /* 0x0000a0da01007387 */ /* 0x0003e20000100a00 */
[----:B------:R-:W-:-:S03]  /*6fc0*/  IMAD.WIDE R214, R4, 0x4, R214 ;  /* 0x0000000404d67825 */ /* 0x000fc600078e02d6 */
[----:B------:R-:W-:Y:S04]  /*6fd0*/  LDGSTS.E [R247+0x2400c], desc[UR16][R218.64], !P3 ;  /* 0x2400c000daf77fae */ /* 0x000fe8000d921850 */
[----:B-1----:R-:W4:Y:S04]  /*6fe0*/  LDL.LU.64 R220, [R1+0x6e8] ;  /* 0x0006e80001dc7983 */ /* 0x002f280000300a00 */
[----:B------:R1:W-:Y:S04]  /*6ff0*/  STL.64 [R1+0x98], R216 ;  /* 0x000098d801007387 */ /* 0x0003e80000100a00 */
[----:B------:R-:W2:Y:S01]  /*7000*/  LDL.LU.64 R218, [R1+0x6e0] ;  /* 0x0006e00001da7983 */ /* 0x000ea20000300a00 */
[----:B------:R-:W-:-:S03]  /*7010*/  IMAD.WIDE R212, R4, 0x4, R212 ;  /* 0x0000000404d47825 */ /* 0x000fc600078e02d4 */
[----:B------:R1:W-:Y:S04]  /*7020*/  STL.64 [R1+0x90], R214 ;  /* 0x000090d601007387 */ /* 0x0003e80000100a00 */
[----:B------:R-:W-:Y:S01]  /*7030*/  LDGSTS.E [R247+0x2800c], desc[UR16][R216.64], !P3 ;  /* 0x2800c000d8f77fae */ /* 0x000fe2000d921850 */
[----:B------:R-:W-:-:S03]  /*7040*/  IMAD.WIDE R210, R4, 0x4, R210 ;  /* 0x0000000404d27825 */ /* 0x000fc600078e02d2 */
[----:B------:R4:W-:Y:S01]  /*7050*/  LDGSTS.E [R247+0x2c00c], desc[UR16][R214.64], !P3 ;  /* 0x2c00c000d6f77fae */ /* 0x0009e2000d921850 */
[----:B---3--:R-:W-:-:S03]  /*7060*/  IMAD.WIDE R208, R4, 0x4, R208 ;  /* 0x0000000404d07825 */ /* 0x008fc600078e02d0 */
[----:B------:R3:W-:Y:S04]  /*7070*/  LDGSTS.E [R248+0x20000], desc[UR16][R212.64], !P0 ;  /* 0x20000000d4f87fae */ /* 0x0007e8000c121850 */
[----:B-1----:R-:W2:Y:S01]  /*7080*/  LDL.LU.64 R216, [R1+0x6d8] ;  /* 0x0006d80001d87983 */ /* 0x002ea20000300a00 */
[----:B------:R-:W-:-:S03]  /*7090*/  IMAD.WIDE R242, R4, 0x4, R242 ;  /* 0x0000000404f27825 */ /* 0x000fc600078e02f2 */
[----:B------:R-:W4:Y:S04]  /*70a0*/  LDL.LU.64 R214, [R1+0x6d0] ;  /* 0x0006d00001d67983 */ /* 0x000f280000300a00 */
[----:B------:R1:W-:Y:S04]  /*70b0*/  STL.64 [R1+0x88], R212 ;  /* 0x000088d401007387 */ /* 0x0003e80000100a00 */
[----:B------:R3:W-:Y:S04]  /*70c0*/  STL.64 [R1+0x80], R210 ;  /* 0x000080d201007387 */ /* 0x0007e80000100a00 */
[----:B------:R4:W-:Y:S04]  /*70d0*/  LDGSTS.E [R248+0x24000], desc[UR16][R210.64], !P0 ;  /* 0x24000000d2f87fae */ /* 0x0009e8000c121850 */
[----:B-1----:R-:W2:Y:S04]  /*70e0*/  LDL.LU.64 R212, [R1+0x6c8] ;  /* 0x0006c80001d47983 */ /* 0x002ea80000300a00 */
[----:B------:R1:W-:Y:S04]  /*70f0*/  STL.64 [R1+0x78], R208 ;  /* 0x000078d001007387 */ /* 0x0003e80000100a00 */
[----:B---3--:R-:W3:Y:S04]  /*7100*/  LDL.LU.64 R210, [R1+0x6c0] ;  /* 0x0006c00001d27983 */ /* 0x008ee80000300a00 */
[----:B------:R1:W-:Y:S04]  /*7110*/  STL.64 [R1+0x70], R242 ;  /* 0x000070f201007387 */ /* 0x0003e80000100a00 */
[----:B------:R3:W-:Y:S04]  /*7120*/  LDGSTS.E [R248+0x28000], desc[UR16][R208.64], !P0 ;  /* 0x28000000d0f87fae */ /* 0x0007e8000c121850 */
[----:B------:R3:W-:Y:S04]  /*7130*/  LDGSTS.E [R248+0x2c000], desc[UR16][R242.64], !P0 ;  /* 0x2c000000f2f87fae */ /* 0x0007e8000c121850 */
[----:B-1----:R-:W3:Y:S04]  /*7140*/  LDL.LU.64 R208, [R1+0x6b8] ;  /* 0x0006b80001d07983 */ /* 0x002ee80000300a00 */
[----:B------:R-:W3:Y:S01]  /*7150*/  LDL.LU.64 R242, [R1+0x6b0] ;  /* 0x0006b00001f27983 */ /* 0x000ee20000300a00 */
[----:B------:R-:W-:-:S05]  /*7160*/  VIADD R3, R3, 0xffffffaa ;  /* 0xffffffaa03037836 */ /* 0x000fca0000000000 */
[----:B------:R-:W-:Y:S02]  /*7170*/  ISETP.GE.U32.AND P5, PT, R3, 0x7fffff8b, PT ;  /* 0x7fffff8b0300780c */ /* 0x000fe40003fa6070 */
[----:B------:R-:W1:Y:S02]  /*7180*/  LDC R3, c[0x0][0x230] ;  /* 0x00008c00ff037b82 */ /* 0x000e640000000800 */
[----:B-1----:R-:W-:-:S05]  /*7190*/  VIADD R3, R3, 0xffffffa9 ;  /* 0xffffffa903037836 */ /* 0x002fca0000000000 */
[----:B------:R-:W-:Y:S02]  /*71a0*/  ISETP.GE.U32.AND P6, PT, R3, 0x7fffff8a, PT ;  /* 0x7fffff8a0300780c */ /* 0x000fe40003fc6070 */
[----:B------:R-:W1:Y:S02]  /*71b0*/  LDC R3, c[0x0][0x230] ;  /* 0x00008c00ff037b82 */ /* 0x000e640000000800 */
[----:B-1----:R-:W-:-:S05]  /*71c0*/  VIADD R3, R3, 0xffffffa8 ;  /* 0xffffffa803037836 */ /* 0x002fca0000000000 */
[----:B------:R-:W-:Y:S02]  /*71d0*/  ISETP.GE.U32.AND P1, PT, R3, 0x7fffff89, PT ;  /* 0x7fffff890300780c */ /* 0x000fe40003f26070 */
[----:B------:R-:W1:Y:S02]  /*71e0*/  LDC R3, c[0x0][0x230] ;  /* 0x00008c00ff037b82 */ /* 0x000e640000000800 */
[----:B-1----:R-:W-:-:S04]  /*71f0*/  IADD3 R3, R3, -0x59, RZ ;  /* 0xffffffa703037810 */ /* 0x002fc80007ffe0ff */
[----:B------:R-:W-:Y:S02]  /*7200*/  ISETP.GE.U32.AND P2, PT, R3, 0x7fffff88, PT ;  /* 0x7fffff880300780c */ /* 0x000fe40003f46070 */
[----:B------:R-:W1:Y:S01]  /*7210*/  LDC R3, c[0x0][0x230] ;  /* 0x00008c00ff037b82 */ /* 0x000e620000000800 */
[----:B----4-:R-:W-:-:S04]  /*7220*/  IMAD.WIDE R214, R4, 0x4, R214 ;  /* 0x0000000404d67825 */ /* 0x010fc800078e02d6 */
[----:B--2---:R-:W-:-:S04]  /*7230*/  IMAD.WIDE R212, R4, 0x4, R212 ;  /* 0x0000000404d47825 */ /* 0x004fc800078e02d4 */
[----:B---3--:R-:W-:-:S04]  /*7240*/  IMAD.WIDE R210, R4, 0x4, R210 ;  /* 0x0000000404d27825 */ /* 0x008fc800078e02d2 */
[----:B------:R-:W-:-:S04]  /*7250*/  IMAD.WIDE R208, R4, 0x4, R208 ;  /* 0x0000000404d07825 */ /* 0x000fc800078e02d0 */
[----:B------:R-:W-:-:S05]  /*7260*/  IMAD.WIDE R242, R4, 0x4, R242 ;  /* 0x0000000404f27825 */ /* 0x000fca00078e02f2 */
[----:B------:R-:W-:Y:S04]  /*7270*/  STL.64 [R1+0x68], R242 ;  /* 0x000068f201007387 */ /* 0x000fe80000100a00 */
[----:B------:R-:W-:Y:S04]  /*7280*/  LDGSTS.E [R248+0x20004], desc[UR16][R242.64], !P5 ;  /* 0x20004000f2f87fae */ /* 0x000fe8000e921850 */
[----:B------:R2:W-:Y:S04]  /*7290*/  STL.64 [R1+0x60], R208 ;  /* 0x000060d001007387 */ /* 0x0005e80000100a00 */
[----:B------:R2:W-:Y:S04]  /*72a0*/  LDGSTS.E [R248+0x24004], desc[UR16][R208.64], !P5 ;  /* 0x24004000d0f87fae */ /* 0x0005e8000e921850 */
[----:B------:R3:W-:Y:S04]  /*72b0*/  STL.64 [R1+0x58], R210 ;  /* 0x000058d201007387 */ /* 0x0007e80000100a00 */
[----:B------:R3:W-:Y:S04]  /*72c0*/  LDGSTS.E [R248+0x28004], desc[UR16][R210.64], !P5 ;  /* 0x28004000d2f87fae */ /* 0x0007e8000e921850 */
[----:B------:R4:W-:Y:S04]  /*72d0*/  STL.64 [R1+0x50], R212 ;  /* 0x000050d401007387 */ /* 0x0009e80000100a00 */
[----:B------:R4:W-:Y:S01]  /*72e0*/  LDGSTS.E [R248+0x2c004], desc[UR16][R212.64], !P5 ;  /* 0x2c004000d4f87fae */ /* 0x0009e2000e921850 */
[----:B--2---:R-:W-:-:S04]  /*72f0*/  IMAD.WIDE R208, R4, 0x4, R220 ;  /* 0x0000000404d07825 */ /* 0x004fc800078e02dc */
[C---:B---3--:R-:W-:Y:S01]  /*7300*/  IMAD.WIDE R210, R4.reuse, 0x4, R218 ;  /* 0x0000000404d27825 */ /* 0x048fe200078e02da */
[----:B------:R2:W-:Y:S04]  /*7310*/  STL.64 [R1+0x48], R214 ;  /* 0x000048d601007387 */ /* 0x0005e80000100a00 */
[----:B------:R2:W-:Y:S01]  /*7320*/  LDGSTS.E [R248+0x20008], desc[UR16][R214.64], !P6 ;  /* 0x20008000d6f87fae */ /* 0x0005e2000f121850 */
[----:B----4-:R-:W-:-:S05]  /*7330*/  IMAD.WIDE R212, R4, 0x4, R216 ;  /* 0x0000000404d47825 */ /* 0x010fca00078e02d8 */
[----:B------:R3:W-:Y:S04]  /*7340*/  STL.64 [R1+0x40], R212 ;  /* 0x000040d401007387 */ /* 0x0007e80000100a00 */
[----:B------:R3:W-:Y:S01]  /*7350*/  LDGSTS.E [R248+0x24008], desc[UR16][R212.64], !P6 ;  /* 0x24008000d4f87fae */ /* 0x0007e2000f121850 */
[----:B--2---:R-:W-:-:S03]  /*7360*/  IMAD.WIDE R214, R4, 0x4, R222 ;  /* 0x0000000404d67825 */ /* 0x004fc600078e02de */
[----:B------:R2:W-:Y:S04]  /*7370*/  STL.64 [R1+0x38], R210 ;  /* 0x000038d201007387 */ /* 0x0005e80000100a00 */
[----:B------:R2:W-:Y:S01]  /*7380*/  LDGSTS.E [R248+0x28008], desc[UR16][R210.64], !P6 ;  /* 0x28008000d2f87fae */ /* 0x0005e2000f121850 */
[----:B---3--:R-:W-:-:S03]  /*7390*/  IMAD.WIDE R212, R4, 0x4, R224 ;  /* 0x0000000404d47825 */ /* 0x008fc600078e02e0 */
[----:B------:R3:W-:Y:S04]  /*73a0*/  STL.64 [R1+0x30], R208 ;  /* 0x000030d001007387 */ /* 0x0007e80000100a00 */
[----:B------:R3:W-:Y:S01]  /*73b0*/  LDGSTS.E [R248+0x2c008], desc[UR16][R208.64], !P6 ;  /* 0x2c008000d0f87fae */ /* 0x0007e2000f121850 */
[----:B--2---:R-:W-:-:S03]  /*73c0*/  IMAD.WIDE R210, R4, 0x4, R226 ;  /* 0x0000000404d27825 */ /* 0x004fc600078e02e2 */
[----:B------:R-:W-:Y:S04]  /*73d0*/  STL.64 [R1+0x28], R214 ;  /* 0x000028d601007387 */ /* 0x000fe80000100a00 */
[----:B------:R-:W-:Y:S04]  /*73e0*/  LDGSTS.E [R248+0x2000c], desc[UR16][R214.64], !P1 ;  /* 0x2000c000d6f87fae */ /* 0x000fe8000c921850 */
[----:B------:R-:W-:Y:S01]  /*73f0*/  STL.64 [R1+0x20], R212 ;  /* 0x000020d401007387 */ /* 0x000fe20000100a00 */
[----:B---3--:R-:W-:-:S03]  /*7400*/  IMAD.WIDE R208, R4, 0x4, R228 ;  /* 0x0000000404d07825 */ /* 0x008fc600078e02e4 */
[----:B------:R-:W-:Y:S04]  /*7410*/  LDGSTS.E [R248+0x2400c], desc[UR16][R212.64], !P1 ;  /* 0x2400c000d4f87fae */ /* 0x000fe8000c921850 */
[----:B------:R2:W-:Y:S04]  /*7420*/  STL.64 [R1+0x18], R210 ;  /* 0x000018d201007387 */ /* 0x0005e80000100a00 */
[----:B------:R2:W-:Y:S04]  /*7430*/  LDGSTS.E [R248+0x2800c], desc[UR16][R210.64], !P1 ;  /* 0x2800c000d2f87fae */ /* 0x0005e8000c921850 */
[----:B------:R3:W-:Y:S04]  /*7440*/  STL.64 [R1+0x10], R208 ;  /* 0x000010d001007387 */ /* 0x0007e80000100a00 */
[----:B------:R3:W-:Y:S01]  /*7450*/  LDGSTS.E [R248+0x2c00c], desc[UR16][R208.64], !P1 ;  /* 0x2c00c000d0f87fae */ /* 0x0007e2000c921850 */
[----:B--2---:R-:W-:-:S05]  /*7460*/  IMAD.WIDE R210, R4, 0x4, R230 ;  /* 0x0000000404d27825 */ /* 0x004fca00078e02e6 */
[----:B------:R2:W-:Y:S01]  /*7470*/  STL.64 [R1+0x8], R210 ;  /* 0x000008d201007387 */ /* 0x0005e20000100a00 */
[----:B---3--:R-:W-:-:S03]  /*7480*/  IMAD.WIDE R208, R4, 0x4, R234 ;  /* 0x0000000404d07825 */ /* 0x008fc600078e02ea */
[----:B------:R2:W-:Y:S04]  /*7490*/  LDGSTS.E [R249+0x20000], desc[UR16][R210.64], !P2 ;  /* 0x20000000d2f97fae */ /* 0x0005e8000d121850 */
[----:B------:R3:W-:Y:S01]  /*74a0*/  STL.64 [R1], R208 ;  /* 0x000000d001007387 */ /* 0x0007e20000100a00 */
[----:B------:R-:W-:-:S03]  /*74b0*/  IMAD.WIDE R234, R4, 0x4, R96 ;  /* 0x0000000404ea7825 */ /* 0x000fc600078e0260 */
[----:B------:R3:W-:Y:S01]  /*74c0*/  LDGSTS.E [R249+0x24000], desc[UR16][R208.64], !P2 ;  /* 0x24000000d0f97fae */ /* 0x0007e2000d121850 */
[----:B--2---:R-:W-:-:S05]  /*74d0*/  IMAD.WIDE R210, R4, 0x4, R240 ;  /* 0x0000000404d27825 */ /* 0x004fca00078e02f0 */
[----:B------:R2:W-:Y:S01]  /*74e0*/  STL.64 [R1+0x100], R210 ;  /* 0x000100d201007387 */ /* 0x0005e20000100a00 */
[----:B------:R-:W-:-:S03]  /*74f0*/  IMAD.WIDE R228, R4, 0x4, R92 ;  /* 0x0000000404e47825 */ /* 0x000fc600078e025c */
[----:B------:R-:W4:Y:S01]  /*7500*/  LDL.LU.64 R240, [R1+0x370] ;  /* 0x0003700001f07983 */ /* 0x000f220000300a00 */
[----:B------:R-:W-:-:S03]  /*7510*/  IMAD.WIDE R226, R4, 0x4, R80 ;  /* 0x0000000404e27825 */ /* 0x000fc600078e0250 */
[----:B------:R-:W4:Y:S04]  /*7520*/  LDL.LU.64 R96, [R1+0x388] ;  /* 0x0003880001607983 */ /* 0x000f280000300a00 */
[----:B------:R-:W4:Y:S04]  /*7530*/  LDL.LU.64 R92, [R1+0x380] ;  /* 0x00038000015c7983 */ /* 0x000f280000300a00 */
[----:B------:R-:W4:Y:S01]  /*7540*/  LDL.LU.64 R80, [R1+0x378] ;  /* 0x0003780001507983 */ /* 0x000f220000300a00 */
[----:B-1----:R-:W-:-:S05]  /*7550*/  VIADD R3, R3, 0xffffffa6 ;  /* 0xffffffa603037836 */ /* 0x002fca0000000000 */
        /* <DEDUP_REMOVED lines=11> */
[----:B------:R-:W-:-:S07]  /*7610*/  IMAD.WIDE R230, R4, 0x4, R78 ;  /* 0x0000000404e67825 */ /* 0x000fce00078e024e */
[----:B------:R-:W3:Y:S01]  /*7620*/  LDC R78, c[0x0][0x230] ;  /* 0x00008c00ff4e7b82 */ /* 0x000ee20000000800 */
[----:B------:R-:W-:-:S04]  /*7630*/  IMAD.WIDE R242, R4, 0x4, R236 ;  /* 0x0000000404f27825 */ /* 0x000fc800078e02ec */
[C---:B------:R-:W-:Y:S01]  /*7640*/  IMAD.WIDE R238, R4.reuse, 0x4, R238 ;  /* 0x0000000404ee7825 */ /* 0x040fe200078e02ee */
[----:B------:R-:W-:Y:S03]  /*7650*/  LDGSTS.E [R249+0x28000], desc[UR16][R242.64], !P2 ;  /* 0x28000000f2f97fae */ /* 0x000fe6000d121850 */
[----:B-1----:R-:W-:Y:S01]  /*7660*/  VIADD R3, R3, 0xffffffa2 ;  /* 0xffffffa203037836 */ /* 0x002fe20000000000 */
[----:B------:R-:W-:Y:S04]  /*7670*/  LDGSTS.E [R249+0x2c000], desc[UR16][R238.64], !P2 ;  /* 0x2c000000eef97fae */ /* 0x000fe8000d121850 */
        /* <DEDUP_REMOVED lines=11> */
[----:B------:R-:W-:Y:S01]  /*7730*/  IMAD.WIDE R224, R4, 0x4, R72 ;  /* 0x0000000404e07825 */ /* 0x000fe200078e0248 */
[----:B------:R2:W-:Y:S01]  /*7740*/  LDGSTS.E [R249+0x20008], desc[UR16][R210.64], !P0 ;  /* 0x20008000d2f97fae */ /* 0x0005e2000c121850 */
[----:B---3--:R-:W-:-:S02]  /*7750*/  IADD3 R72, R78, -0x61, RZ ;  /* 0xffffff9f4e487810 */ /* 0x008fc40007ffe0ff */
[----:B------:R-:W-:Y:S01]  /*7760*/  IMAD.WIDE R222, R4, 0x4, R84 ;  /* 0x0000000404de7825 */ /* 0x000fe200078e0254 */
[----:B------:R-:W-:Y:S04]  /*7770*/  LDGSTS.E [R249+0x24008], desc[UR16][R234.64], !P0 ;  /* 0x24008000eaf97fae */ /* 0x000fe8000c121850 */
[----:B------:R-:W-:Y:S04]  /*7780*/  LDGSTS.E [R249+0x28008], desc[UR16][R232.64], !P0 ;  /* 0x28008000e8f97fae */ /* 0x000fe8000c121850 */
[----:B------:R-:W-:Y:S04]  /*7790*/  LDGSTS.E [R249+0x2c008], desc[UR16][R230.64], !P0 ;  /* 0x2c008000e6f97fae */ /* 0x000fe8000c121850 */
[----:B------:R-:W-:Y:S04]  /*77a0*/  LDGSTS.E [R249+0x2000c], desc[UR16][R228.64], !P5 ;  /* 0x2000c000e4f97fae */ /* 0x000fe8000e921850 */
[----:B------:R-:W-:Y:S04]  /*77b0*/  LDGSTS.E [R249+0x2400c], desc[UR16][R226.64], !P5 ;  /* 0x2400c000e2f97fae */ /* 0x000fe8000e921850 */
[----:B------:R-:W-:Y:S04]  /*77c0*/  LDGSTS.E [R249+0x2800c], desc[UR16][R224.64], !P5 ;  /* 0x2800c000e0f97fae */ /* 0x000fe8000e921850 */
[----:B------:R-:W-:Y:S01]  /*77d0*/  LDGSTS.E [R249+0x2c00c], desc[UR16][R222.64], !P5 ;  /* 0x2c00c000def97fae */ /* 0x000fe2000e921850 */
[----:B------:R-:W-:-:S02]  /*77e0*/  ISETP.GE.U32.AND P5, PT, R72, 0x7fffff80, PT ;  /* 0x7fffff804800780c */ /* 0x000fc40003fa6070 */
[----:B------:R-:W3:Y:S01]  /*77f0*/  LDC R72, c[0x0][0x230] ;  /* 0x00008c00ff487b82 */ /* 0x000ee20000000800 */
[----:B-1----:R-:W-:Y:S01]  /*7800*/  VIADD R3, R3, 0xffffffa1 ;  /* 0xffffffa103037836 */ /* 0x002fe20000000000 */
[----:B------:R-:W1:Y:S04]  /*7810*/  S2R R209, SR_TID.X ;  /* 0x0000000000d17919 */ /* 0x000e680000002100 */
[----:B------:R-:W-:Y:S02]  /*7820*/  ISETP.GE.U32.AND P2, PT, R3, 0x7fffff82, PT ;  /* 0x7fffff820300780c */ /* 0x000fe40003f46070 */
[----:B------:R-:W2:Y:S01]  /*7830*/  LDC R3, c[0x0][0x230] ;  /* 0x00008c00ff037b82 */ /* 0x000ea20000000800 */
[----:B------:R-:W-:-:S04]  /*7840*/  IMAD.WIDE R220, R4, 0x4, R82 ;  /* 0x0000000404dc7825 */ /* 0x000fc800078e0252 */
[C---:B------:R-:W-:Y:S01]  /*7850*/  IMAD.WIDE R218, R4.reuse, 0x4, R70 ;  /* 0x0000000404da7825 */ /* 0x040fe200078e0246 */
[----:B------:R-:W-:Y:S03]  /*7860*/  LDGSTS.E [R250+0x20000], desc[UR16][R220.64], !P6 ;  /* 0x20000000dcfa7fae */ /* 0x000fe6000f121850 */
[C---:B------:R-:W-:Y:S01]  /*7870*/  IMAD.WIDE R216, R4.reuse, 0x4, R86 ;  /* 0x0000000404d87825 */ /* 0x040fe200078e0256 */
[----:B------:R-:W-:Y:S03]  /*7880*/  LDGSTS.E [R250+0x24000], desc[UR16][R218.64], !P6 ;  /* 0x24000000dafa7fae */ /* 0x000fe6000f121850 */
[----:B------:R-:W-:Y:S01]  /*7890*/  IMAD.WIDE R214, R4, 0x4, R74 ;  /* 0x0000000404d67825 */ /* 0x000fe200078e024a */
[----:B------:R-:W-:Y:S03]  /*78a0*/  LDGSTS.E [R250+0x28000], desc[UR16][R216.64], !P6 ;  /* 0x28000000d8fa7fae */ /* 0x000fe6000f121850 */
[----:B---3--:R-:W-:Y:S01]  /*78b0*/  VIADD R70, R72, 0xffffff9e ;  /* 0xffffff9e48467836 */ /* 0x008fe20000000000 */
[----:B------:R-:W-:Y:S04]  /*78c0*/  LDGSTS.E [R250+0x2c000], desc[UR16][R214.64], !P6 ;  /* 0x2c000000d6fa7fae */ /* 0x000fe8000f121850 */
[----:B------:R-:W-:-:S02]  /*78d0*/  ISETP.GE.U32.AND P6, PT, R70, 0x7fffff7f, PT ;  /* 0x7fffff7f4600780c */ /* 0x000fc40003fc6070 */
[----:B------:R-:W3:Y:S01]  /*78e0*/  LDC R70, c[0x0][0x230] ;  /* 0x00008c00ff467b82 */ /* 0x000ee20000000800 */
[----:B--2---:R-:W-:Y:S01]  /*78f0*/  VIADD R3, R3, 0xffffffa0 ;  /* 0xffffffa003037836 */ /* 0x004fe20000000000 */
[----:B-1----:R-:W-:Y:S01]  /*7900*/  LOP3.LUT R209, R209, 0x1f, RZ, 0xc0, !PT ;  /* 0x0000001fd1d17812 */ /* 0x002fe200078ec0ff */
[----:B------:R-:W-:-:S03]  /*7910*/  IMAD.WIDE R212, R4, 0x4, R68 ;  /* 0x0000000404d47825 */ /* 0x000fc600078e0244 */
[----:B------:R-:W-:Y:S01]  /*7920*/  ISETP.GE.U32.AND P3, PT, R3, 0x7fffff81, PT ;  /* 0x7fffff810300780c */ /* 0x000fe20003f66070 */
[C---:B------:R-:W-:Y:S01]  /*7930*/  IMAD.WIDE R210, R4.reuse, 0x4, R62 ;  /* 0x0000000404d27825 */ /* 0x040fe200078e023e */
[----:B------:R-:W-:Y:S01]  /*7940*/  ISETP.GE.AND P0, PT, R209, R3, PT ;  /* 0x00000003d100720c */ /* 0x000fe20003f06270 */
[----:B------:R-:W-:Y:S02]  /*7950*/  LDGSTS.E [R250+0x20004], desc[UR16][R212.64], !P1 ;  /* 0x20004000d4fa7fae */ /* 0x000fe4000c921850 */
[C---:B------:R-:W-:Y:S02]  /*7960*/  IMAD.WIDE R208, R4.reuse, 0x4, R76 ;  /* 0x0000000404d07825 */ /* 0x040fe400078e024c */
[----:B------:R-:W-:Y:S02]  /*7970*/  LDGSTS.E [R250+0x24004], desc[UR16][R210.64], !P1 ;  /* 0x24004000d2fa7fae */ /* 0x000fe4000c921850 */
[C---:B------:R-:W-:Y:S02]  /*7980*/  IMAD.WIDE R50, R4.reuse, 0x4, R50 ;  /* 0x0000000404327825 */ /* 0x040fe400078e0232 */
[----:B------:R-:W-:Y:S02]  /*7990*/  LDGSTS.E [R250+0x28004], desc[UR16][R208.64], !P1 ;  /* 0x28004000d0fa7fae */ /* 0x000fe4000c921850 */
[----:B------:R-:W-:-:S02]  /*79a0*/  IMAD.WIDE R66, R4, 0x4, R66 ;  /* 0x0000000404427825 */ /* 0x000fc400078e0242 */
        /* <DEDUP_REMOVED lines=13> */
[----:B------:R-:W-:Y:S02]  /*7a80*/  IMAD.WIDE R52, R4, 0x4, R52 ;  /* 0x0000000404347825 */ /* 0x000fe400078e0234 */
[----:B------:R-:W-:Y:S02]  /*7a90*/  LDGSTS.E [R250+0x2800c], desc[UR16][R58.64], !P3 ;  /* 0x2800c0003afa7fae */ /* 0x000fe4000d921850 */
[----:B------:R-:W-:Y:S02]  /*7aa0*/  IMAD.WIDE R22, R11, 0x4, R22 ;  /* 0x000000040b167825 */ /* 0x000fe400078e0216 */
[----:B------:R-:W-:Y:S02]  /*7ab0*/  LDGSTS.E [R250+0x2c00c], desc[UR16][R52.64], !P3 ;  /* 0x2c00c00034fa7fae */ /* 0x000fe4000d921850 */
[----:B---3--:R-:W-:-:S02]  /*7ac0*/  VIADD R62, R70, 0xffffff9d ;  /* 0xffffff9d463e7836 */ /* 0x008fc40000000000 */
[----:B------:R-:W0:Y:S01]  /*7ad0*/  LDGDEPBAR ;  /* 0x00000000000079af */ /* 0x000e220000000000 */
[----:B------:R-:W-:-:S03]  /*7ae0*/  IMAD.WIDE R68, R11, 0x4, R14 ;  /* 0x000000040b447825 */ /* 0x000fc600078e020e */
[----:B------:R-:W-:Y:S01]  /*7af0*/  LDGSTS.E [R251+0x64000], desc[UR16][R22.64], P4 ;  /* 0x6400000016fb7fae */ /* 0x000fe2000a121850 */
[----:B------:R-:W-:-:S04]  /*7b00*/  IMAD.WIDE R14, R11, 0x4, R28 ;  /* 0x000000040b0e7825 */ /* 0x000fc800078e021c */
[----:B------:R-:W-:-:S04]  /*7b10*/  IMAD.WIDE R28, R11, 0x4, R6 ;  /* 0x000000040b1c7825 */ /* 0x000fc800078e0206 */
[----:B----4-:R-:W-:-:S04]  /*7b20*/  IMAD.WIDE R94, R11, 0x4, R240 ;  /* 0x000000040b5e7825 */ /* 0x010fc800078e02f0 */
[C---:B------:R-:W-:Y:S01]  /*7b30*/  IMAD.WIDE R240, R11.reuse, 0x4, R20 ;  /* 0x000000040bf07825 */ /* 0x040fe200078e0214 */
[----:B------:R-:W-:Y:S03]  /*7b40*/  LDGSTS.E [R251+0x64400], desc[UR16][R94.64], P4 ;  /* 0x644000005efb7fae */ /* 0x000fe6000a121850 */
[----:B------:R-:W-:-:S04]  /*7b50*/  IMAD.WIDE R72, R11, 0x4, R92 ;  /* 0x000000040b487825 */ /* 0x000fc800078e025c */
[----:B------:R-:W-:-:S04]  /*7b60*/  IMAD.WIDE R74, R11, 0x4, R80 ;  /* 0x000000040b4a7825 */ /* 0x000fc800078e0250 */
[C---:B------:R-:W-:Y:S01]  /*7b70*/  IMAD.WIDE R70, R11.reuse, 0x4, R96 ;  /* 0x000000040b467825 */ /* 0x040fe200078e0260 */
[----:B------:R-:W-:Y:S03]  /*7b80*/  LDGSTS.E [R251+0x64800], desc[UR16][R74.64], P4 ;  /* 0x648000004afb7fae */ /* 0x000fe6000a121850 */
        /* <DEDUP_REMOVED lines=12> */
[----:B------:R-:W-:Y:S01]  /*7c50*/  IMAD.WIDE R6, R11, 0x4, R24 ;  /* 0x000000040b067825 */ /* 0x000fe200078e0218 */
[----:B------:R-:W-:Y:S04]  /*7c60*/  LDGSTS.E [R9+0x64600], desc[UR16][R240.64], P4 ;  /* 0x64600000f0097fae */ /* 0x000fe8000a121850 */
[----:B------:R-:W-:Y:S04]  /*7c70*/  LDGSTS.E [R9+0x64a00], desc[UR16][R34.64], P4 ;  /* 0x64a0000022097fae */ /* 0x000fe8000a121850 */
[----:B------:R-:W-:Y:S04]  /*7c80*/  LDGSTS.E [R9+0x64e00], desc[UR16][R32.64], P4 ;  /* 0x64e0000020097fae */ /* 0x000fe8000a121850 */
[----:B------:R1:W-:Y:S04]  /*7c90*/  LDGSTS.E [R9+0x65200], desc[UR16][R20.64], P4 ;  /* 0x6520000014097fae */ /* 0x0003e8000a121850 */
[----:B------:R-:W-:Y:S01]  /*7ca0*/  LDGSTS.E [R9+0x65600], desc[UR16][R14.64], P4 ;  /* 0x656000000e097fae */ /* 0x000fe2000a121850 */
[----:B------:R-:W-:-:S02]  /*7cb0*/  ISETP.GE.U32.AND P1, PT, R62, 0x7fffff7e, PT ;  /* 0x7fffff7e3e00780c */ /* 0x000fc40003f26070 */
[----:B------:R-:W2:Y:S01]  /*7cc0*/  LDC R62, c[0x0][0x230] ;  /* 0x00008c00ff3e7b82 */ /* 0x000ea20000000800 */
[----:B------:R-:W-:Y:S04]  /*7cd0*/  LDGSTS.E [R9+0x65a00], desc[UR16][R12.64], P4 ;  /* 0x65a000000c097fae */ /* 0x000fe8000a121850 */
[----:B------:R-:W-:Y:S04]  /*7ce0*/  LDGSTS.E [R9+0x65e00], desc[UR16][R6.64], P4 ;  /* 0x65e0000006097fae */ /* 0x000fe8000a121850 */
[----:B------:R-:W0:Y:S04]  /*7cf0*/  LDGDEPBAR ;  /* 0x00000000000079af */ /* 0x000e280000000000 */
[----:B------:R-:W-:Y:S04]  /*7d00*/  STL.64 [R1+0xb0], R94 ;  /* 0x0000b05e01007387 */ /* 0x000fe80000100a00 */
[----:B------:R-:W-:Y:S04]  /*7d10*/  STL.64 [R1+0xd0], R74 ;  /* 0x0000d04a01007387 */ /* 0x000fe80000100a00 */
[----:B------:R-:W-:Y:S04]  /*7d20*/  STL.64 [R1+0xc0], R34 ;  /* 0x0000c02201007387 */ /* 0x000fe80000100a00 */
[----:B------:R-:W-:Y:S04]  /*7d30*/  STL.64 [R1+0xf0], R72 ;  /* 0x0000f04801007387 */ /* 0x000fe80000100a00 */
[----:B------:R-:W-:Y:S01]  /*7d40*/  STL.64 [R1+0x120], R70 ;  /* 0x0001204601007387 */ /* 0x000fe20000100a00 */
[----:B------:R-:W-:Y:S01]  /*7d50*/  IMAD.WIDE R18, R4, 0x4, R18 ;  /* 0x0000000404127825 */ /* 0x000fe200078e0212 */
[----:B------:R-:W-:Y:S06]  /*7d60*/  BAR.SYNC.DEFER_BLOCKING 0x0 ;  /* 0x0000000000007b1d */ /* 0x000fec0000010000 */
[----:B------:R-:W-:Y:S04]  /*7d70*/  STL.64 [R1+0xe0], R32 ;  /* 0x0000e02001007387 */ /* 0x000fe80000100a00 */
[----:B------:R-:W-:Y:S04]  /*7d80*/  STL.64 [R1+0x140], R68 ;  /* 0x0001404401007387 */ /* 0x000fe80000100a00 */
[----:B------:R1:W-:Y:S04]  /*7d90*/  STL.64 [R1+0x110], R20 ;  /* 0x0001101401007387 */ /* 0x0003e80000100a00 */
[----:B------:R-:W-:Y:S04]  /*7da0*/  STL.64 [R1+0x150], R30 ;  /* 0x0001501e01007387 */ /* 0x000fe80000100a00 */
[----:B------:R-:W-:Y:S04]  /*7db0*/  STL.64 [R1+0x130], R14 ;  /* 0x0001300e01007387 */ /* 0x000fe80000100a00 */
[----:B------:R-:W-:Y:S01]  /*7dc0*/  STL.64 [R1+0x300], R28 ;  /* 0x0003001c01007387 */ /* 0x000fe20000100a00 */
[----:B--2---:R-:W-:Y:S01]  /*7dd0*/  VIADD R62, R62, 0xffffff9c ;  /* 0xffffff9c3e3e7836 */ /* 0x004fe20000000000 */
[----:B-1----:R-:W1:Y:S02]  /*7de0*/  LDC R20, c[0x0][0x230] ;  /* 0x00008c00ff147b82 */ /* 0x002e640000000800 */
[----:B------:R-:W-:Y:S04]  /*7df0*/  STL.64 [R1+0x148], R12 ;  /* 0x0001480c01007387 */ /* 0x000fe80000100a00 */
[----:B------:R-:W-:Y:S04]  /*7e00*/  STL.64 [R1+0x2f8], R6 ;  /* 0x0002f80601007387 */ /* 0x000fe80000100a00 */
[----:B------:R2:W-:Y:S04]  /*7e10*/  STL.64 [R1+0x2f0], R18 ;  /* 0x0002f01201007387 */ /* 0x0005e80000100a00 */
[----:B------:R-:W-:Y:S01]  /*7e20*/  @!PT LDS RZ, [RZ] ;  /* 0x00000000fffff984 */ /* 0x000fe20000000800 */
[----:B------:R-:W-:Y:S01]  /*7e30*/  @!PT LDS RZ, [RZ] ;  /* 0x00000000fffff984 */ /* 0x000fe20000000800 */
[----:B------:R-:W-:Y:S01]  /*7e40*/  @!PT LDS RZ, [RZ] ;  /* 0x00000000fffff984 */ /* 0x000fe20000000800 */
[----:B------:R2:W-:Y:S01]  /*7e50*/  LDGSTS.E [R17+0x30000], desc[UR16][R18.64], !P5 ;  /* 0x3000000012117fae */ /* 0x0005e2000e921850 */
[----:B------:R-:W-:-:S02]  /*7e60*/  ISETP.GE.U32.AND P2, PT, R62, 0x7fffff7d, PT ;  /* 0x7fffff7d3e00780c */ /* 0x000fc40003f46070 */
[----:B------:R-:W3:Y:S08]  /*7e70*/  LDC R62, c[0x0][0x230] ;  /* 0x00008c00ff3e7b82 */ /* 0x000ef00000000800 */
[----:B--2---:R-:W2:Y:S01]  /*7e80*/  LDC R18, c[0x0][0x230] ;  /* 0x00008c00ff127b82 */ /* 0x004ea20000000800 */
[----:B------:R-:W-:-:S04]  /*7e90*/  IMAD.WIDE R14, R4, 0x4, R36 ;  /* 0x00000004040e7825 */ /* 0x000fc800078e0224 */
[C---:B------:R-:W-:Y:S01]  /*7ea0*/  IMAD.WIDE R12, R4.reuse, 0x4, R40 ;  /* 0x00000004040c7825 */ /* 0x040fe200078e0228 */
[----:B------:R4:W-:Y:S03]  /*7eb0*/  STL.64 [R1+0x2e8], R14 ;  /* 0x0002e80e01007387 */ /* 0x0009e60000100a00 */
[C---:B------:R-:W-:Y:S01]  /*7ec0*/  IMAD.WIDE R6, R4.reuse, 0x4, R42 ;  /* 0x0000000404067825 */ /* 0x040fe200078e022a */
[----:B------:R4:W-:Y:S03]  /*7ed0*/  LDGSTS.E [R17+0x34000], desc[UR16][R14.64], !P5 ;  /* 0x340000000e117fae */ /* 0x0009e6000e921850 */
[C---:B------:R-:W-:Y:S01]  /*7ee0*/  IMAD.WIDE R24, R4.reuse, 0x4, R44 ;  /* 0x0000000404187825 */ /* 0x040fe200078e022c */
[----:B------:R1:W-:Y:S04]  /*7ef0*/  STL.64 [R1+0x2e0], R12 ;  /* 0x0002e00c01007387 */ /* 0x0003e80000100a00 */
[----:B------:R1:W-:Y:S01]  /*7f00*/  LDGSTS.E [R17+0x38000], desc[UR16][R12.64], !P5 ;  /* 0x380000000c117fae */ /* 0x0003e2000e921850 */
[----:B----4-:R-:W-:-:S03]  /*7f10*/  IMAD.WIDE R14, R4, 0x4, R46 ;  /* 0x00000004040e7825 */ /* 0x010fc600078e022e */
[----:B------:R4:W-:Y:S04]  /*7f20*/  STL.64 [R1+0x2d8], R6 ;  /* 0x0002d80601007387 */ /* 0x0009e80000100a00 */
[----:B------:R4:W-:Y:S01]  /*7f30*/  LDGSTS.E [R17+0x3c000], desc[UR16][R6.64], !P5 ;  /* 0x3c00000006117fae */ /* 0x0009e2000e921850 */
[----:B--2---:R-:W-:Y:S02]  /*7f40*/  VIADD R18, R18, 0xffffff98 ;  /* 0xffffff9812127836 */ /* 0x004fe40000000000 */
[C---:B-1----:R-:W-:Y:S01]  /*7f50*/  IMAD.WIDE R12, R4.reuse, 0x4, R48 ;  /* 0x00000004040c7825 */ /* 0x042fe200078e0230 */
[----:B------:R1:W-:Y:S04]  /*7f60*/  LDGSTS.E [R17+0x30004], desc[UR16][R24.64], !P6 ;  /* 0x3000400018117fae */ /* 0x0003e8000f121850 */
[----:B------:R2:W-:Y:S01]  /*7f70*/  LDGSTS.E [R17+0x34004], desc[UR16][R14.64], !P6 ;  /* 0x340040000e117fae */ /* 0x0005e2000f121850 */
[----:B----4-:R-:W-:-:S03]  /*7f80*/  IMAD.WIDE R6, R4, 0x4, R102 ;  /* 0x0000000404067825 */ /* 0x010fc600078e0266 */
[----:B------:R4:W-:Y:S01]  /*7f90*/  LDGSTS.E [R17+0x38004], desc[UR16][R12.64], !P6 ;  /* 0x380040000c117fae */ /* 0x0009e2000f121850 */
[----:B---3--:R-:W-:-:S03]  /*7fa0*/  IADD3 R62, R62, -0x65, RZ ;  /* 0xffffff9b3e3e7810 */ /* 0x008fc60007ffe0ff */
[----:B------:R3:W-:Y:S01]  /*7fb0*/  LDGSTS.E [R17+0x3c004], desc[UR16][R6.64], !P6 ;  /* 0x3c00400006117fae */ /* 0x0007e2000f121850 */
[----:B------:R-:W-:Y:S02]  /*7fc0*/  ISETP.GE.U32.AND P6, PT, R18, 0x7fffff79, PT ;  /* 0x7fffff791200780c */ /* 0x000fe40003fc6070 */
[----:B------:R-:W2:Y:S01]  /*7fd0*/  LDC R18, c[0x0][0x230] ;  /* 0x00008c00ff127b82 */ /* 0x000ea20000000800 */
[----:B------:R-:W-:-:S07]  /*7fe0*/  ISETP.GE.U32.AND P3, PT, R62, 0x7fffff7c, PT ;  /* 0x7fffff7c3e00780c */ /* 0x000fce0003f66070 */
[----:B------:R-:W3:Y:S01]  /*7ff0*/  LDC R62, c[0x0][0x230] ;  /* 0x00008c00ff3e7b82 */ /* 0x000ee20000000800 */
[----:B------:R-:W-:Y:S01]  /*8000*/  VIADD R20, R20, 0xffffff99 ;  /* 0xffffff9914147836 */ /* 0x000fe20000000000 */
[----:B------:R1:W-:Y:S04]  /*8010*/  STL.64 [R1+0x2d0], R24 ;  /* 0x0002d01801007387 */ /* 0x0003e80000100a00 */
[----:B------:R-:W-:Y:S01]  /*8020*/  ISETP.GE.U32.AND P5, PT, R20, 0x7fffff7a, PT ;  /* 0x7fffff7a1400780c */ /* 0x000fe20003fa6070 */
[----:B------:R4:W-:Y:S01]  /*8030*/  STL.64 [R1+0x2c8], R14 ;  /* 0x0002c80e01007387 */ /* 0x0009e20000100a00 */
[----:B------:R-:W-:-:S03]  /*8040*/  IMAD.WIDE R20, R4, 0x4, R104 ;  /* 0x0000000404147825 */ /* 0x000fc600078e0268 */
[----:B------:R4:W-:Y:S01]  /*8050*/  STL.64 [R1+0x2c0], R12 ;  /* 0x0002c00c01007387 */ /* 0x0009e20000100a00 */
[----:B------:R-:W-:Y:S01]  /*8060*/  IMAD.WIDE R178, R4, 0x4, R178 ;  /* 0x0000000404b27825 */ /* 0x000fe200078e02b2 */
[----:B-1----:R-:W1:Y:S02]  /*8070*/  LDC R24, c[0x0][0x230] ;  /* 0x00008c00ff187b82 */ /* 0x002e640000000800 */
[----:B------:R3:W-:Y:S01]  /*8080*/  STL.64 [R1+0x2b8], R6 ;  /* 0x0002b80601007387 */ /* 0x0007e20000100a00 */
[----:B--2---:R-:W-:Y:S01]  /*8090*/  IADD3 R18, R18, -0x69, RZ ;  /* 0xffffff9712127810 */ /* 0x004fe20007ffe0ff */
[C---:B----4-:R-:W-:Y:S02]  /*80a0*/  IMAD.WIDE R14, R4.reuse, 0x4, R106 ;  /* 0x00000004040e7825 */ /* 0x050fe400078e026a */
[----:B------:R2:W-:Y:S02]  /*80b0*/  LDGSTS.E [R17+0x30008], desc[UR16][R20.64], !P1 ;  /* 0x3000800014117fae */ /* 0x0005e4000c921850 */
[----:B------:R-:W-:-:S02]  /*80c0*/  IMAD.WIDE R12, R4, 0x4, R108 ;  /* 0x00000004040c7825 */ /* 0x000fc400078e026c */
[----:B------:R4:W-:Y:S02]  /*80d0*/  LDGSTS.E [R17+0x34008], desc[UR16][R14.64], !P1 ;  /* 0x340080000e117fae */ /* 0x0009e4000c921850 */
[----:B---3--:R-:W-:Y:S02]  /*80e0*/  IMAD.WIDE R6, R4, 0x4, R110 ;  /* 0x0000000404067825 */ /* 0x008fe400078e026e */
[----:B------:R3:W-:Y:S04]  /*80f0*/  LDGSTS.E [R17+0x38008], desc[UR16][R12.64], !P1 ;  /* 0x380080000c117fae */ /* 0x0007e8000c921850 */
[----:B------:R1:W-:Y:S01]  /*8100*/  LDGSTS.E [R17+0x3c008], desc[UR16][R6.64], !P1 ;  /* 0x3c00800006117fae */ /* 0x0003e2000c921850 */
[----:B------:R-:W-:Y:S01]  /*8110*/  ISETP.GE.U32.AND P1, PT, R18, 0x7fffff78, PT ;  /* 0x7fffff781200780c */ /* 0x000fe20003f26070 */
[----:B------:R-:W-:Y:S01]  /*8120*/  VIADD R62, R62, 0xffffff9a ;  /* 0xffffff9a3e3e7836 */ /* 0x000fe20000000000 */
[----:B------:R-:W1:Y:S01]  /*8130*/  LDC R18, c[0x0][0x230] ;  /* 0x00008c00ff127b82 */ /* 0x000e620000000800 */
[----:B------:R2:W-:Y:S04]  /*8140*/  STL.64 [R1+0x2b0], R20 ;  /* 0x0002b01401007387 */ /* 0x0005e80000100a00 */
[----:B------:R4:W-:Y:S01]  /*8150*/  STL.64 [R1+0x2a8], R14 ;  /* 0x0002a80e01007387 */ /* 0x0009e20000100a00 */
[----:B------:R-:W-:-:S03]  /*8160*/  ISETP.GE.U32.AND P4, PT, R62, 0x7fffff7b, PT ;  /* 0x7fffff7b3e00780c */ /* 0x000fc60003f86070 */
[----:B------:R3:W-:Y:S01]  /*8170*/  STL.64 [R1+0x2a0], R12 ;  /* 0x0002a00c01007387 */ /* 0x0007e20000100a00 */
[----:B--2---:R-:W-:-:S03]  /*8180*/  IMAD.WIDE R20, R4, 0x4, R112 ;  /* 0x0000000404147825 */ /* 0x004fc600078e0270 */
[----:B------:R1:W-:Y:S01]  /*8190*/  STL.64 [R1+0x298], R6 ;  /* 0x0002980601007387 */ /* 0x0003e20000100a00 */
[----:B----4-:R-:W-:-:S03]  /*81a0*/  IMAD.WIDE R14, R4, 0x4, R114 ;  /* 0x00000004040e7825 */ /* 0x010fc600078e0272 */
[----:B------:R2:W-:Y:S01]  /*81b0*/  STL.64 [R1+0x290], R20 ;  /* 0x0002901401007387 */ /* 0x0005e20000100a00 */
[----:B---3--:R-:W-:-:S03]  /*81c0*/  IMAD.WIDE R12, R4, 0x4, R116 ;  /* 0x00000004040c7825 */ /* 0x008fc600078e0274 */
        /* <DEDUP_REMOVED lines=17> */
[----:B------:R2:W-:Y:S01]  /*82e0*/  STL.64 [R1+0x260], R12 ;  /* 0x0002600c01007387 */ /* 0x0005e20000100a00 */
[----:B------:R-:W-:-:S03]  /*82f0*/  IMAD.WIDE R180, R4, 0x4, R180 ;  /* 0x0000000404b47825 */ /* 0x000fc600078e02b4 */
[----:B------:R2:W-:Y:S01]  /*8300*/  LDGSTS.E [R244+0x38000], desc[UR16][R12.64], !P3 ;  /* 0x380000000cf47fae */ /* 0x0005e2000d921850 */
[----:B------:R-:W-:-:S03]  /*8310*/  IMAD.WIDE R182, R4, 0x4, R182 ;  /* 0x0000000404b67825 */ /* 0x000fc600078e02b6 */
[----:B------:R3:W-:Y:S01]  /*8320*/  STL.64 [R1+0x258], R6 ;  /* 0x0002580601007387 */ /* 0x0007e20000100a00 */
[----:B------:R-:W-:-:S03]  /*8330*/  IMAD.WIDE R184, R4, 0x4, R184 ;  /* 0x0000000404b87825 */ /* 0x000fc600078e02b8 */
[----:B------:R3:W-:Y:S01]  /*8340*/  LDGSTS.E [R244+0x3c000], desc[UR16][R6.64], !P3 ;  /* 0x3c00000006f47fae */ /* 0x0007e2000d921850 */
[----:B------:R-:W-:-:S04]  /*8350*/  IMAD.WIDE R186, R4, 0x4, R186 ;  /* 0x0000000404ba7825 */ /* 0x000fc800078e02ba */
[C---:B-1----:R-:W-:Y:S01]  /*8360*/  IMAD.WIDE R14, R4.reuse, 0x4, R130 ;  /* 0x00000004040e7825 */ /* 0x042fe200078e0282 */
[----:B------:R1:W-:Y:S03]  /*8370*/  STL.64 [R1+0x250], R20 ;  /* 0x0002501401007387 */ /* 0x0003e60000100a00 */
[C---:B------:R-:W-:Y:S01]  /*8380*/  IMAD.WIDE R188, R4.reuse, 0x4, R188 ;  /* 0x0000000404bc7825 */ /* 0x040fe200078e02bc */
[----:B------:R1:W-:Y:S03]  /*8390*/  LDGSTS.E [R244+0x30004], desc[UR16][R20.64], !P4 ;  /* 0x3000400014f47fae */ /* 0x0003e6000e121850 */
[----:B------:R-:W-:-:S04]  /*83a0*/  IMAD.WIDE R190, R4, 0x4, R190 ;  /* 0x0000000404be7825 */ /* 0x000fc800078e02be */
[----:B------:R-:W-:-:S04]  /*83b0*/  IMAD.WIDE R192, R4, 0x4, R192 ;  /* 0x0000000404c07825 */ /* 0x000fc800078e02c0 */
[----:B------:R-:W-:-:S04]  /*83c0*/  IMAD.WIDE R194, R4, 0x4, R194 ;  /* 0x0000000404c27825 */ /* 0x000fc800078e02c2 */
[----:B------:R-:W-:-:S04]  /*83d0*/  IMAD.WIDE R196, R4, 0x4, R196 ;  /* 0x0000000404c47825 */ /* 0x000fc800078e02c4 */
[----:B------:R-:W-:-:S04]  /*83e0*/  IMAD.WIDE R198, R4, 0x4, R198 ;  /* 0x0000000404c67825 */ /* 0x000fc800078e02c6 */
[----:B------:R-:W-:-:S04]  /*83f0*/  IMAD.WIDE R200, R4, 0x4, R200 ;  /* 0x0000000404c87825 */ /* 0x000fc800078e02c8 */
[----:B------:R-:W-:-:S04]  /*8400*/  IMAD.WIDE R202, R4, 0x4, R202 ;  /* 0x0000000404ca7825 */ /* 0x000fc800078e02ca */
[----:B------:R-:W-:-:S04]  /*8410*/  IMAD.WIDE R204, R4, 0x4, R204 ;  /* 0x0000000404cc7825 */ /* 0x000fc800078e02cc */
[----:B------:R-:W-:Y:S01]  /*8420*/  IMAD.WIDE R206, R4, 0x4, R206 ;  /* 0x0000000404ce7825 */ /* 0x000fe200078e02ce */
[----:B------:R-:W-:Y:S01]  /*8430*/  IADD3 R24, R24, -0x7d, RZ ;  /* 0xffffff8318187810 */ /* 0x000fe20007ffe0ff */
[----:B------:R-:W4:Y:S02]  /*8440*/  LDC R128, c[0x0][0x230] ;  /* 0x00008c00ff807b82 */ /* 0x000f240000000800 */
[C---:B--2---:R-:W-:Y:S01]  /*8450*/  IMAD.WIDE R12, R4.reuse, 0x4, R132 ;  /* 0x00000004040c7825 */ /* 0x044fe200078e0284 */
[----:B------:R2:W-:Y:S03]  /*8460*/  STL.64 [R1+0x248], R14 ;  /* 0x0002480e01007387 */ /* 0x0005e60000100a00 */
[C---:B---3--:R-:W-:Y:S01]  /*8470*/  IMAD.WIDE R6, R4.reuse, 0x4, R134 ;  /* 0x0000000404067825 */ /* 0x048fe200078e0286 */
[----:B------:R2:W-:Y:S03]  /*8480*/  LDGSTS.E [R244+0x34004], desc[UR16][R14.64], !P4 ;  /* 0x340040000ef47fae */ /* 0x0005e6000e121850 */
[C---:B-1----:R-:W-:Y:S01]  /*8490*/  IMAD.WIDE R20, R4.reuse, 0x4, R136 ;  /* 0x0000000404147825 */ /* 0x042fe200078e0288 */
[----:B------:R1:W-:Y:S04]  /*84a0*/  STL.64 [R1+0x240], R12 ;  /* 0x0002400c01007387 */ /* 0x0003e80000100a00 */
[----:B------:R1:W-:Y:S01]  /*84b0*/  LDGSTS.E [R244+0x38004], desc[UR16][R12.64], !P4 ;  /* 0x380040000cf47fae */ /* 0x0003e2000e121850 */
[----:B--2---:R-:W-:-:S03]  /*84c0*/  IMAD.WIDE R14, R4, 0x4, R138 ;  /* 0x00000004040e7825 */ /* 0x004fc600078e028a */
[----:B------:R2:W-:Y:S01]  /*84d0*/  STL.64 [R1+0x238], R6 ;  /* 0x0002380601007387 */ /* 0x0005e20000100a00 */
[----:B------:R-:W-:-:S03]  /*84e0*/  VIADD R18, R18, 0xffffff96 ;  /* 0xffffff9612127836 */ /* 0x000fc60000000000 */
        /* <DEDUP_REMOVED lines=8> */
[----:B------:R1:W-:Y:S01]  /*8570*/  STL.64 [R1+0x220], R12 ;  /* 0x0002200c01007387 */ /* 0x0003e20000100a00 */
[----:B------:R-:W-:Y:S02]  /*8580*/  ISETP.GE.U32.AND P2, PT, R18, 0x7fffff77, PT ;  /* 0x7fffff771200780c */ /* 0x000fe40003f46070 */
[----:B------:R-:W3:Y:S01]  /*8590*/  LDC R18, c[0x0][0x230] ;  /* 0x00008c00ff127b82 */ /* 0x000ee20000000800 */
        /* <DEDUP_REMOVED lines=21> */
[----:B------:R-:W4:Y:S03]  /*86f0*/  LDC R158, c[0x0][0x230] ;  /* 0x00008c00ff9e7b82 */ /* 0x000f260000000800 */
        /* <DEDUP_REMOVED lines=11> */
[----:B------:R-:W-:Y:S04]  /*87b0*/  STL.64 [R1+0x1c8], R14 ;  /* 0x0001c80e01007387 */ /* 0x000fe80000100a00 */
[----:B------:R-:W-:Y:S01]  /*87c0*/  LDGSTS.E [R245+0x34004], desc[UR16][R14.64], !P2 ;  /* 0x340040000ef57fae */ /* 0x000fe2000d121850 */
[----:B-1----:R-:W-:-:S03]  /*87d0*/  IMAD.WIDE R20, R4, 0x4, R168 ;  /* 0x0000000404147825 */ /* 0x002fc600078e02a8 */
[----:B------:R1:W-:Y:S04]  /*87e0*/  STL.64 [R1+0x1c0], R12 ;  /* 0x0001c00c01007387 */ /* 0x0003e80000100a00 */
[----:B------:R1:W-:Y:S04]  /*87f0*/  LDGSTS.E [R245+0x38004], desc[UR16][R12.64], !P2 ;  /* 0x380040000cf57fae */ /* 0x0003e8000d121850 */
[----:B------:R2:W-:Y:S04]  /*8800*/  STL.64 [R1+0x1b8], R6 ;  /* 0x0001b80601007387 */ /* 0x0005e80000100a00 */
[----:B------:R-:W-:Y:S01]  /*8810*/  STL.64 [R1+0x1b0], R20 ;  /* 0x0001b01401007387 */ /* 0x000fe20000100a00 */
[----:B-1----:R-:W-:-:S03]  /*8820*/  IMAD.WIDE R12, R4, 0x4, R170 ;  /* 0x00000004040c7825 */ /* 0x002fc600078e02aa */
[----:B------:R2:W-:Y:S04]  /*8830*/  LDGSTS.E [R245+0x3c004], desc[UR16][R6.64], !P2 ;  /* 0x3c00400006f57fae */ /* 0x0005e8000d121850 */
[----:B------:R1:W-:Y:S04]  /*8840*/  STL.64 [R1+0x1a8], R12 ;  /* 0x0001a80c01007387 */ /* 0x0003e80000100a00 */
        /* <DEDUP_REMOVED lines=11> */
[----:B---3--:R-:W-:-:S05]  /*8900*/  VIADD R18, R18, 0xffffff95 ;  /* 0xffffff9512127836 */ /* 0x008fca0000000000 */
[----:B------:R-:W-:Y:S02]  /*8910*/  ISETP.GE.U32.AND P3, PT, R18, 0x7fffff76, PT ;  /* 0x7fffff761200780c */ /* 0x000fe40003f66070 */
[----:B------:R-:W3:Y:S01]  /*8920*/  LDC R18, c[0x0][0x230] ;  /* 0x00008c00ff127b82 */ /* 0x000ee20000000800 */
[----:B--2---:R-:W-:-:S04]  /*8930*/  IMAD.WIDE R6, R4, 0x4, R172 ;  /* 0x0000000404067825 */ /* 0x004fc800078e02ac */
[----:B------:R-:W-:-:S06]  /*8940*/  IMAD.WIDE R14, R4, 0x4, R174 ;  /* 0x00000004040e7825 */ /* 0x000fcc00078e02ae */
[----:B------:R-:W-:Y:S04]  /*8950*/  LDGSTS.E [R245+0x30008], desc[UR16][R20.64], !P3 ;  /* 0x3000800014f57fae */ /* 0x000fe8000d921850 */
[----:B------:R1:W-:Y:S04]  /*8960*/  LDGSTS.E [R245+0x34008], desc[UR16][R12.64], !P3 ;  /* 0x340080000cf57fae */ /* 0x0003e8000d921850 */
[----:B------:R-:W-:Y:S04]  /*8970*/  LDGSTS.E [R245+0x38008], desc[UR16][R6.64], !P3 ;  /* 0x3800800006f57fae */ /* 0x000fe8000d921850 */
[----:B------:R-:W-:Y:S01]  /*8980*/  LDGSTS.E [R245+0x3c008], desc[UR16][R14.64], !P3 ;  /* 0x3c0080000ef57fae */ /* 0x000fe2000d921850 */
[----:B----4-:R-:W-:-:S03]  /*8990*/  IMAD.WIDE R104, R4, 0x4, R86 ;  /* 0x0000000404687825 */ /* 0x010fc600078e0256 */
[----:B------:R-:W2:Y:S01]  /*89a0*/  LDL.LU.64 R86, [R1+0xf8] ;  /* 0x0000f80001567983 */ /* 0x000ea20000300a00 */
[----:B------:R-:W-:-:S03]  /*89b0*/  IMAD.WIDE R120, R4, 0x4, R78 ;  /* 0x0000000404787825 */ /* 0x000fc600078e024e */
[----:B------:R-:W4:Y:S01]  /*89c0*/  LDL.LU.64 R78, [R1+0xe8] ;  /* 0x0000e800014e7983 */ /* 0x000f220000300a00 */
[----:B------:R-:W-:-:S03]  /*89d0*/  IMAD.WIDE R126, R4, 0x4, R84 ;  /* 0x00000004047e7825 */ /* 0x000fc600078e0254 */
[----:B------:R-:W4:Y:S01]  /*89e0*/  LDL.LU.64 R84, [R1+0xd8] ;  /* 0x0000d80001547983 */ /* 0x000f220000300a00 */
[----:B------:R-:W-:-:S03]  /*89f0*/  IMAD.WIDE R124, R4, 0x4, R80 ;  /* 0x00000004047c7825 */ /* 0x000fc600078e0250 */
[----:B------:R-:W4:Y:S01]  /*8a00*/  LDL.LU.64 R80, [R1+0xc8] ;  /* 0x0000c80001507983 */ /* 0x000f220000300a00 */
[----:B------:R-:W-:-:S04]  /*8a10*/  IMAD.WIDE R122, R4, 0x4, R82 ;  /* 0x00000004047a7825 */ /* 0x000fc800078e0252 */
[C---:B------:R-:W-:Y:S02]  /*8a20*/  IMAD.WIDE R102, R4.reuse, 0x4, R92 ;  /* 0x0000000404667825 */ /* 0x040fe400078e025c */
[----:B------:R-:W4:Y:S02]  /*8a30*/  LDL.LU.64 R92, [R1+0xb8] ;  /* 0x0000b800015c7983 */ /* 0x000f240000300a00 */
[----:B------:R-:W-:-:S04]  /*8a40*/  IMAD.WIDE R112, R4, 0x4, R94 ;  /* 0x0000000404707825 */ /* 0x000fc800078e025e */
[C---:B------:R-:W-:Y:S02]  /*8a50*/  IMAD.WIDE R118, R4.reuse, 0x4, R96 ;  /* 0x0000000404767825 */ /* 0x040fe400078e0260 */
[----:B------:R-:W4:Y:S02]  /*8a60*/  LDL.LU.64 R96, [R1+0xa8] ;  /* 0x0000a80001607983 */ /* 0x000f240000300a00 */
[----:B------:R-:W-:Y:S02]  /*8a70*/  IMAD.WIDE R116, R4, 0x4, R68 ;  /* 0x0000000404747825 */ /* 0x000fe400078e0244 */
[----:B------:R-:W4:Y:S04]  /*8a80*/  LDL.LU.64 R94, [R1+0xa0] ;  /* 0x0000a000015e7983 */ /* 0x000f280000300a00 */
[----:B------:R-:W4:Y:S04]  /*8a90*/  LDL.LU.64 R82, [R1+0x98] ;  /* 0x0000980001527983 */ /* 0x000f280000300a00 */
[----:B------:R-:W4:Y:S01]  /*8aa0*/  LDL.LU.64 R68, [R1+0x90] ;  /* 0x0000900001447983 */ /* 0x000f220000300a00 */
[----:B---3--:R-:W-:-:S05]  /*8ab0*/  VIADD R18, R18, 0xffffff94 ;  /* 0xffffff9412127836 */ /* 0x008fca0000000000 */
[----:B------:R-:W-:Y:S02]  /*8ac0*/  ISETP.GE.U32.AND P4, PT, R18, 0x7fffff75, PT ;  /* 0x7fffff751200780c */ /* 0x000fe40003f86070 */
[----:B------:R-:W3:Y:S01]  /*8ad0*/  LDC R18, c[0x0][0x230] ;  /* 0x00008c00ff127b82 */ /* 0x000ee20000000800 */
[----:B------:R-:W-:-:S04]  /*8ae0*/  IMAD.WIDE R114, R4, 0x4, R72 ;  /* 0x0000000404727825 */ /* 0x000fc800078e0248 */
[----:B------:R-:W-:Y:S01]  /*8af0*/  IMAD.WIDE R62, R4, 0x4, R74 ;  /* 0x00000004043e7825 */ /* 0x000fe200078e024a */
[----:B---3--:R-:W-:-:S04]  /*8b00*/  IADD3 R18, R18, -0x6d, RZ ;  /* 0xffffff9312127810 */ /* 0x008fc80007ffe0ff */
[----:B------:R-:W-:Y:S02]  /*8b10*/  ISETP.GE.U32.AND P5, PT, R18, 0x7fffff74, PT ;  /* 0x7fffff741200780c */ /* 0x000fe40003fa6070 */
[----:B------:R-:W3:Y:S02]  /*8b20*/  LDC R18, c[0x0][0x230] ;  /* 0x00008c00ff127b82 */ /* 0x000ee40000000800 */
[----:B---3--:R-:W-:-:S05]  /*8b30*/  VIADD R18, R18, 0xffffff92 ;  /* 0xffffff9212127836 */ /* 0x008fca0000000000 */
[----:B------:R-:W-:Y:S02]  /*8b40*/  ISETP.GE.U32.AND P6, PT, R18, 0x7fffff73, PT ;  /* 0x7fffff731200780c */ /* 0x000fe40003fc6070 */
[----:B------:R-:W3:Y:S02]  /*8b50*/  LDC R18, c[0x0][0x230] ;  /* 0x00008c00ff127b82 */ /* 0x000ee40000000800 */
[----:B---3--:R-:W-:-:S05]  /*8b60*/  VIADD R18, R18, 0xffffff91 ;  /* 0xffffff9112127836 */ /* 0x008fca0000000000 */
[----:B------:R-:W-:Y:S02]  /*8b70*/  ISETP.GE.U32.AND P1, PT, R18, 0x7fffff72, PT ;  /* 0x7fffff721200780c */ /* 0x000fe40003f26070 */
[----:B------:R-:W3:Y:S02]  /*8b80*/  LDC R18, c[0x0][0x230] ;  /* 0x00008c00ff127b82 */ /* 0x000ee40000000800 */
[----:B---3--:R-:W-:-:S05]  /*8b90*/  VIADD R18, R18, 0xffffff90 ;  /* 0xffffff9012127836 */ /* 0x008fca0000000000 */
[----:B------:R-:W-:Y:S02]  /*8ba0*/  ISETP.GE.U32.AND P2, PT, R18, 0x7fffff71, PT ;  /* 0x7fffff711200780c */ /* 0x000fe40003f46070 */
[----:B------:R-:W3:Y:S01]  /*8bb0*/  LDC R18, c[0x0][0x230] ;  /* 0x00008c00ff127b82 */ /* 0x000ee20000000800 */
[C---:B--2---:R-:W-:Y:S02]  /*8bc0*/  IMAD.WIDE R110, R4.reuse, 0x4, R86 ;  /* 0x00000004046e7825 */ /* 0x044fe400078e0256 */
[----:B------:R-:W2:Y:S02]  /*8bd0*/  LDL.LU.64 R86, [R1+0x88] ;  /* 0x0000880001567983 */ /* 0x000ea40000300a00 */
[----:B----4-:R-:W-:-:S04]  /*8be0*/  IMAD.WIDE R108, R4, 0x4, R78 ;  /* 0x00000004046c7825 */ /* 0x010fc800078e024e */
[C---:B------:R-:W-:Y:S02]  /*8bf0*/  IMAD.WIDE R106, R4.reuse, 0x4, R84 ;  /* 0x00000004046a7825 */ /* 0x040fe400078e0254 */
[----:B------:R-:W4:Y:S02]  /*8c00*/  LDL.LU.64 R84, [R1+0x80] ;  /* 0x0000800001547983 */ /* 0x000f240000300a00 */
[----:B------:R-:W-:Y:S02]  /*8c10*/  IMAD.WIDE R72, R4, 0x4, R80 ;  /* 0x0000000404487825 */ /* 0x000fe400078e0250 */
[----:B------:R-:W4:Y:S04]  /*8c20*/  LDL.LU.64 R80, [R1+0x78] ;  /* 0x0000780001507983 */ /* 0x000f280000300a00 */
[----:B------:R-:W4:Y:S04]  /*8c30*/  LDL.LU.64 R78, [R1+0x70] ;  /* 0x00007000014e7983 */ /* 0x000f280000300a00 */
[----:B------:R-:W4:Y:S04]  /*8c40*/  LDL.LU.64 R76, [R1+0x68] ;  /* 0x00006800014c7983 */ /* 0x000f280000300a00 */
[----:B------:R-:W4:Y:S04]  /*8c50*/  LDL.LU.64 R74, [R1+0x60] ;  /* 0x00006000014a7983 */ /* 0x000f280000300a00 */
[----:B------:R-:W4:Y:S04]  /*8c60*/  LDL.LU.64 R70, [R1+0x58] ;  /* 0x0000580001467983 */ /* 0x000f280000300a00 */
[----:B------:R-:W2:Y:S01]  /*8c70*/  LDL.LU.64 R34, [R1+0x50] ;  /* 0x0000500001227983 */ /* 0x000ea20000300a00 */
[----:B---3--:R-:W-:-:S04]  /*8c80*/  IADD3 R18, R18, -0x71, RZ ;  /* 0xffffff8f12127810 */ /* 0x008fc80007ffe0ff */
[----:B------:R-:W-:Y:S02]  /*8c90*/  ISETP.GE.U32.AND P3, PT, R18, 0x7fffff70, PT ;  /* 0x7fffff701200780c */ /* 0x000fe40003f66070 */
[----:B------:R-:W3:Y:S01]  /*8ca0*/  LDC R18, c[0x0][0x230] ;  /* 0x00008c00ff127b82 */ /* 0x000ee20000000800 */
[----:B-1----:R-:W-:-:S04]  /*8cb0*/  IMAD.WIDE R12, R4, 0x4, R176 ;  /* 0x00000004040c7825 */ /* 0x002fc800078e02b0 */
[----:B------:R-:W-:Y:S01]  /*8cc0*/  IMAD.WIDE R20, R4, 0x4, R68 ;  /* 0x0000000404147825 */ /* 0x000fe200078e0244 */
[----:B------:R-:W-:Y:S04]  /*8cd0*/  LDGSTS.E [R245+0x3000c], desc[UR16][R12.64], !P4 ;  /* 0x3000c0000cf57fae */ /* 0x000fe8000e121850 */
[----:B------:R-:W-:Y:S04]  /*8ce0*/  LDGSTS.E [R245+0x3400c], desc[UR16][R178.64], !P4 ;  /* 0x3400c000b2f57fae */ /* 0x000fe8000e121850 */
[----:B------:R-:W4:Y:S04]  /*8cf0*/  LDL.LU.64 R68, [R1+0x48] ;  /* 0x0000480001447983 */ /* 0x000f280000300a00 */
[----:B------:R-:W-:Y:S04]  /*8d00*/  LDGSTS.E [R245+0x3800c], desc[UR16][R180.64], !P4 ;  /* 0x3800c000b4f57fae */ /* 0x000fe8000e121850 */
[----:B------:R-:W4:Y:S01]  /*8d10*/  LDL.LU.64 R44, [R1+0x40] ;  /* 0x00004000012c7983 */ /* 0x000f220000300a00 */
[----:B---3--:R-:W-:-:S03]  /*8d20*/  VIADD R18, R18, 0xffffff8e ;  /* 0xffffff8e12127836 */ /* 0x008fc60000000000 */
[----:B------:R-:W-:Y:S02]  /*8d30*/  LDGSTS.E [R245+0x3c00c], desc[UR16][R182.64], !P4 ;  /* 0x3c00c000b6f57fae */ /* 0x000fe4000e121850 */
[----:B------:R-:W-:Y:S02]  /*8d40*/  ISETP.GE.U32.AND P4, PT, R18, 0x7fffff6f, PT ;  /* 0x7fffff6f1200780c */ /* 0x000fe40003f86070 */
[----:B------:R-:W3:Y:S01]  /*8d50*/  LDL.LU.64 R40, [R1+0x38] ;  /* 0x0000380001287983 */ /* 0x000ee20000300a00 */
[----:B------:R-:W1:Y:S03]  /*8d60*/  LDC R18, c[0x0][0x230] ;  /* 0x00008c00ff127b82 */ /* 0x000e660000000800 */
[----:B------:R-:W3:Y:S04]  /*8d70*/  LDL.LU.64 R42, [R1+0x30] ;  /* 0x00003000012a7983 */ /* 0x000ee80000300a00 */
[----:B------:R-:W3:Y:S04]  /*8d80*/  LDL.LU.64 R36, [R1+0x28] ;  /* 0x0000280001247983 */ /* 0x000ee80000300a00 */
[----:B------:R-:W3:Y:S04]  /*8d90*/  LDL.LU.64 R26, [R1+0x20] ;  /* 0x00002000011a7983 */ /* 0x000ee80000300a00 */
[----:B------:R-:W3:Y:S04]  /*8da0*/  LDL.LU.64 R28, [R1+0x18] ;  /* 0x00001800011c7983 */ /* 0x000ee80000300a00 */
[----:B------:R-:W-:Y:S04]  /*8db0*/  LDGSTS.E [R246+0x30000], desc[UR16][R184.64], !P5 ;  /* 0x30000000b8f67fae */ /* 0x000fe8000e921850 */
[----:B------:R-:W-:Y:S01]  /*8dc0*/  LDGSTS.E [R246+0x34000], desc[UR16][R186.64], !P5 ;  /* 0x34000000baf67fae */ /* 0x000fe2000e921850 */
[----:B-1----:R-:W-:-:S03]  /*8dd0*/  VIADD R18, R18, 0xffffff8d ;  /* 0xffffff8d12127836 */ /* 0x002fc60000000000 */
[----:B------:R-:W-:Y:S04]  /*8de0*/  LDGSTS.E [R246+0x38000], desc[UR16][R188.64], !P5 ;  /* 0x38000000bcf67fae */ /* 0x000fe8000e921850 */
[----:B------:R-:W-:Y:S01]  /*8df0*/  LDGSTS.E [R246+0x3c000], desc[UR16][R190.64], !P5 ;  /* 0x3c000000bef67fae */ /* 0x000fe2000e921850 */
[----:B------:R-:W-:Y:S02]  /*8e00*/  ISETP.GE.U32.AND P5, PT, R18, 0x7fffff6e, PT ;  /* 0x7fffff6e1200780c */ /* 0x000fe40003fa6070 */
[----:B------:R-:W1:Y:S01]  /*8e10*/  LDC R18, c[0x0][0x230] ;  /* 0x00008c00ff127b82 */ /* 0x000e620000000800 */
[----:B------:R-:W-:Y:S04]  /*8e20*/  LDGSTS.E [R246+0x30004], desc[UR16][R192.64], !P6 ;  /* 0x30004000c0f67fae */ /* 0x000fe8000f121850 */
        /* <DEDUP_REMOVED lines=10> */
[----:B------:R-:W-:Y:S04]  /*8ed0*/  LDGSTS.E [R246+0x3000c], desc[UR16][R104.64], !P2 ;  /* 0x3000c00068f67fae */ /* 0x000fe8000d121850 */
[----:B------:R-:W-:Y:S04]  /*8ee0*/  LDGSTS.E [R246+0x3400c], desc[UR16][R120.64], !P2 ;  /* 0x3400c00078f67fae */ /* 0x000fe8000d121850 */
[----:B------:R-:W-:Y:S04]  /*8ef0*/  LDGSTS.E [R246+0x3800c], desc[UR16][R126.64], !P2 ;  /* 0x3800c0007ef67fae */ /* 0x000fe8000d121850 */
[----:B------:R-:W-:Y:S04]  /*8f00*/  LDGSTS.E [R246+0x3c00c], desc[UR16][R124.64], !P2 ;  /* 0x3c00c0007cf67fae */ /* 0x000fe8000d121850 */
[----:B------:R-:W3:Y:S04]  /*8f10*/  LDL.LU.64 R32, [R1+0x10] ;  /* 0x0000100001207983 */ /* 0x000ee80000300a00 */
[----:B------:R-:W-:Y:S01]  /*8f20*/  LDGSTS.E [R247+0x30000], desc[UR16][R122.64], !P3 ;  /* 0x300000007af77fae */ /* 0x000fe2000d921850 */
[----:B-1----:R-:W-:-:S03]  /*8f30*/  IADD3 R18, R18, -0x75, RZ ;  /* 0xffffff8b12127810 */ /* 0x002fc60007ffe0ff */
        /* <DEDUP_REMOVED lines=11> */
[----:B------:R-:W-:Y:S01]  /*8ff0*/  ISETP.GE.U32.AND P2, PT, R18, 0x7fffff6b, PT ;  /* 0x7fffff6b1200780c */ /* 0x000fe20003f46070 */
[----:B------:R-:W-:Y:S01]  /*9000*/  IMAD.WIDE R92, R4, 0x4, R92 ;  /* 0x00000004045c7825 */ /* 0x000fe200078e025c */
[----:B------:R-:W1:Y:S01]  /*9010*/  LDC R18, c[0x0][0x230] ;  /* 0x00008c00ff127b82 */ /* 0x000e620000000800 */
[----:B------:R-:W-:Y:S04]  /*9020*/  LDGSTS.E [R247+0x34008], desc[UR16][R106.64], !P5 ;  /* 0x340080006af77fae */ /* 0x000fe8000e921850 */
[----:B------:R-:W-:Y:S04]  /*9030*/  LDGSTS.E [R247+0x38008], desc[UR16][R72.64], !P5 ;  /* 0x3800800048f77fae */ /* 0x000fe8000e921850 */
[----:B------:R-:W-:Y:S01]  /*9040*/  LDGSTS.E [R247+0x3c008], desc[UR16][R92.64], !P5 ;  /* 0x3c0080005cf77fae */ /* 0x000fe2000e921850 */
[----:B-1----:R-:W-:-:S05]  /*9050*/  VIADD R18, R18, 0xffffff89 ;  /* 0xffffff8912127836 */ /* 0x002fca0000000000 */
[----:B------:R-:W-:Y:S02]  /*9060*/  ISETP.GE.U32.AND P3, PT, R18, 0x7fffff6a, PT ;  /* 0x7fffff6a1200780c */ /* 0x000fe40003f66070 */
[----:B------:R-:W1:Y:S02]  /*9070*/  LDC R18, c[0x0][0x230] ;  /* 0x00008c00ff127b82 */ /* 0x000e640000000800 */
[----:B-1----:R-:W-:-:S05]  /*9080*/  VIADD R18, R18, 0xffffff88 ;  /* 0xffffff8812127836 */ /* 0x002fca0000000000 */
[----:B------:R-:W-:Y:S02]  /*9090*/  ISETP.GE.U32.AND P4, PT, R18, 0x7fffff69, PT ;  /* 0x7fffff691200780c */ /* 0x000fe40003f86070 */
[----:B------:R-:W1:Y:S02]  /*90a0*/  LDC R18, c[0x0][0x230] ;  /* 0x00008c00ff127b82 */ /* 0x000e640000000800 */
[----:B-1----:R-:W-:Y:S01]  /*90b0*/  IADD3 R18, R18, -0x79, RZ ;  /* 0xffffff8712127810 */ /* 0x002fe20007ffe0ff */
[----:B--2---:R-:W-:Y:S02]  /*90c0*/  IMAD.WIDE R48, R4, 0x4, R34 ;  /* 0x0000000404307825 */ /* 0x004fe400078e0222 */
[----:B------:R-:W2:Y:S04]  /*90d0*/  LDL.LU.64 R34, [R1+0x8] ;  /* 0x0000080001227983 */ /* 0x000ea80000300a00 */
[----:B------:R-:W2:Y:S04]  /*90e0*/  LDL.LU.64 R30, [R1] ;  /* 0x00000000011e7983 */ /* 0x000ea80000300a00 */
[----:B------:R-:W2:Y:S01]  /*90f0*/  LDL.LU.64 R130, [R1+0x100] ;  /* 0x0001000001827983 */ /* 0x000ea20000300a00 */
[----:B------:R-:W-:-:S02]  /*9100*/  ISETP.GE.U32.AND P5, PT, R18, 0x7fffff68, PT ;  /* 0x7fffff681200780c */ /* 0x000fc40003fa6070 */
[----:B------:R-:W1:Y:S01]  /*9110*/  LDC R18, c[0x0][0x230] ;  /* 0x00008c00ff127b82 */ /* 0x000e620000000800 */
[C---:B------:R-:W-:Y:S01]  /*9120*/  IMAD.WIDE R96, R4.reuse, 0x4, R96 ;  /* 0x0000000404607825 */ /* 0x040fe200078e0260 */
[----:B------:R-:W2:Y:S03]  /*9130*/  LDL.LU.64 R170, [R1+0xb0] ;  /* 0x0000b00001aa7983 */ /* 0x000ea60000300a00 */
[C---:B------:R-:W-:Y:S01]  /*9140*/  IMAD.WIDE R94, R4.reuse, 0x4, R94 ;  /* 0x00000004045e7825 */ /* 0x040fe200078e025e */
[----:B------:R-:W-:Y:S03]  /*9150*/  LDGSTS.E [R247+0x3000c], desc[UR16][R96.64], !P6 ;  /* 0x3000c00060f77fae */ /* 0x000fe6000f121850 */
[C---:B------:R-:W-:Y:S01]  /*9160*/  IMAD.WIDE R82, R4.reuse, 0x4, R82 ;  /* 0x0000000404527825 */ /* 0x040fe200078e0252 */
[----:B------:R-:W-:Y:S04]  /*9170*/  LDGSTS.E [R247+0x3400c], desc[UR16][R94.64], !P6 ;  /* 0x3400c0005ef77fae */ /* 0x000fe8000f121850 */
[----:B------:R-:W-:Y:S04]  /*9180*/  LDGSTS.E [R247+0x3800c], desc[UR16][R82.64], !P6 ;  /* 0x3800c00052f77fae */ /* 0x000fe8000f121850 */
[----:B------:R-:W-:Y:S01]  /*9190*/  LDGSTS.E [R247+0x3c00c], desc[UR16][R20.64], !P6 ;  /* 0x3c00c00014f77fae */ /* 0x000fe2000f121850 */
[----:B------:R-:W-:-:S03]  /*91a0*/  IMAD.WIDE R86, R4, 0x4, R86 ;  /* 0x0000000404567825 */ /* 0x000fc600078e0256 */
[----:B------:R-:W2:Y:S01]  /*91b0*/  LDL.LU.64 R168, [R1+0xc0] ;  /* 0x0000c00001a87983 */ /* 0x000ea20000300a00 */
[----:B-1----:R-:W-:Y:S02]  /*91c0*/  VIADD R18, R18, 0xffffff86 ;  /* 0xffffff8612127836 */ /* 0x002fe40000000000 */
[----:B----4-:R-:W-:Y:S01]  /*91d0*/  IMAD.WIDE R84, R4, 0x4, R84 ;  /* 0x0000000404547825 */ /* 0x010fe200078e0254 */
[----:B------:R-:W-:Y:S02]  /*91e0*/  LDGSTS.E [R248+0x30000], desc[UR16][R86.64], !P1 ;  /* 0x3000000056f87fae */ /* 0x000fe4000c921850 */
[----:B------:R-:W-:Y:S02]  /*91f0*/  ISETP.GE.U32.AND P6, PT, R18, 0x7fffff67, PT ;  /* 0x7fffff671200780c */ /* 0x000fe40003fc6070 */
[----:B------:R-:W1:Y:S01]  /*9200*/  LDC R18, c[0x0][0x230] ;  /* 0x00008c00ff127b82 */ /* 0x000e620000000800 */
[C---:B------:R-:W-:Y:S01]  /*9210*/  IMAD.WIDE R80, R4.reuse, 0x4, R80 ;  /* 0x0000000404507825 */ /* 0x040fe200078e0250 */
[----:B------:R-:W-:Y:S03]  /*9220*/  LDGSTS.E [R248+0x34000], desc[UR16][R84.64], !P1 ;  /* 0x3400000054f87fae */ /* 0x000fe6000c921850 */
[C---:B------:R-:W-:Y:S01]  /*9230*/  IMAD.WIDE R78, R4.reuse, 0x4, R78 ;  /* 0x00000004044e7825 */ /* 0x040fe200078e024e */
[----:B------:R-:W-:Y:S04]  /*9240*/  LDGSTS.E [R248+0x38000], desc[UR16][R80.64], !P1 ;  /* 0x3800000050f87fae */ /* 0x000fe8000c921850 */
[----:B------:R-:W-:Y:S01]  /*9250*/  LDGSTS.E [R248+0x3c000], desc[UR16][R78.64], !P1 ;  /* 0x3c0000004ef87fae */ /* 0x000fe2000c921850 */
[----:B------:R-:W-:-:S03]  /*9260*/  IMAD.WIDE R76, R4, 0x4, R76 ;  /* 0x00000004044c7825 */ /* 0x000fc600078e024c */
[----:B------:R-:W4:Y:S01]  /*9270*/  LDL.LU.64 R166, [R1+0xe0] ;  /* 0x0000e00001a67983 */ /* 0x000f220000300a00 */
[----:B------:R-:W-:-:S03]  /*9280*/  IMAD.WIDE R74, R4, 0x4, R74 ;  /* 0x00000004044a7825 */ /* 0x000fc600078e024a */
[----:B------:R-:W-:Y:S01]  /*9290*/  LDGSTS.E [R248+0x30004], desc[UR16][R76.64], !P2 ;  /* 0x300040004cf87fae */ /* 0x000fe2000d121850 */
[----:B------:R-:W-:-:S03]  /*92a0*/  IMAD.WIDE R70, R4, 0x4, R70 ;  /* 0x0000000404467825 */ /* 0x000fc600078e0246 */
[----:B------:R-:W-:Y:S01]  /*92b0*/  LDGSTS.E [R248+0x34004], desc[UR16][R74.64], !P2 ;  /* 0x340040004af87fae */ /* 0x000fe2000d121850 */
[----:B-1----:R-:W-:-:S03]  /*92c0*/  VIADD R18, R18, 0xffffff85 ;  /* 0xffffff8512127836 */ /* 0x002fc60000000000 */
[----:B------:R-:W-:Y:S02]  /*92d0*/  LDGSTS.E [R248+0x38004], desc[UR16][R70.64], !P2 ;  /* 0x3800400046f87fae */ /* 0x000fe4000d121850 */
[----:B------:R-:W-:Y:S02]  /*92e0*/  ISETP.GE.U32.AND P1, PT, R18, 0x7fffff66, PT ;  /* 0x7fffff661200780c */ /* 0x000fe40003f26070 */
[----:B------:R-:W-:Y:S01]  /*92f0*/  LDGSTS.E [R248+0x3c004], desc[UR16][R48.64], !P2 ;  /* 0x3c00400030f87fae */ /* 0x000fe2000d121850 */
[----:B------:R-:W1:Y:S03]  /*9300*/  LDC R18, c[0x0][0x230] ;  /* 0x00008c00ff127b82 */ /* 0x000e660000000800 */
[----:B------:R-:W4:Y:S01]  /*9310*/  LDL.LU.64 R164, [R1+0x110] ;  /* 0x0001100001a47983 */ /* 0x000f220000300a00 */
[----:B---3--:R-:W-:-:S04]  /*9320*/  IMAD.WIDE R46, R4, 0x4, R42 ;  /* 0x00000004042e7825 */ /* 0x008fc800078e022a */
[----:B------:R-:W-:-:S04]  /*9330*/  IMAD.WIDE R42, R4, 0x4, R26 ;  /* 0x00000004042a7825 */ /* 0x000fc800078e021a */
[----:B-1----:R-:W-:-:S05]  /*9340*/  VIADD R18, R18, 0xffffff84 ;  /* 0xffffff8412127836 */ /* 0x002fca0000000000 */
[----:B------:R-:W-:Y:S01]  /*9350*/  ISETP.GE.U32.AND P2, PT, R18, 0x7fffff65, PT ;  /* 0x7fffff651200780c */ /* 0x000fe20003f46070 */
[----:B------:R-:W-:-:S04]  /*9360*/  IMAD.WIDE R18, R4, 0x4, R44 ;  /* 0x0000000404127825 */ /* 0x000fc800078e022c */
[----:B------:R-:W-:-:S04]  /*9370*/  IMAD.WIDE R44, R4, 0x4, R36 ;  /* 0x00000004042c7825 */ /* 0x000fc800078e0224 */
[----:B------:R-:W-:-:S04]  /*9380*/  IMAD.WIDE R36, R4, 0x4, R28 ;  /* 0x0000000404247825 */ /* 0x000fc800078e021c */
[C---:B------:R-:W-:Y:S02]  /*9390*/  IMAD.WIDE R28, R4.reuse, 0x4, R238 ;  /* 0x00000004041c7825 */ /* 0x040fe400078e02ee */
[----:B------:R-:W3:Y:S04]  /*93a0*/  LDL.LU.64 R238, [R1+0x140] ;  /* 0x0001400001ee7983 */ /* 0x000ee80000300a00 */
[----:B------:R-:W4:Y:S01]  /*93b0*/  LDL.LU.64 R162, [R1+0x130] ;  /* 0x0001300001a27983 */ /* 0x000f220000300a00 */
[----:B------:R-:W-:-:S03]  /*93c0*/  IMAD.WIDE R26, R4, 0x4, R242 ;  /* 0x00000004041a7825 */ /* 0x000fc600078e02f2 */
[----:B------:R-:W4:Y:S04]  /*93d0*/  LDL.LU.64 R176, [R1+0x150] ;  /* 0x0001500001b07983 */ /* 0x000f280000300a00 */
[----:B------:R-:W4:Y:S04]  /*93e0*/  LDL.LU.64 R160, [R1+0x148] ;  /* 0x0001480001a07983 */ /* 0x000f280000300a00 */
[----:B------:R-:W4:Y:S04]  /*93f0*/  LDL.LU.64 R174, [R1+0x300] ;  /* 0x0003000001ae7983 */ /* 0x000f280000300a00 */
[----:B------:R-:W4:Y:S01]  /*9400*/  LDL.LU.64 R242, [R1+0x2f8] ;  /* 0x0002f80001f27983 */ /* 0x000f220000300a00 */
[----:B------:R-:W-:-:S03]  /*9410*/  IMAD.WIDE R138, R4, 0x4, R234 ;  /* 0x00000004048a7825 */ /* 0x000fc600078e02ea */
[----:B------:R-:W4:Y:S01]  /*9420*/  LDL.LU.64 R234, [R1+0x120] ;  /* 0x0001200001ea7983 */ /* 0x000f220000300a00 */
[----:B------:R-:W-:-:S03]  /*9430*/  IMAD.WIDE R154, R4, 0x4, R232 ;  /* 0x00000004049a7825 */ /* 0x000fc600078e02e8 */
[----:B------:R-:W4:Y:S01]  /*9440*/  LDL.LU.64 R232, [R1+0xf0] ;  /* 0x0000f00001e87983 */ /* 0x000f220000300a00 */
[----:B------:R-:W-:-:S03]  /*9450*/  IMAD.WIDE R148, R4, 0x4, R230 ;  /* 0x0000000404947825 */ /* 0x000fc600078e02e6 */
[----:B------:R-:W4:Y:S01]  /*9460*/  LDL.LU.64 R230, [R1+0xd0] ;  /* 0x0000d00001e67983 */ /* 0x000f220000300a00 */
[----:B------:R-:W-:-:S04]  /*9470*/  IMAD.WIDE R68, R4, 0x4, R68 ;  /* 0x0000000404447825 */ /* 0x000fc800078e0244 */
[----:B------:R-:W-:Y:S01]  /*9480*/  IMAD.WIDE R40, R4, 0x4, R40 ;  /* 0x0000000404287825 */ /* 0x000fe200078e0228 */
[----:B------:R-:W-:Y:S04]  /*9490*/  LDGSTS.E [R248+0x30008], desc[UR16][R68.64], !P3 ;  /* 0x3000800044f87fae */ /* 0x000fe8000d921850 */
[----:B------:R-:W-:Y:S04]  /*94a0*/  LDGSTS.E [R248+0x34008], desc[UR16][R18.64], !P3 ;  /* 0x3400800012f87fae */ /* 0x000fe8000d921850 */
[----:B------:R-:W-:Y:S04]  /*94b0*/  LDGSTS.E [R248+0x38008], desc[UR16][R40.64], !P3 ;  /* 0x3800800028f87fae */ /* 0x000fe8000d921850 */
[----:B------:R-:W-:Y:S01]  /*94c0*/  LDGSTS.E [R248+0x3c008], desc[UR16][R46.64], !P3 ;  /* 0x3c0080002ef87fae */ /* 0x000fe2000d921850 */
[----:B------:R-:W-:-:S02]  /*94d0*/  ISETP.GE.U32.AND P3, PT, R24, 0x7fffff64, PT ;  /* 0x7fffff641800780c */ /* 0x000fc40003f66070 */
[----:B------:R-:W1:Y:S01]  /*94e0*/  LDC R24, c[0x0][0x230] ;  /* 0x00008c00ff187b82 */ /* 0x000e620000000800 */
[----:B------:R-:W-:Y:S01]  /*94f0*/  IMAD.WIDE R32, R4, 0x4, R32 ;  /* 0x0000000404207825 */ /* 0x000fe200078e0220 */
[----:B------:R-:W-:Y:S04]  /*9500*/  LDGSTS.E [R248+0x3000c], desc[UR16][R44.64], !P4 ;  /* 0x3000c0002cf87fae */ /* 0x000fe8000e121850 */
[----:B------:R-:W-:Y:S04]  /*9510*/  LDGSTS.E [R248+0x3400c], desc[UR16][R42.64], !P4 ;  /* 0x3400c0002af87fae */ /* 0x000fe8000e121850 */
[----:B------:R-:W-:Y:S04]  /*9520*/  LDGSTS.E [R248+0x3800c], desc[UR16][R36.64], !P4 ;  /* 0x3800c00024f87fae */ /* 0x000fe8000e121850 */
[----:B------:R-:W-:Y:S01]  /*9530*/  LDGSTS.E [R248+0x3c00c], desc[UR16][R32.64], !P4 ;  /* 0x3c00c00020f87fae */ /* 0x000fe2000e121850 */
[----:B-1----:R-:W-:-:S05]  /*9540*/  VIADD R24, R24, 0xffffff82 ;  /* 0xffffff8218187836 */ /* 0x002fca0000000000 */
[----:B------:R-:W-:Y:S02]  /*9550*/  ISETP.GE.U32.AND P4, PT, R24, 0x7fffff63, PT ;  /* 0x7fffff631800780c */ /* 0x000fe40003f86070 */
[----:B------:R-:W1:Y:S01]  /*9560*/  LDC R24, c[0x0][0x230] ;  /* 0x00008c00ff187b82 */ /* 0x000e620000000800 */
[----:B------:R-:W-:-:S07]  /*9570*/  IMAD.WIDE R156, R4, 0x4, R88 ;  /* 0x00000004049c7825 */ /* 0x000fce00078e0258 */
[----:B------:R-:W2:Y:S01]  /*9580*/  LDC R88, c[0x0][0x230] ;  /* 0x00008c00ff587b82 */ /* 0x000ea20000000800 */
[----:B------:R-:W-:-:S04]  /*9590*/  IMAD.WIDE R90, R4, 0x4, R90 ;  /* 0x00000004045a7825 */ /* 0x000fc800078e025a */
[----:B------:R-:W-:-:S04]  /*95a0*/  IMAD.WIDE R98, R4, 0x4, R98 ;  /* 0x0000000404627825 */ /* 0x000fc800078e0262 */
[----:B-1----:R-:W-:Y:S01]  /*95b0*/  VIADD R24, R24, 0xffffff81 ;  /* 0xffffff8118187836 */ /* 0x002fe20000000000 */
[----:B--2---:R-:W-:Y:S01]  /*95c0*/  IADD3 R88, R88, -0x82, RZ ;  /* 0xffffff7e58587810 */ /* 0x004fe20007ffe0ff */
[C---:B------:R-:W-:Y:S02]  /*95d0*/  IMAD.WIDE R132, R4.reuse, 0x4, R228 ;  /* 0x0000000404847825 */ /* 0x040fe400078e02e4 */
[----:B------:R-:W2:Y:S02]  /*95e0*/  LDL.LU.64 R228, [R1+0x2f0] ;  /* 0x0002f00001e47983 */ /* 0x000ea40000300a00 */
[----:B------:R-:W-:-:S04]  /*95f0*/  IMAD.WIDE R144, R4, 0x4, R226 ;  /* 0x0000000404907825 */ /* 0x000fc800078e02e2 */
[C---:B------:R-:W-:Y:S02]  /*9600*/  IMAD.WIDE R150, R4.reuse, 0x4, R224 ;  /* 0x0000000404967825 */ /* 0x040fe400078e02e0 */
[----:B------:R-:W1:Y:S02]  /*9610*/  LDC R224, c[0x0][0x230] ;  /* 0x00008c00ffe07b82 */ /* 0x000e640000000800 */
[----:B------:R-:W-:-:S04]  /*9620*/  IMAD.WIDE R140, R4, 0x4, R222 ;  /* 0x00000004048c7825 */ /* 0x000fc800078e02de */
[----:B------:R-:W-:-:S04]  /*9630*/  IMAD.WIDE R34, R4, 0x4, R34 ;  /* 0x0000000404227825 */ /* 0x000fc800078e0222 */
[----:B------:R-:W-:Y:S01]  /*9640*/  IMAD.WIDE R30, R4, 0x4, R30 ;  /* 0x00000004041e7825 */ /* 0x000fe200078e021e */
[----:B------:R-:W-:Y:S04]  /*9650*/  LDGSTS.E [R249+0x30000], desc[UR16][R34.64], !P5 ;  /* 0x3000000022f97fae */ /* 0x000fe8000e921850 */
[----:B------:R-:W-:Y:S04]  /*9660*/  LDGSTS.E [R249+0x34000], desc[UR16][R30.64], !P5 ;  /* 0x340000001ef97fae */ /* 0x000fe8000e921850 */
[----:B------:R-:W-:Y:S04]  /*9670*/  LDGSTS.E [R249+0x38000], desc[UR16][R26.64], !P5 ;  /* 0x380000001af97fae */ /* 0x000fe8000e921850 */
[----:B------:R-:W-:Y:S01]  /*9680*/  LDGSTS.E [R249+0x3c000], desc[UR16][R28.64], !P5 ;  /* 0x3c0000001cf97fae */ /* 0x000fe2000e921850 */
[----:B------:R-:W-:Y:S01]  /*9690*/  ISETP.GE.U32.AND P5, PT, R24, 0x7fffff62, PT ;  /* 0x7fffff621800780c */ /* 0x000fe20003fa6070 */
[----:B------:R-:W-:-:S04]  /*96a0*/  IMAD.WIDE R24, R4, 0x4, R236 ;  /* 0x0000000404187825 */ /* 0x000fc800078e02ec */
[----:B------:R-:W-:Y:S01]  /*96b0*/  IMAD.WIDE R152, R4, 0x4, R130 ;  /* 0x0000000404987825 */ /* 0x000fe200078e0282 */
[----:B------:R-:W-:Y:S04]  /*96c0*/  LDGSTS.E [R249+0x30004], desc[UR16][R24.64], !P6 ;  /* 0x3000400018f97fae */ /* 0x000fe8000f121850 */
        /* <DEDUP_REMOVED lines=23> */
[----:B------:R-:W-:Y:S01]  /*9840*/  IMAD.WIDE R136, R4, 0x4, R212 ;  /* 0x0000000404887825 */ /* 0x000fe200078e02d4 */
[----:B------:R-:W-:Y:S03]  /*9850*/  LDGSTS.E [R250+0x3c000], desc[UR16][R130.64], !P3 ;  /* 0x3c00000082fa7fae */ /* 0x000fe6000d921850 */
[----:B------:R-:W-:Y:S01]  /*9860*/  VIADD R236, R128, 0xffffff7f ;  /* 0xffffff7f80ec7836 */ /* 0x000fe20000000000 */
[----:B------:R-:W-:Y:S01]  /*9870*/  LDGSTS.E [R250+0x30004], desc[UR16][R136.64], !P4 ;  /* 0x3000400088fa7fae */ /* 0x000fe2000e121850 */
[----:B-1----:R-:W-:-:S02]  /*9880*/  VIADD R88, R88, 0xffffff7c ;  /* 0xffffff7c58587836 */ /* 0x002fc40000000000 */
[----:B------:R-:W-:-:S03]  /*9890*/  IMAD.WIDE R128, R4, 0x4, R208 ;  /* 0x0000000404807825 */ /* 0x000fc600078e02d0 */
[----:B------:R-:W-:Y:S01]  /*98a0*/  ISETP.GE.U32.AND P3, PT, R88, 0x7fffff5d, PT ;  /* 0x7fffff5d5800780c */ /* 0x000fe20003f66070 */
[----:B------:R-:W-:-:S04]  /*98b0*/  IMAD.WIDE R88, R4, 0x4, R210 ;  /* 0x0000000404587825 */ /* 0x000fc800078e02d2 */
[----:B------:R-:W-:Y:S01]  /*98c0*/  IMAD.WIDE R50, R4, 0x4, R50 ;  /* 0x0000000404327825 */ /* 0x000fe200078e0232 */
[----:B------:R-:W-:Y:S03]  /*98d0*/  LDGSTS.E [R250+0x34004], desc[UR16][R88.64], !P4 ;  /* 0x3400400058fa7fae */ /* 0x000fe6000e121850 */
[----:B------:R-:W-:Y:S01]  /*98e0*/  VIADD R158, R158, 0xffffff7b ;  /* 0xffffff7b9e9e7836 */ /* 0x000fe20000000000 */
[----:B------:R-:W-:Y:S04]  /*98f0*/  LDGSTS.E [R250+0x38004], desc[UR16][R128.64], !P4 ;  /* 0x3800400080fa7fae */ /* 0x000fe8000e121850 */
[----:B------:R-:W-:Y:S01]  /*9900*/  LDGSTS.E [R250+0x3c004], desc[UR16][R50.64], !P4 ;  /* 0x3c00400032fa7fae */ /* 0x000fe2000e121850 */
[----:B------:R-:W-:-:S02]  /*9910*/  ISETP.GE.U32.AND P4, PT, R158, 0x7fffff5c, PT ;  /* 0x7fffff5c9e00780c */ /* 0x000fc40003f86070 */
        /* <DEDUP_REMOVED lines=12> */
[C---:B---3--:R-:W-:Y:S02]  /*99e0*/  IMAD.WIDE R208, R11.reuse, 0x4, R238 ;  /* 0x000000040bd07825 */ /* 0x048fe400078e02ee */
[----:B------:R-:W3:Y:S02]  /*99f0*/  LDL.LU.64 R238, [R1+0x2e8] ;  /* 0x0002e80001ee7983 */ /* 0x000ee40000300a00 */
[----:B------:R-:W-:-:S04]  /*9a00*/  IMAD.WIDE R172, R11, 0x4, R38 ;  /* 0x000000040bac7825 */ /* 0x000fc800078e0226 */
[----:B-1----:R-:W-:-:S05]  /*9a10*/  VIADD R158, R158, 0xffffff79 ;  /* 0xffffff799e9e7836 */ /* 0x002fca0000000000 */
[----:B------:R-:W-:Y:S01]  /*9a20*/  ISETP.GE.U32.AND P6, PT, R158, 0x7fffff5a, PT ;  /* 0x7fffff5a9e00780c */ /* 0x000fe20003fc6070 */
[C---:B----4-:R-:W-:Y:S02]  /*9a30*/  IMAD.WIDE R158, R11.reuse, 0x4, R242 ;  /* 0x000000040b9e7825 */ /* 0x050fe400078e02f2 */
[----:B------:R-:W4:Y:S02]  /*9a40*/  LDL.LU.64 R242, [R1+0x2e0] ;  /* 0x0002e00001f27983 */ /* 0x000f240000300a00 */
[C---:B------:R-:W-:Y:S02]  /*9a50*/  IMAD.WIDE R38, R11.reuse, 0x4, R230 ;  /* 0x000000040b267825 */ /* 0x040fe400078e02e6 */
[----:B------:R-:W4:Y:S02]  /*9a60*/  LDL.LU.64 R230, [R1+0x2d8] ;  /* 0x0002d80001e67983 */ /* 0x000f240000300a00 */
[C---:B------:R-:W-:Y:S02]  /*9a70*/  IMAD.WIDE R212, R11.reuse, 0x4, R232 ;  /* 0x000000040bd47825 */ /* 0x040fe400078e02e8 */
[----:B------:R-:W4:Y:S02]  /*9a80*/  LDL.LU.64 R232, [R1+0x2d0] ;  /* 0x0002d00001e87983 */ /* 0x000f240000300a00 */
[----:B------:R-:W-:-:S02]  /*9a90*/  IMAD.WIDE R210, R11, 0x4, R234 ;  /* 0x000000040bd27825 */ /* 0x000fc400078e02ea */
[----:B------:R-:W4:Y:S01]  /*9aa0*/  LDL.LU.64 R234, [R1+0x2c8] ;  /* 0x0002c80001ea7983 */ /* 0x000f220000300a00 */
[----:B------:R-:W-:Y:S02]  /*9ab0*/  SEL R3, RZ, 0x4, P0 ;  /* 0x00000004ff037807 */ /* 0x000fe40000000000 */
[----:B------:R-:W-:Y:S01]  /*9ac0*/  ISETP.GT.AND P0, PT, R252, 0x7f, PT ;  /* 0x0000007ffc00780c */ /* 0x000fe20003f04270 */
[----:B------:R-:W-:Y:S01]  /*9ad0*/  VIADD R224, R224, 0xffffff80 ;  /* 0xffffff80e0e07836 */ /* 0x000fe20000000000 */
[----:B------:R-:W4:Y:S02]  /*9ae0*/  LDL.LU.64 R218, [R1+0x2c0] ;  /* 0x0002c00001da7983 */ /* 0x000f240000300a00 */
[----:B------:R-:W-:Y:S01]  /*9af0*/  SEL R3, R3, RZ, P0 ;  /* 0x000000ff03037207 */ /* 0x000fe20000000000 */
[C---:B------:R-:W-:Y:S01]  /*9b00*/  IMAD.WIDE R56, R4.reuse, 0x4, R56 ;  /* 0x0000000404387825 */ /* 0x040fe200078e0238 */
[----:B------:R-:W4:Y:S02]  /*9b10*/  LDL.LU.64 R220, [R1+0x2b8] ;  /* 0x0002b80001dc7983 */ /* 0x000f240000300a00 */
[----:B------:R-:W-:Y:S01]  /*9b20*/  ISETP.NE.U32.AND P0, PT, R3, RZ, PT ;  /* 0x000000ff0300720c */ /* 0x000fe20003f05070 */
[----:B------:R-:W-:Y:S01]  /*9b30*/  IMAD.WIDE R100, R4, 0x4, R100 ;  /* 0x0000000404647825 */ /* 0x000fe200078e0264 */
[----:B------:R-:W4:Y:S02]  /*9b40*/  LDL.LU.64 R222, [R1+0x2b0] ;  /* 0x0002b00001de7983 */ /* 0x000f240000300a00 */
[----:B------:R-:W-:-:S02]  /*9b50*/  P2R R3, PR, RZ, 0x1 ;  /* 0x00000001ff037803 */ /* 0x000fc40000000000 */
[----:B------:R-:W-:Y:S01]  /*9b60*/  ISETP.GE.U32.AND P0, PT, R224, 0x7fffff61, PT ;  /* 0x7fffff61e000780c */ /* 0x000fe20003f06070 */
[C---:B------:R-:W-:Y:S01]  /*9b70*/  IMAD.WIDE R58, R4.reuse, 0x4, R58 ;  /* 0x00000004043a7825 */ /* 0x040fe200078e023a */
[----:B------:R-:W4:Y:S03]  /*9b80*/  LDL.LU.64 R226, [R1+0x2a8] ;  /* 0x0002a80001e27983 */ /* 0x000f260000300a00 */
[----:B------:R-:W-:-:S08]  /*9b90*/  IMAD.WIDE R52, R4, 0x4, R52 ;  /* 0x0000000404347825 */ /* 0x000fd000078e0234 */
[----:B------:R-:W-:Y:S04]  /*9ba0*/  LDGSTS.E [R250+0x3000c], desc[UR16][R56.64], !P0 ;  /* 0x3000c00038fa7fae */ /* 0x000fe8000c121850 */
[----:B------:R-:W-:Y:S04]  /*9bb0*/  LDGSTS.E [R250+0x3400c], desc[UR16][R100.64], !P0 ;  /* 0x3400c00064fa7fae */ /* 0x000fe8000c121850 */
[----:B------:R-:W-:Y:S04]  /*9bc0*/  LDGSTS.E [R250+0x3800c], desc[UR16][R58.64], !P0 ;  /* 0x3800c0003afa7fae */ /* 0x000fe8000c121850 */
[----:B------:R-:W-:Y:S01]  /*9bd0*/  LDGSTS.E [R250+0x3c00c], desc[UR16][R52.64], !P0 ;  /* 0x3c00c00034fa7fae */ /* 0x000fe2000c121850 */
[----:B------:R-:W-:Y:S01]  /*9be0*/  ISETP.NE.AND P0, PT, R3, RZ, PT ;  /* 0x000000ff0300720c */ /* 0x000fe20003f05270 */
[C---:B------:R-:W-:Y:S01]  /*9bf0*/  IMAD.WIDE R22, R11.reuse, 0x4, R22 ;  /* 0x000000040b167825 */ /* 0x040fe200078e0216 */
[----:B------:R-:W1:Y:S01]  /*9c00*/  LDC R3, c[0x0][0x230] ;  /* 0x00008c00ff037b82 */ /* 0x000e620000000800 */
[----:B------:R-:W0:Y:S02]  /*9c10*/  LDGDEPBAR ;  /* 0x00000000000079af */ /* 0x000e240000000000 */
[----:B------:R-:W-:-:S04]  /*9c20*/  IMAD.WIDE R214, R11, 0x4, R170 ;  /* 0x000000040bd67825 */ /* 0x000fc800078e02aa */
[----:B------:R-:W-:-:S04]  /*9c30*/  IMAD.WIDE R176, R11, 0x4, R176 ;  /* 0x000000040bb07825 */ /* 0x000fc800078e02b0 */
        /* <DEDUP_REMOVED lines=23> */
[----:B------:R-:W0:Y:S01]  /*9db0*/  LDGDEPBAR ;  /* 0x00000000000079af */ /* 0x000e220000000000 */
[----:B------:R-:W-:Y:S01]  /*9dc0*/  ISETP.GE.U32.AND P0, PT, R236, 0x7fffff60, PT ;  /* 0x7fffff60ec00780c */ /* 0x000fe20003f06070 */
[C---:B--2---:R-:W-:Y:S01]  /*9dd0*/  IMAD.WIDE R216, R4.reuse, 0x4, R228 ;  /* 0x0000000404d87825 */ /* 0x044fe200078e02e4 */
[----:B------:R-:W-:Y:S11]  /*9de0*/  BAR.SYNC.DEFER_BLOCKING 0x0 ;  /* 0x0000000000007b1d */ /* 0x000ff60000010000 */
[----:B------:R-:W-:Y:S01]  /*9df0*/  @!PT LDS RZ, [RZ] ;  /* 0x00000000fffff984 */ /* 0x000fe20000000800 */
[----:B------:R-:W-:Y:S01]  /*9e00*/  @!PT LDS RZ, [RZ] ;  /* 0x00000000fffff984 */ /* 0x000fe20000000800 */
[----:B------:R-:W-:Y:S01]  /*9e10*/  @!PT LDS RZ, [RZ] ;  /* 0x00000000fffff984 */ /* 0x000fe20000000800 */
[----:B------:R3:W-:Y:S02]  /*9e20*/  LDGSTS.E [R17+0x40000], desc[UR16][R216.64], !P0 ;  /* 0x40000000d8117fae */ /* 0x0007e4000c121850 */
[----:B---3--:R-:W-:-:S02]  /*9e30*/  IMAD.WIDE R216, R4, 0x4, R238 ;  /* 0x0000000404d87825 */ /* 0x008fc400078e02ee */
[----:B------:R-:W2:Y:S04]  /*9e40*/  LDL.LU.64 R238, [R1+0x2a0] ;  /* 0x0002a00001ee7983 */ /* 0x000ea80000300a00 */
[----:B------:R4:W-:Y:S02]  /*9e50*/  LDGSTS.E [R17+0x44000], desc[UR16][R216.64], !P0 ;  /* 0x44000000d8117fae */ /* 0x0009e4000c121850 */
[C---:B----4-:R-:W-:Y:S02]  /*9e60*/  IMAD.WIDE R216, R4.reuse, 0x4, R242 ;  /* 0x0000000404d87825 */ /* 0x050fe400078e02f2 */
[----:B------:R-:W3:Y:S04]  /*9e70*/  LDL.LU.64 R242, [R1+0x298] ;  /* 0x0002980001f27983 */ /* 0x000ee80000300a00 */
[----:B------:R-:W4:Y:S04]  /*9e80*/  LDL.LU.64 R228, [R1+0x290] ;  /* 0x0002900001e47983 */ /* 0x000f280000300a00 */
[----:B------:R1:W-:Y:S02]  /*9e90*/  LDGSTS.E [R17+0x48000], desc[UR16][R216.64], !P0 ;  /* 0x48000000d8117fae */ /* 0x0003e4000c121850 */
[----:B-1----:R-:W-:-:S02]  /*9ea0*/  IMAD.WIDE R216, R4, 0x4, R230 ;  /* 0x0000000404d87825 */ /* 0x002fc400078e02e6 */
[----:B------:R-:W4:Y:S04]  /*9eb0*/  LDL.LU.64 R230, [R1+0x288] ;  /* 0x0002880001e67983 */ /* 0x000f280000300a00 */
[----:B------:R1:W-:Y:S02]  /*9ec0*/  LDGSTS.E [R17+0x4c000], desc[UR16][R216.64], !P0 ;  /* 0x4c000000d8117fae */ /* 0x0003e4000c121850 */
[C---:B-1----:R-:W-:Y:S02]  /*9ed0*/  IMAD.WIDE R216, R4.reuse, 0x4, R232 ;  /* 0x0000000404d87825 */ /* 0x042fe400078e02e8 */
[----:B------:R-:W4:Y:S04]  /*9ee0*/  LDL.LU.64 R232, [R1+0x280] ;  /* 0x0002800001e87983 */ /* 0x000f280000300a00 */
[----:B------:R1:W-:Y:S02]  /*9ef0*/  LDGSTS.E [R17+0x40004], desc[UR16][R216.64], !P1 ;  /* 0x40004000d8117fae */ /* 0x0003e4000c921850 */
[----:B-1----:R-:W-:-:S02]  /*9f00*/  IMAD.WIDE R216, R4, 0x4, R234 ;  /* 0x0000000404d87825 */ /* 0x002fc400078e02ea */
[----:B------:R-:W4:Y:S04]  /*9f10*/  LDL.LU.64 R234, [R1+0x278] ;  /* 0x0002780001ea7983 */ /* 0x000f280000300a00 */
[----:B------:R1:W-:Y:S02]  /*9f20*/  LDGSTS.E [R17+0x44004], desc[UR16][R216.64], !P1 ;  /* 0x44004000d8117fae */ /* 0x0003e4000c921850 */
[----:B-1----:R-:W-:-:S05]  /*9f30*/  IMAD.WIDE R216, R4, 0x4, R218 ;  /* 0x0000000404d87825 */ /* 0x002fca00078e02da */
[----:B------:R1:W-:Y:S02]  /*9f40*/  LDGSTS.E [R17+0x48004], desc[UR16][R216.64], !P1 ;  /* 0x48004000d8117fae */ /* 0x0003e4000c921850 */
[----:B-1----:R-:W-:-:S05]  /*9f50*/  IMAD.WIDE R216, R4, 0x4, R220 ;  /* 0x0000000404d87825 */ /* 0x002fca00078e02dc */
[----:B------:R1:W-:Y:S02]  /*9f60*/  LDGSTS.E [R17+0x4c004], desc[UR16][R216.64], !P1 ;  /* 0x4c004000d8117fae */ /* 0x0003e4000c921850 */
[C---:B-1----:R-:W-:Y:S02]  /*9f70*/  IMAD.WIDE R216, R4.reuse, 0x4, R222 ;  /* 0x0000000404d87825 */ /* 0x042fe400078e02de */
[----:B------:R-:W4:Y:S04]  /*9f80*/  LDL.LU.64 R222, [R1+0x270] ;  /* 0x0002700001de7983 */ /* 0x000f280000300a00 */
[----:B------:R1:W-:Y:S04]  /*9f90*/  LDGSTS.E [R17+0x40008], desc[UR16][R216.64], !P2 ;  /* 0x40008000d8117fae */ /* 0x0003e8000d121850 */
[----:B------:R-:W4:Y:S04]  /*9fa0*/  LDL.LU.64 R236, [R1+0x260] ;  /* 0x0002600001ec7983 */ /* 0x000f280000300a00 */
[----:B------:R-:W4:Y:S01]  /*9fb0*/  LDL.LU.64 R220, [R1+0x258] ;  /* 0x0002580001dc7983 */ /* 0x000f220000300a00 */
[----:B-1----:R-:W-:-:S05]  /*9fc0*/  IMAD.WIDE R216, R4, 0x4, R226 ;  /* 0x0000000404d87825 */ /* 0x002fca00078e02e2 */
[----:B------:R2:W-:Y:S02]  /*9fd0*/  LDGSTS.E [R17+0x44008], desc[UR16][R216.64], !P2 ;  /* 0x44008000d8117fae */ /* 0x0005e4000d121850 */
[C---:B--2---:R-:W-:Y:S02]  /*9fe0*/  IMAD.WIDE R216, R4.reuse, 0x4, R238 ;  /* 0x0000000404d87825 */ /* 0x044fe400078e02ee */
[----:B------:R-:W2:Y:S04]  /*9ff0*/  LDL.LU.64 R238, [R1+0x250] ;  /* 0x0002500001ee7983 */ /* 0x000ea80000300a00 */
[----:B------:R3:W-:Y:S02]  /*a000*/  LDGSTS.E [R17+0x48008], desc[UR16][R216.64], !P2 ;  /* 0x48008000d8117fae */ /* 0x0007e4000d121850 */
[----:B---3--:R-:W-:-:S02]  /*a010*/  IMAD.WIDE R216, R4, 0x4, R242 ;  /* 0x0000000404d87825 */ /* 0x008fc400078e02f2 */
[----:B------:R-:W3:Y:S04]  /*a020*/  LDL.LU.64 R242, [R1+0x248] ;  /* 0x0002480001f27983 */ /* 0x000ee80000300a00 */
[----:B------:R4:W-:Y:S04]  /*a030*/  LDGSTS.E [R17+0x4c008], desc[UR16][R216.64], !P2 ;  /* 0x4c008000d8117fae */ /* 0x0009e8000d121850 */
[----:B------:R-:W3:Y:S04]  /*a040*/  LDL.LU.64 R240, [R1+0x240] ;  /* 0x0002400001f07983 */ /* 0x000ee80000300a00 */
[----:B------:R-:W3:Y:S01]  /*a050*/  LDL.LU.64 R226, [R1+0x238] ;  /* 0x0002380001e27983 */ /* 0x000ee20000300a00 */
[----:B----4-:R-:W-:-:S03]  /*a060*/  IMAD.WIDE R216, R4, 0x4, R228 ;  /* 0x0000000404d87825 */ /* 0x010fc600078e02e4 */
[----:B------:R-:W4:Y:S04]  /*a070*/  LDL.LU.64 R228, [R1+0x230] ;  /* 0x0002300001e47983 */ /* 0x000f280000300a00 */
[----:B------:R1:W-:Y:S02]  /*a080*/  LDGSTS.E [R17+0x4000c], desc[UR16][R216.64], !P3 ;  /* 0x4000c000d8117fae */ /* 0x0003e4000d921850 */
[C---:B-1----:R-:W-:Y:S02]  /*a090*/  IMAD.WIDE R216, R4.reuse, 0x4, R230 ;  /* 0x0000000404d87825 */ /* 0x042fe400078e02e6 */
[----:B------:R-:W4:Y:S04]  /*a0a0*/  LDL.LU.64 R230, [R1+0x228] ;  /* 0x0002280001e67983 */ /* 0x000f280000300a00 */
[----:B------:R1:W-:Y:S02]  /*a0b0*/  LDGSTS.E [R17+0x4400c], desc[UR16][R216.64], !P3 ;  /* 0x4400c000d8117fae */ /* 0x0003e4000d921850 */
[----:B-1----:R-:W-:-:S02]  /*a0c0*/  IMAD.WIDE R216, R4, 0x4, R232 ;  /* 0x0000000404d87825 */ /* 0x002fc400078e02e8 */
[----:B------:R-:W4:Y:S02]  /*a0d0*/  LDL.LU.64 R232, [R1+0x220] ;  /* 0x0002200001e87983 */ /* 0x000f240000300a00 */
[----:B------:R-:W-:Y:S02]  /*a0e0*/  IMAD.WIDE R218, R4, 0x4, R234 ;  /* 0x0000000404da7825 */ /* 0x000fe400078e02ea */
[----:B------:R-:W4:Y:S04]  /*a0f0*/  LDL.LU.64 R234, [R1+0x218] ;  /* 0x0002180001ea7983 */ /* 0x000f280000300a00 */
[----:B------:R-:W-:Y:S04]  /*a100*/  LDGSTS.E [R17+0x4800c], desc[UR16][R216.64], !P3 ;  /* 0x4800c000d8117fae */ /* 0x000fe8000d921850 */
[----:B------:R1:W-:Y:S04]  /*a110*/  LDGSTS.E [R17+0x4c00c], desc[UR16][R218.64], !P3 ;  /* 0x4c00c000da117fae */ /* 0x0003e8000d921850 */
[----:B------:R-:W3:Y:S01]  /*a120*/  LDL.LU.64 R216, [R1+0x268] ;  /* 0x0002680001d87983 */ /* 0x000ee20000300a00 */
[----:B------:R-:W-:-:S02]  /*a130*/  VIADD R3, R3, 0xffffff78 ;  /* 0xffffff7803037836 */ /* 0x000fc40000000000 */
[C---:B------:R-:W-:Y:S01]  /*a140*/  IMAD.WIDE R178, R4.reuse, 0x4, R178 ;  /* 0x0000000404b27825 */ /* 0x040fe200078e02b2 */
[----:B-1----:R-:W1:Y:S03]  /*a150*/  LDC R17, c[0x0][0x230] ;  /* 0x00008c00ff117b82 */ /* 0x002e660000000800 */
[----:B------:R-:W-:-:S05]  /*a160*/  IMAD.WIDE R222, R4, 0x4, R222 ;  /* 0x0000000404de7825 */ /* 0x000fca00078e02de */
[----:B------:R2:W-:Y:S01]  /*a170*/  LDGSTS.E [R244+0x40000], desc[UR16][R222.64], !P4 ;  /* 0x40000000def47fae */ /* 0x0005e2000e121850 */
[----:B------:R-:W-:-:S04]  /*a180*/  IMAD.WIDE R218, R4, 0x4, R236 ;  /* 0x0000000404da7825 */ /* 0x000fc800078e02ec */
[----:B------:R-:W-:-:S04]  /*a190*/  IMAD.WIDE R220, R4, 0x4, R220 ;  /* 0x0000000404dc7825 */ /* 0x000fc800078e02dc */
[C---:B--2---:R-:W-:Y:S02]  /*a1a0*/  IMAD.WIDE R222, R4.reuse, 0x4, R238 ;  /* 0x0000000404de7825 */ /* 0x044fe400078e02ee */
[----:B------:R-:W2:Y:S02]  /*a1b0*/  LDL.LU.64 R238, [R1+0x200] ;  /* 0x0002000001ee7983 */ /* 0x000ea40000300a00 */
[----:B---3--:R-:W-:-:S05]  /*a1c0*/  IMAD.WIDE R216, R4, 0x4, R216 ;  /* 0x0000000404d87825 */ /* 0x008fca00078e02d8 */
[----:B------:R3:W-:Y:S04]  /*a1d0*/  LDGSTS.E [R244+0x44000], desc[UR16][R216.64], !P4 ;  /* 0x44000000d8f47fae */ /* 0x0007e8000e121850 */
[----:B------:R1:W-:Y:S04]  /*a1e0*/  LDGSTS.E [R244+0x48000], desc[UR16][R218.64], !P4 ;  /* 0x48000000daf47fae */ /* 0x0003e8000e121850 */
[----:B------:R4:W-:Y:S01]  /*a1f0*/  LDGSTS.E [R244+0x4c000], desc[UR16][R220.64], !P4 ;  /* 0x4c000000dcf47fae */ /* 0x0009e2000e121850 */
[----:B---3--:R-:W-:-:S03]  /*a200*/  IMAD.WIDE R216, R4, 0x4, R242 ;  /* 0x0000000404d87825 */ /* 0x008fc600078e02f2 */
[----:B------:R3:W-:Y:S01]  /*a210*/  LDGSTS.E [R244+0x40004], desc[UR16][R222.64], !P5 ;  /* 0x40004000def47fae */ /* 0x0007e2000e921850 */
[----:B-1----:R-:W-:-:S03]  /*a220*/  IMAD.WIDE R218, R4, 0x4, R240 ;  /* 0x0000000404da7825 */ /* 0x002fc600078e02f0 */
[----:B------:R-:W2:Y:S01]  /*a230*/  LDL.LU.64 R242, [R1+0x1f8] ;  /* 0x0001f80001f27983 */ /* 0x000ea20000300a00 */
[----:B----4-:R-:W-:-:S03]  /*a240*/  IMAD.WIDE R220, R4, 0x4, R226 ;  /* 0x0000000404dc7825 */ /* 0x010fc600078e02e2 */
[----:B------:R-:W4:Y:S01]  /*a250*/  LDL.LU.64 R236, [R1+0x1e8] ;  /* 0x0001e80001ec7983 */ /* 0x000f220000300a00 */
[----:B---3--:R-:W-:-:S03]  /*a260*/  IMAD.WIDE R222, R4, 0x4, R228 ;  /* 0x0000000404de7825 */ /* 0x008fc600078e02e4 */
[----:B------:R-:W3:Y:S04]  /*a270*/  LDL.LU.64 R240, [R1+0x1e0] ;  /* 0x0001e00001f07983 */ /* 0x000ee80000300a00 */
[----:B------:R1:W-:Y:S04]  /*a280*/  LDGSTS.E [R244+0x44004], desc[UR16][R216.64], !P5 ;  /* 0x44004000d8f47fae */ /* 0x0003e8000e921850 */
[----:B------:R-:W3:Y:S04]  /*a290*/  LDL.LU.64 R226, [R1+0x1d8] ;  /* 0x0001d80001e27983 */ /* 0x000ee80000300a00 */
[----:B------:R1:W-:Y:S02]  /*a2a0*/  LDGSTS.E [R244+0x48004], desc[UR16][R218.64], !P5 ;  /* 0x48004000daf47fae */ /* 0x0003e4000e921850 */
[----:B-1----:R-:W-:-:S02]  /*a2b0*/  IMAD.WIDE R216, R4, 0x4, R230 ;  /* 0x0000000404d87825 */ /* 0x002fc400078e02e6 */
[----:B------:R-:W3:Y:S04]  /*a2c0*/  LDL.LU.64 R228, [R1+0x1d0] ;  /* 0x0001d00001e47983 */ /* 0x000ee80000300a00 */
[----:B------:R1:W-:Y:S01]  /*a2d0*/  LDGSTS.E [R244+0x4c004], desc[UR16][R220.64], !P5 ;  /* 0x4c004000dcf47fae */ /* 0x0003e2000e921850 */
[----:B------:R-:W-:-:S03]  /*a2e0*/  IMAD.WIDE R218, R4, 0x4, R232 ;  /* 0x0000000404da7825 */ /* 0x000fc600078e02e8 */
[----:B------:R-:W3:Y:S04]  /*a2f0*/  LDL.LU.64 R230, [R1+0x1c8] ;  /* 0x0001c80001e67983 */ /* 0x000ee80000300a00 */
[----:B------:R-:W3:Y:S01]  /*a300*/  LDL.LU.64 R232, [R1+0x1c0] ;  /* 0x0001c00001e87983 */ /* 0x000ee20000300a00 */
[----:B-1----:R-:W-:-:S03]  /*a310*/  IMAD.WIDE R220, R4, 0x4, R234 ;  /* 0x0000000404dc7825 */ /* 0x002fc600078e02ea */
[----:B------:R-:W-:Y:S04]  /*a320*/  LDGSTS.E [R244+0x40008], desc[UR16][R222.64], !P6 ;  /* 0x40008000def47fae */ /* 0x000fe8000f121850 */
[----:B------:R-:W3:Y:S04]  /*a330*/  LDL.LU.64 R234, [R1+0x1b8] ;  /* 0x0001b80001ea7983 */ /* 0x000ee80000300a00 */
[----:B------:R-:W-:Y:S04]  /*a340*/  LDGSTS.E [R244+0x44008], desc[UR16][R216.64], !P6 ;  /* 0x44008000d8f47fae */ /* 0x000fe8000f121850 */
[----:B------:R-:W4:Y:S01]  /*a350*/  LDL.LU.64 R222, [R1+0x210] ;  /* 0x0002100001de7983 */ /* 0x000f220000300a00 */
[----:B------:R-:W-:-:S02]  /*a360*/  ISETP.GE.U32.AND P0, PT, R3, 0x7fffff59, PT ;  /* 0x7fffff590300780c */ /* 0x000fc40003f06070 */
[----:B------:R-:W1:Y:S01]  /*a370*/  LDC R3, c[0x0][0x230] ;  /* 0x00008c00ff037b82 */ /* 0x000e620000000800 */
[----:B------:R2:W-:Y:S04]  /*a380*/  LDGSTS.E [R244+0x48008], desc[UR16][R218.64], !P6 ;  /* 0x48008000daf47fae */ /* 0x0005e8000f121850 */
[----:B------:R-:W3:Y:S04]  /*a390*/  LDL.LU.64 R216, [R1+0x208] ;  /* 0x0002080001d87983 */ /* 0x000ee80000300a00 */
[----:B------:R1:W-:Y:S01]  /*a3a0*/  LDGSTS.E [R244+0x4c008], desc[UR16][R220.64], !P6 ;  /* 0x4c008000dcf47fae */ /* 0x0003e2000f121850 */
[----:B--2---:R-:W-:-:S03]  /*a3b0*/  IMAD.WIDE R218, R4, 0x4, R238 ;  /* 0x0000000404da7825 */ /* 0x004fc600078e02ee */
[----:B------:R-:W2:Y:S01]  /*a3c0*/  LDL.LU.64 R238, [R1+0x1b0] ;  /* 0x0001b00001ee7983 */ /* 0x000ea20000300a00 */
[----:B-1----:R-:W-:-:S04]  /*a3d0*/  IADD3 R3, R3, -0x89, RZ ;  /* 0xffffff7703037810 */ /* 0x002fc80007ffe0ff */
[----:B------:R-:W-:Y:S02]  /*a3e0*/  ISETP.GE.U32.AND P1, PT, R3, 0x7fffff58, PT ;  /* 0x7fffff580300780c */ /* 0x000fe40003f26070 */
[----:B------:R-:W1:Y:S01]  /*a3f0*/  LDC R3, c[0x0][0x230] ;  /* 0x00008c00ff037b82 */ /* 0x000e620000000800 */
[C---:B------:R-:W-:Y:S02]  /*a400*/  IMAD.WIDE R220, R4.reuse, 0x4, R242 ;  /* 0x0000000404dc7825 */ /* 0x040fe400078e02f2 */
[----:B------:R-:W2:Y:S02]  /*a410*/  LDL.LU.64 R242, [R1+0x1a8] ;  /* 0x0001a80001f27983 */ /* 0x000ea40000300a00 */
[----:B----4-:R-:W-:-:S05]  /*a420*/  IMAD.WIDE R222, R4, 0x4, R222 ;  /* 0x0000000404de7825 */ /* 0x010fca00078e02de */
[----:B------:R-:W-:Y:S04]  /*a430*/  LDGSTS.E [R244+0x4000c], desc[UR16][R222.64], !P0 ;  /* 0x4000c000def47fae */ /* 0x000fe8000c121850 */
        /* <DEDUP_REMOVED lines=12> */
[----:B------:R-:W1:Y:S02]  /*a500*/  LDC R3, c[0x0][0x230] ;  /* 0x00008c00ff037b82 */ /* 0x000e640000000800 */
[----:B-1----:R-:W-:-:S05]  /*a510*/  VIADD R3, R3, 0xffffff72 ;  /* 0xffffff7203037836 */ /* 0x002fca0000000000 */
[----:B------:R-:W-:Y:S02]  /*a520*/  ISETP.GE.U32.AND P6, PT, R3, 0x7fffff53, PT ;  /* 0x7fffff530300780c */ /* 0x000fe40003fc6070 */
[----:B------:R-:W1:Y:S01]  /*a530*/  LDC R3, c[0x0][0x230] ;  /* 0x00008c00ff037b82 */ /* 0x000e620000000800 */
[----:B---3--:R-:W-:-:S05]  /*a540*/  IMAD.WIDE R216, R4, 0x4, R216 ;  /* 0x0000000404d87825 */ /* 0x008fca00078e02d8 */
[----:B------:R-:W-:Y:S04]  /*a550*/  LDGSTS.E [R244+0x4400c], desc[UR16][R216.64], !P0 ;  /* 0x4400c000d8f47fae */ /* 0x000fe8000c121850 */
[----:B------:R3:W-:Y:S04]  /*a560*/  LDGSTS.E [R244+0x4800c], desc[UR16][R218.64], !P0 ;  /* 0x4800c000daf47fae */ /* 0x0007e8000c121850 */
[----:B------:R2:W-:Y:S01]  /*a570*/  LDGSTS.E [R244+0x4c00c], desc[UR16][R220.64], !P0 ;  /* 0x4c00c000dcf47fae */ /* 0x0005e2000c121850 */
[----:B-1----:R-:W-:-:S05]  /*a580*/  VIADD R3, R3, 0xffffff71 ;  /* 0xffffff7103037836 */ /* 0x002fca0000000000 */
[----:B------:R-:W-:Y:S02]  /*a590*/  ISETP.GE.U32.AND P0, PT, R3, 0x7fffff52, PT ;  /* 0x7fffff520300780c */ /* 0x000fe40003f06070 */
[----:B------:R-:W1:Y:S01]  /*a5a0*/  LDC R3, c[0x0][0x230] ;  /* 0x00008c00ff037b82 */ /* 0x000e620000000800 */
[----:B---3--:R-:W-:-:S04]  /*a5b0*/  IMAD.WIDE R218, R4, 0x4, R236 ;  /* 0x0000000404da7825 */ /* 0x008fc800078e02ec */
[----:B--2---:R-:W-:-:S04]  /*a5c0*/  IMAD.WIDE R220, R4, 0x4, R240 ;  /* 0x0000000404dc7825 */ /* 0x004fc800078e02f0 */
[----:B-1----:R-:W-:Y:S02]  /*a5d0*/  VIADD R3, R3, 0xffffff70 ;  /* 0xffffff7003037836 */ /* 0x002fe40000000000 */
[----:B------:R-:W-:-:S04]  /*a5e0*/  IMAD.WIDE R180, R4, 0x4, R180 ;  /* 0x0000000404b47825 */ /* 0x000fc800078e02b4 */
[----:B------:R-:W-:-:S04]  /*a5f0*/  IMAD.WIDE R182, R4, 0x4, R182 ;  /* 0x0000000404b67825 */ /* 0x000fc800078e02b6 */
[----:B------:R-:W-:-:S04]  /*a600*/  IMAD.WIDE R184, R4, 0x4, R184 ;  /* 0x0000000404b87825 */ /* 0x000fc800078e02b8 */
[----:B------:R-:W-:-:S04]  /*a610*/  IMAD.WIDE R186, R4, 0x4, R186 ;  /* 0x0000000404ba7825 */ /* 0x000fc800078e02ba */
[----:B------:R-:W-:-:S04]  /*a620*/  IMAD.WIDE R188, R4, 0x4, R188 ;  /* 0x0000000404bc7825 */ /* 0x000fc800078e02bc */
[----:B------:R-:W-:-:S04]  /*a630*/  IMAD.WIDE R190, R4, 0x4, R190 ;  /* 0x0000000404be7825 */ /* 0x000fc800078e02be */
[----:B----4-:R-:W-:-:S04]  /*a640*/  IMAD.WIDE R216, R4, 0x4, R222 ;  /* 0x0000000404d87825 */ /* 0x010fc800078e02de */
[----:B------:R-:W-:Y:S01]  /*a650*/  IMAD.WIDE R222, R4, 0x4, R226 ;  /* 0x0000000404de7825 */ /* 0x000fe200078e02e2 */
[----:B------:R1:W-:Y:S04]  /*a660*/  LDGSTS.E [R245+0x40000], desc[UR16][R216.64], !P1 ;  /* 0x40000000d8f57fae */ /* 0x0003e8000c921850 */
[----:B------:R2:W-:Y:S04]  /*a670*/  LDGSTS.E [R245+0x44000], desc[UR16][R218.64], !P1 ;  /* 0x44000000daf57fae */ /* 0x0005e8000c921850 */
[----:B------:R3:W-:Y:S04]  /*a680*/  LDGSTS.E [R245+0x48000], desc[UR16][R220.64], !P1 ;  /* 0x48000000dcf57fae */ /* 0x0007e8000c921850 */
[----:B------:R4:W-:Y:S01]  /*a690*/  LDGSTS.E [R245+0x4c000], desc[UR16][R222.64], !P1 ;  /* 0x4c000000def57fae */ /* 0x0009e2000c921850 */
[----:B------:R-:W-:-:S02]  /*a6a0*/  ISETP.GE.U32.AND P1, PT, R3, 0x7fffff51, PT ;  /* 0x7fffff510300780c */ /* 0x000fc40003f26070 */
[----:B------:R-:W4:Y:S01]  /*a6b0*/  LDC R3, c[0x0][0x230] ;  /* 0x00008c00ff037b82 */ /* 0x000f220000000800 */
[----:B-1----:R-:W-:-:S04]  /*a6c0*/  IMAD.WIDE R216, R4, 0x4, R228 ;  /* 0x0000000404d87825 */ /* 0x002fc800078e02e4 */
[C---:B--2---:R-:W-:Y:S01]  /*a6d0*/  IMAD.WIDE R218, R4.reuse, 0x4, R230 ;  /* 0x0000000404da7825 */ /* 0x044fe200078e02e6 */
[----:B------:R-:W-:Y:S03]  /*a6e0*/  LDGSTS.E [R245+0x40004], desc[UR16][R216.64], !P2 ;  /* 0x40004000d8f57fae */ /* 0x000fe6000d121850 */
[C---:B---3--:R-:W-:Y:S01]  /*a6f0*/  IMAD.WIDE R220, R4.reuse, 0x4, R232 ;  /* 0x0000000404dc7825 */ /* 0x048fe200078e02e8 */
[----:B------:R1:W-:Y:S03]  /*a700*/  LDGSTS.E [R245+0x44004], desc[UR16][R218.64], !P2 ;  /* 0x44004000daf57fae */ /* 0x0003e6000d121850 */
[----:B----4-:R-:W-:Y:S01]  /*a710*/  IMAD.WIDE R222, R4, 0x4, R234 ;  /* 0x0000000404de7825 */ /* 0x010fe200078e02ea */
[----:B------:R2:W-:Y:S04]  /*a720*/  LDGSTS.E [R245+0x48004], desc[UR16][R220.64], !P2 ;  /* 0x48004000dcf57fae */ /* 0x0005e8000d121850 */
[----:B------:R3:W-:Y:S01]  /*a730*/  LDGSTS.E [R245+0x4c004], desc[UR16][R222.64], !P2 ;  /* 0x4c004000def57fae */ /* 0x0007e2000d121850 */
[----:B------:R-:W-:-:S04]  /*a740*/  IADD3 R3, R3, -0x91, RZ ;  /* 0xffffff6f03037810 */ /* 0x000fc80007ffe0ff */
[----:B------:R-:W-:Y:S02]  /*a750*/  ISETP.GE.U32.AND P2, PT, R3, 0x7fffff50, PT ;  /* 0x7fffff500300780c */ /* 0x000fe40003f46070 */
[----:B------:R-:W4:Y:S01]  /*a760*/  LDC R3, c[0x0][0x230] ;  /* 0x00008c00ff037b82 */ /* 0x000f220000000800 */
[C---:B-1----:R-:W-:Y:S02]  /*a770*/  IMAD.WIDE R218, R4.reuse, 0x4, R242 ;  /* 0x0000000404da7825 */ /* 0x042fe400078e02f2 */
[----:B------:R-:W1:Y:S02]  /*a780*/  S2R R243, SR_TID.X ;  /* 0x0000000000f37919 */ /* 0x000e640000002100 */
[----:B------:R-:W-:-:S04]  /*a790*/  IMAD.WIDE R216, R4, 0x4, R238 ;  /* 0x0000000404d87825 */ /* 0x000fc800078e02ee */
[C---:B--2---:R-:W-:Y:S01]  /*a7a0*/  IMAD.WIDE R220, R4.reuse, 0x4, R6 ;  /* 0x0000000404dc7825 */ /* 0x044fe200078e0206 */
[----:B------:R2:W-:Y:S03]  /*a7b0*/  LDGSTS.E [R245+0x40008], desc[UR16][R216.64], !P3 ;  /* 0x40008000d8f57fae */ /* 0x0005e6000d921850 */
[----:B---3--:R-:W-:Y:S01]  /*a7c0*/  IMAD.WIDE R222, R4, 0x4, R14 ;  /* 0x0000000404de7825 */ /* 0x008fe200078e020e */
[----:B------:R-:W-:Y:S04]  /*a7d0*/  LDGSTS.E [R245+0x44008], desc[UR16][R218.64], !P3 ;  /* 0x44008000daf57fae */ /* 0x000fe8000d921850 */
[----:B------:R-:W-:Y:S04]  /*a7e0*/  LDGSTS.E [R245+0x48008], desc[UR16][R220.64], !P3 ;  /* 0x48008000dcf57fae */ /* 0x000fe8000d921850 */
[----:B------:R-:W-:Y:S01]  /*a7f0*/  LDGSTS.E [R245+0x4c008], desc[UR16][R222.64], !P3 ;  /* 0x4c008000def57fae */ /* 0x000fe2000d921850 */
[----:B----4-:R-:W-:-:S02]  /*a800*/  VIADD R3, R3, 0xffffff6e ;  /* 0xffffff6e03037836 */ /* 0x010fc40000000000 */
[C---:B------:R-:W-:Y:S01]  /*a810*/  IMAD.WIDE R192, R4.reuse, 0x4, R192 ;  /* 0x0000000404c07825 */ /* 0x040fe200078e02c0 */
[----:B------:R-:W5:Y:S02]  /*a820*/  LDL.LU.64 R6, [R1+0x6a8] ;  /* 0x0006a80001067983 */ /* 0x000f640000300a00 */
[----:B------:R-:W-:Y:S02]  /*a830*/  ISETP.GE.U32.AND P3, PT, R3, 0x7fffff4f, PT ;  /* 0x7fffff4f0300780c */ /* 0x000fe40003f66070 */
[----:B------:R-:W3:Y:S01]  /*a840*/  LDC R3, c[0x0][0x230] ;  /* 0x00008c00ff037b82 */ /* 0x000ee20000000800 */
[----:B--2---:R-:W-:Y:S01]  /*a850*/  IMAD.WIDE R216, R4, 0x4, R12 ;  /* 0x0000000404d87825 */ /* 0x004fe200078e020c */
[----:B------:R-:W5:Y:S04]  /*a860*/  LDL.LU.64 R14, [R1+0x6a0] ;  /* 0x0006a000010e7983 */ /* 0x000f680000300a00 */
[----:B------:R-:W-:Y:S01]  /*a870*/  LDGSTS.E [R245+0x4000c], desc[UR16][R216.64], !P4 ;  /* 0x4000c000d8f57fae */ /* 0x000fe2000e121850 */
[----:B-1----:R-:W-:-:S03]  /*a880*/  LOP3.LUT R243, R243, 0x1f, RZ, 0xc0, !PT ;  /* 0x0000001ff3f37812 */ /* 0x002fc600078ec0ff */
[----:B------:R-:W-:Y:S04]  /*a890*/  LDGSTS.E [R245+0x4400c], desc[UR16][R178.64], !P4 ;  /* 0x4400c000b2f57fae */ /* 0x000fe8000e121850 */
[----:B------:R-:W-:Y:S04]  /*a8a0*/  LDGSTS.E [R245+0x4800c], desc[UR16][R180.64], !P4 ;  /* 0x4800c000b4f57fae */ /* 0x000fe8000e121850 */
[----:B------:R-:W-:Y:S04]  /*a8b0*/  LDGSTS.E [R245+0x4c00c], desc[UR16][R182.64], !P4 ;  /* 0x4c00c000b6f57fae */ /* 0x000fe8000e121850 */
[----:B------:R-:W-:Y:S01]  /*a8c0*/  LDGSTS.E [R246+0x40000], desc[UR16][R184.64], !P5 ;  /* 0x40000000b8f67fae */ /* 0x000fe2000e921850 */
[----:B---3--:R-:W-:-:S03]  /*a8d0*/  VIADD R3, R3, 0xffffff6d ;  /* 0xffffff6d03037836 */ /* 0x008fc60000000000 */
[----:B------:R-:W-:Y:S04]  /*a8e0*/  LDGSTS.E [R246+0x44000], desc[UR16][R186.64], !P5 ;  /* 0x44000000baf67fae */ /* 0x000fe8000e921850 */
[----:B------:R-:W-:Y:S04]  /*a8f0*/  LDGSTS.E [R246+0x48000], desc[UR16][R188.64], !P5 ;  /* 0x48000000bcf67fae */ /* 0x000fe8000e921850 */
[----:B------:R-:W-:Y:S01]  /*a900*/  LDGSTS.E [R246+0x4c000], desc[UR16][R190.64], !P5 ;  /* 0x4c000000bef67fae */ /* 0x000fe2000e921850 */
[----:B------:R-:W-:Y:S02]  /*a910*/  ISETP.GE.AND P5, PT, R243, R224, PT ;  /* 0x000000e0f300720c */ /* 0x000fe40003fa6270 */
[----:B------:R-:W-:Y:S01]  /*a920*/  ISETP.GE.U32.AND P4, PT, R3, 0x7fffff4e, PT ;  /* 0x7fffff4e0300780c */ /* 0x000fe20003f86070 */
[----:B------:R-:W-:Y:S01]  /*a930*/  IMAD.WIDE R194, R4, 0x4, R194 ;  /* 0x0000000404c27825 */ /* 0x000fe200078e02c2 */
[----:B------:R-:W-:Y:S01]  /*a940*/  SEL R3, RZ, 0x4, P5 ;  /* 0x00000004ff037807 */ /* 0x000fe20002800000 */
[----:B------:R-:W-:Y:S01]  /*a950*/  LDGSTS.E [R246+0x40004], desc[UR16][R192.64], !P6 ;  /* 0x40004000c0f67fae */ /* 0x000fe2000f121850 */
[----:B------:R-:W-:Y:S01]  /*a960*/  ISETP.GT.AND P5, PT, R252, 0x9f, PT ;  /* 0x0000009ffc00780c */ /* 0x000fe20003fa4270 */
[----:B------:R-:W-:-:S02]  /*a970*/  IMAD.WIDE R196, R4, 0x4, R196 ;  /* 0x0000000404c47825 */ /* 0x000fc400078e02c4 */
[----:B------:R-:W-:Y:S01]  /*a980*/  LDGSTS.E [R246+0x44004], desc[UR16][R194.64], !P6 ;  /* 0x44004000c2f67fae */ /* 0x000fe2000f121850 */
[----:B------:R-:W-:Y:S01]  /*a990*/  SEL R3, R3, RZ, P5 ;  /* 0x000000ff03037207 */ /* 0x000fe20002800000 */
[C---:B------:R-:W-:Y:S02]  /*a9a0*/  IMAD.WIDE R198, R4.reuse, 0x4, R198 ;  /* 0x0000000404c67825 */ /* 0x040fe400078e02c6 */
[----:B------:R-:W-:Y:S02]  /*a9b0*/  LDGSTS.E [R246+0x48004], desc[UR16][R196.64], !P6 ;  /* 0x48004000c4f67fae */ /* 0x000fe4000f121850 */
[C---:B------:R-:W-:Y:S01]  /*a9c0*/  IMAD.WIDE R200, R4.reuse, 0x4, R200 ;  /* 0x0000000404c87825 */ /* 0x040fe200078e02c8 */
[----:B------:R-:W-:Y:S01]  /*a9d0*/  ISETP.NE.U32.AND P5, PT, R3, RZ, PT ;  /* 0x000000ff0300720c */ /* 0x000fe20003fa5070 */
[----:B------:R-:W-:Y:S01]  /*a9e0*/  LDGSTS.E [R246+0x4c004], desc[UR16][R198.64], !P6 ;  /* 0x4c004000c6f67fae */ /* 0x000fe2000f121850 */
[----:B------:R-:W1:Y:S01]  /*a9f0*/  LDC R3, c[0x0][0x230] ;  /* 0x00008c00ff037b82 */ /* 0x000e620000000800 */
[----:B------:R-:W-:-:S02]  /*aa00*/  IMAD.WIDE R202, R4, 0x4, R202 ;  /* 0x0000000404ca7825 */ /* 0x000fc400078e02ca */
[----:B------:R-:W-:Y:S02]  /*aa10*/  LDGSTS.E [R246+0x40008], desc[UR16][R200.64], !P0 ;  /* 0x40008000c8f67fae */ /* 0x000fe4000c121850 */
[C---:B------:R-:W-:Y:S02]  /*aa20*/  IMAD.WIDE R204, R4.reuse, 0x4, R204 ;  /* 0x0000000404cc7825 */ /* 0x040fe400078e02cc */
[----:B------:R-:W-:Y:S02]  /*aa30*/  LDGSTS.E [R246+0x44008], desc[UR16][R202.64], !P0 ;  /* 0x44008000caf67fae */ /* 0x000fe4000c121850 */
[C---:B------:R-:W-:Y:S02]  /*aa40*/  IMAD.WIDE R206, R4.reuse, 0x4, R206 ;  /* 0x0000000404ce7825 */ /* 0x040fe400078e02ce */
[----:B------:R-:W-:Y:S02]  /*aa50*/  LDGSTS.E [R246+0x48008], desc[UR16][R204.64], !P0 ;  /* 0x48008000ccf67fae */ /* 0x000fe4000c121850 */
[----:B------:R-:W-:-:S02]  /*aa60*/  IMAD.WIDE R104, R4, 0x4, R104 ;  /* 0x0000000404687825 */ /* 0x000fc400078e0268 */
[----:B------:R-:W-:Y:S04]  /*aa70*/  LDGSTS.E [R246+0x4c008], desc[UR16][R206.64], !P0 ;  /* 0x4c008000cef67fae */ /* 0x000fe8000c121850 */
[----:B------:R2:W-:Y:S01]  /*aa80*/  LDGSTS.E [R246+0x4000c], desc[UR16][R104.64], !P1 ;  /* 0x4000c00068f67fae */ /* 0x0005e2000c921850 */
[----:B------:R-:W-:-:S03]  /*aa90*/  IMAD.WIDE R120, R4, 0x4, R120 ;  /* 0x0000000404787825 */ /* 0x000fc600078e0278 */
[----:B------:R-:W5:Y:S01]  /*aaa0*/  LDL.LU.64 R12, [R1+0x698] ;  /* 0x00069800010c7983 */ /* 0x000f620000300a00 */
[----:B------:R-:W-:-:S03]  /*aab0*/  IMAD.WIDE R126, R4, 0x4, R126 ;  /* 0x00000004047e7825 */ /* 0x000fc600078e027e */
[----:B------:R-:W-:Y:S01]  /*aac0*/  LDGSTS.E [R246+0x4400c], desc[UR16][R120.64], !P1 ;  /* 0x4400c00078f67fae */ /* 0x000fe2000c921850 */
[----:B--2---:R-:W2:Y:S01]  /*aad0*/  LDC R104, c[0x0][0x230] ;  /* 0x00008c00ff687b82 */ /* 0x004ea20000000800 */
        /* <DEDUP_REMOVED lines=12> */
[----:B------:R-:W-:Y:S02]  /*aba0*/  VIADD R17, R17, 0xffffff6c ;  /* 0xffffff6c11117836 */ /* 0x000fe40000000000 */
[----:B------:R-:W-:Y:S01]  /*abb0*/  LDGSTS.E [R247+0x40004], desc[UR16][R116.64], !P3 ;  /* 0x4000400074f77fae */ /* 0x000fe2000d921850 */
[----:B------:R-:W-:-:S04]  /*abc0*/  IMAD.WIDE R114, R4, 0x4, R114 ;  /* 0x0000000404727825 */ /* 0x000fc800078e0272 */
[C---:B------:R-:W-:Y:S01]  /*abd0*/  IMAD.WIDE R62, R4.reuse, 0x4, R62 ;  /* 0x00000004043e7825 */ /* 0x040fe200078e023e */
[----:B------:R-:W-:Y:S01]  /*abe0*/  ISETP.GE.U32.AND P0, PT, R17, 0x7fffff4d, PT ;  /* 0x7fffff4d1100780c */ /* 0x000fe20003f06070 */
[----:B------:R-:W-:Y:S01]  /*abf0*/  LDGSTS.E [R247+0x44004], desc[UR16][R114.64], !P3 ;  /* 0x4400400072f77fae */ /* 0x000fe2000d921850 */
[----:B------:R-:W3:Y:S03]  /*ac00*/  LDC R17, c[0x0][0x230] ;  /* 0x00008c00ff117b82 */ /* 0x000ee60000000800 */
[----:B------:R4:W-:Y:S01]  /*ac10*/  LDGSTS.E [R247+0x48004], desc[UR16][R62.64], !P3 ;  /* 0x480040003ef77fae */ /* 0x0009e2000d921850 */
[----:B-1----:R-:W-:Y:S01]  /*ac20*/  IADD3 R3, R3, -0x95, RZ ;  /* 0xffffff6b03037810 */ /* 0x002fe20007ffe0ff */
[----:B------:R-:W-:-:S03]  /*ac30*/  IMAD.WIDE R110, R4, 0x4, R110 ;  /* 0x00000004046e7825 */ /* 0x000fc600078e026e */
[----:B------:R-:W-:Y:S01]  /*ac40*/  ISETP.GE.U32.AND P1, PT, R3, 0x7fffff4c, PT ;  /* 0x7fffff4c0300780c */ /* 0x000fe20003f26070 */
[C---:B------:R-:W-:Y:S01]  /*ac50*/  IMAD.WIDE R108, R4.reuse, 0x4, R108 ;  /* 0x00000004046c7825 */ /* 0x040fe200078e026c */
[----:B------:R-:W-:Y:S01]  /*ac60*/  LDGSTS.E [R247+0x4c004], desc[UR16][R110.64], !P3 ;  /* 0x4c0040006ef77fae */ /* 0x000fe2000d921850 */
[----:B----4-:R-:W1:Y:S02]  /*ac70*/  LDC R63, c[0x0][0x230] ;  /* 0x00008c00ff3f7b82 */ /* 0x010e640000000800 */
[----:B------:R-:W-:Y:S01]  /*ac80*/  IMAD.WIDE R106, R4, 0x4, R106 ;  /* 0x00000004046a7825 */ /* 0x000fe200078e026a */
[----:B------:R-:W-:Y:S03]  /*ac90*/  LDGSTS.E [R247+0x40008], desc[UR16][R108.64], !P4 ;  /* 0x400080006cf77fae */ /* 0x000fe6000e121850 */
[----:B--2---:R-:W-:Y:S01]  /*aca0*/  VIADD R3, R104, 0xffffff6a ;  /* 0xffffff6a68037836 */ /* 0x004fe20000000000 */
[----:B------:R-:W-:Y:S01]  /*acb0*/  LDGSTS.E [R247+0x44008], desc[UR16][R106.64], !P4 ;  /* 0x440080006af77fae */ /* 0x000fe2000e121850 */
[C---:B------:R-:W-:Y:S01]  /*acc0*/  IMAD.WIDE R72, R4.reuse, 0x4, R72 ;  /* 0x0000000404487825 */ /* 0x040fe200078e0248 */
[----:B------:R-:W2:Y:S03]  /*acd0*/  LDC R62, c[0x0][0x230] ;  /* 0x00008c00ff3e7b82 */ /* 0x000ea60000000800 */
[C---:B------:R-:W-:Y:S01]  /*ace0*/  IMAD.WIDE R92, R4.reuse, 0x4, R92 ;  /* 0x00000004045c7825 */ /* 0x040fe200078e025c */
[----:B------:R-:W-:Y:S01]  /*acf0*/  ISETP.GE.U32.AND P2, PT, R3, 0x7fffff4b, PT ;  /* 0x7fffff4b0300780c */ /* 0x000fe20003f46070 */
        /* <DEDUP_REMOVED lines=10> */
[----:B------:R4:W-:Y:S02]  /*ada0*/  LDGSTS.E [R247+0x4c00c], desc[UR16][R20.64], !P0 ;  /* 0x4c00c00014f77fae */ /* 0x0009e4000c121850 */
[C---:B------:R-:W-:Y:S02]  /*adb0*/  IMAD.WIDE R84, R4.reuse, 0x4, R84 ;  /* 0x0000000404547825 */ /* 0x040fe400078e0254 */
[----:B------:R-:W-:Y:S02]  /*adc0*/  LDGSTS.E [R248+0x40000], desc[UR16][R86.64], !P1 ;  /* 0x4000000056f87fae */ /* 0x000fe4000c921850 */
[----:B------:R-:W-:-:S02]  /*add0*/  IMAD.WIDE R80, R4, 0x4, R80 ;  /* 0x0000000404507825 */ /* 0x000fc400078e0250 */
[----:B------:R-:W-:Y:S02]  /*ade0*/  LDGSTS.E [R248+0x44000], desc[UR16][R84.64], !P1 ;  /* 0x4400000054f87fae */ /* 0x000fe4000c921850 */
[C---:B------:R-:W-:Y:S01]  /*adf0*/  IMAD.WIDE R78, R4.reuse, 0x4, R78 ;  /* 0x00000004044e7825 */ /* 0x040fe200078e024e */
[----:B----4-:R-:W4:Y:S01]  /*ae00*/  LDC R20, c[0x0][0x230] ;  /* 0x00008c00ff147b82 */ /* 0x010f220000000800 */
[----:B------:R-:W-:Y:S02]  /*ae10*/  LDGSTS.E [R248+0x48000], desc[UR16][R80.64], !P1 ;  /* 0x4800000050f87fae */ /* 0x000fe4000c921850 */
[C---:B------:R-:W-:Y:S02]  /*ae20*/  IMAD.WIDE R76, R4.reuse, 0x4, R76 ;  /* 0x00000004044c7825 */ /* 0x040fe400078e024c */
[----:B------:R-:W-:Y:S02]  /*ae30*/  LDGSTS.E [R248+0x4c000], desc[UR16][R78.64], !P1 ;  /* 0x4c0000004ef87fae */ /* 0x000fe4000c921850 */
[----:B------:R-:W-:Y:S01]  /*ae40*/  IMAD.WIDE R74, R4, 0x4, R74 ;  /* 0x00000004044a7825 */ /* 0x000fe200078e024a */
[----:B------:R-:W4:Y:S01]  /*ae50*/  LDC R21, c[0x0][0x230] ;  /* 0x00008c00ff157b82 */ /* 0x000f220000000800 */
[----:B------:R-:W-:Y:S02]  /*ae60*/  LDGSTS.E [R248+0x40004], desc[UR16][R76.64], !P2 ;  /* 0x400040004cf87fae */ /* 0x000fe4000d121850 */
[----:B---3--:R-:W-:-:S02]  /*ae70*/  VIADD R3, R17, 0xffffff69 ;  /* 0xffffff6911037836 */ /* 0x008fc40000000000 */
[C---:B------:R-:W-:Y:S01]  /*ae80*/  IMAD.WIDE R70, R4.reuse, 0x4, R70 ;  /* 0x0000000404467825 */ /* 0x040fe200078e0246 */
[----:B-1----:R-:W-:Y:S01]  /*ae90*/  IADD3 R17, R63, -0x99, RZ ;  /* 0xffffff673f117810 */ /* 0x002fe20007ffe0ff */
[----:B------:R-:W-:Y:S02]  /*aea0*/  LDGSTS.E [R248+0x44004], desc[UR16][R74.64], !P2 ;  /* 0x440040004af87fae */ /* 0x000fe4000d121850 */
[----:B------:R-:W-:Y:S01]  /*aeb0*/  IMAD.WIDE R48, R4, 0x4, R48 ;  /* 0x0000000404307825 */ /* 0x000fe200078e0230 */
[----:B------:R-:W-:Y:S01]  /*aec0*/  ISETP.GE.U32.AND P0, PT, R3, 0x7fffff4a, PT ;  /* 0x7fffff4a0300780c */ /* 0x000fe20003f06070 */
[----:B------:R-:W-:Y:S04]  /*aed0*/  LDGSTS.E [R248+0x48004], desc[UR16][R70.64], !P2 ;  /* 0x4800400046f87fae */ /* 0x000fe8000d121850 */
[----:B------:R-:W-:Y:S01]  /*aee0*/  LDGSTS.E [R248+0x4c004], desc[UR16][R48.64], !P2 ;  /* 0x4c00400030f87fae */ /* 0x000fe2000d121850 */
[----:B------:R-:W-:-:S02]  /*aef0*/  ISETP.GE.U32.AND P2, PT, R17, 0x7fffff48, PT ;  /* 0x7fffff481100780c */ /* 0x000fc40003f46070 */
[----:B------:R-:W1:Y:S01]  /*af00*/  LDC R17, c[0x0][0x230] ;  /* 0x00008c00ff117b82 */ /* 0x000e620000000800 */
[----:B--2---:R-:W-:Y:S02]  /*af10*/  VIADD R3, R62, 0xffffff68 ;  /* 0xffffff683e037836 */ /* 0x004fe40000000000 */
[----:B------:R-:W-:-:S04]  /*af20*/  IMAD.WIDE R68, R4, 0x4, R68 ;  /* 0x0000000404447825 */ /* 0x000fc800078e0244 */
[C---:B------:R-:W-:Y:S01]  /*af30*/  IMAD.WIDE R18, R4.reuse, 0x4, R18 ;  /* 0x0000000404127825 */ /* 0x040fe200078e0212 */
[----:B------:R-:W-:Y:S01]  /*af40*/  ISETP.GE.U32.AND P1, PT, R3, 0x7fffff49, PT ;  /* 0x7fffff490300780c */ /* 0x000fe20003f26070 */
[----:B------:R-:W-:Y:S02]  /*af50*/  LDGSTS.E [R248+0x40008], desc[UR16][R68.64], !P0 ;  /* 0x4000800044f87fae */ /* 0x000fe4000c121850 */
[C---:B------:R-:W-:Y:S02]  /*af60*/  IMAD.WIDE R40, R4.reuse, 0x4, R40 ;  /* 0x0000000404287825 */ /* 0x040fe400078e0228 */
[----:B------:R2:W-:Y:S02]  /*af70*/  LDGSTS.E [R248+0x44008], desc[UR16][R18.64], !P0 ;  /* 0x4400800012f87fae */ /* 0x0005e4000c121850 */
[----:B------:R-:W-:Y:S02]  /*af80*/  IMAD.WIDE R46, R4, 0x4, R46 ;  /* 0x00000004042e7825 */ /* 0x000fe400078e022e */
[----:B------:R-:W-:Y:S02]  /*af90*/  LDGSTS.E [R248+0x48008], desc[UR16][R40.64], !P0 ;  /* 0x4800800028f87fae */ /* 0x000fe4000c121850 */
[----:B----4-:R-:W-:-:S02]  /*afa0*/  VIADD R3, R20, 0xffffff66 ;  /* 0xffffff6614037836 */ /* 0x010fc40000000000 */
[----:B------:R-:W-:Y:S01]  /*afb0*/  LDGSTS.E [R248+0x4c008], desc[UR16][R46.64], !P0 ;  /* 0x4c0080002ef87fae */ /* 0x000fe2000c121850 */
[----:B--2---:R-:W2:Y:S01]  /*afc0*/  LDC R18, c[0x0][0x230] ;  /* 0x00008c00ff127b82 */ /* 0x004ea20000000800 */
[----:B------:R-:W-:Y:S01]  /*afd0*/  IMAD.WIDE R44, R4, 0x4, R44 ;  /* 0x00000004042c7825 */ /* 0x000fe200078e022c */
[----:B------:R-:W-:-:S03]  /*afe0*/  ISETP.GE.U32.AND P0, PT, R3, 0x7fffff47, PT ;  /* 0x7fffff470300780c */ /* 0x000fc60003f06070 */
[C---:B------:R-:W-:Y:S01]  /*aff0*/  IMAD.WIDE R42, R4.reuse, 0x4, R42 ;  /* 0x00000004042a7825 */ /* 0x040fe200078e022a */
[----:B------:R-:W-:Y:S02]  /*b000*/  LDGSTS.E [R248+0x4000c], desc[UR16][R44.64], !P1 ;  /* 0x4000c0002cf87fae */ /* 0x000fe4000c921850 */
[----:B------:R-:W3:Y:S01]  /*b010*/  LDC R19, c[0x0][0x230] ;  /* 0x00008c00ff137b82 */ /* 0x000ee20000000800 */
        /* <DEDUP_REMOVED lines=10> */
[----:B-1----:R-:W-:Y:S01]  /*b0c0*/  VIADD R3, R17, 0xffffff65 ;  /* 0xffffff6511037836 */ /* 0x002fe20000000000 */
[----:B------:R-:W-:Y:S01]  /*b0d0*/  LDGSTS.E [R249+0x48000], desc[UR16][R26.64], !P2 ;  /* 0x480000001af97fae */ /* 0x000fe2000d121850 */
[C---:B------:R-:W-:Y:S01]  /*b0e0*/  IMAD.WIDE R28, R4.reuse, 0x4, R28 ;  /* 0x00000004041c7825 */ /* 0x040fe200078e021c */
[----:B------:R-:W1:Y:S03]  /*b0f0*/  LDC R17, c[0x0][0x230] ;  /* 0x00008c00ff117b82 */ /* 0x000e660000000800 */
[C---:B------:R-:W-:Y:S01]  /*b100*/  IMAD.WIDE R24, R4.reuse, 0x4, R24 ;  /* 0x0000000404187825 */ /* 0x040fe200078e0218 */
[----:B------:R-:W-:Y:S01]  /*b110*/  ISETP.GE.U32.AND P1, PT, R3, 0x7fffff46, PT ;  /* 0x7fffff460300780c */ /* 0x000fe20003f26070 */
[----:B------:R-:W-:Y:S02]  /*b120*/  LDGSTS.E [R249+0x4c000], desc[UR16][R28.64], !P2 ;  /* 0x4c0000001cf97fae */ /* 0x000fe4000d121850 */
[----:B------:R-:W-:-:S02]  /*b130*/  IMAD.WIDE R90, R4, 0x4, R90 ;  /* 0x00000004045a7825 */ /* 0x000fc400078e025a */
[----:B------:R-:W-:Y:S02]  /*b140*/  LDGSTS.E [R249+0x40004], desc[UR16][R24.64], !P0 ;  /* 0x4000400018f97fae */ /* 0x000fe4000c121850 */
[C---:B------:R-:W-:Y:S02]  /*b150*/  IMAD.WIDE R98, R4.reuse, 0x4, R98 ;  /* 0x0000000404627825 */ /* 0x040fe400078e0262 */
[----:B------:R-:W-:Y:S02]  /*b160*/  LDGSTS.E [R249+0x44004], desc[UR16][R90.64], !P0 ;  /* 0x440040005af97fae */ /* 0x000fe4000c121850 */
[----:B------:R-:W-:Y:S02]  /*b170*/  IMAD.WIDE R156, R4, 0x4, R156 ;  /* 0x00000004049c7825 */ /* 0x000fe400078e029c */
[----:B------:R-:W-:Y:S02]  /*b180*/  LDGSTS.E [R249+0x48004], desc[UR16][R98.64], !P0 ;  /* 0x4800400062f97fae */ /* 0x000fe4000c121850 */
[----:B------:R-:W-:-:S02]  /*b190*/  VIADD R3, R21, 0xffffff64 ;  /* 0xffffff6415037836 */ /* 0x000fc40000000000 */
[----:B------:R-:W-:Y:S03]  /*b1a0*/  LDGSTS.E [R249+0x4c004], desc[UR16][R156.64], !P0 ;  /* 0x4c0040009cf97fae */ /* 0x000fe6000c121850 */
[----:B------:R-:W-:Y:S02]  /*b1b0*/  ISETP.GE.U32.AND P0, PT, R3, 0x7fffff45, PT ;  /* 0x7fffff450300780c */ /* 0x000fe40003f06070 */
[----:B--2---:R-:W-:Y:S02]  /*b1c0*/  IADD3 R3, R18, -0x9d, RZ ;  /* 0xffffff6312037810 */ /* 0x004fe40007ffe0ff */
[----:B------:R-:W2:Y:S01]  /*b1d0*/  LDC R18, c[0x0][0x230] ;  /* 0x00008c00ff127b82 */ /* 0x000ea20000000800 */
[----:B------:R-:W-:Y:S01]  /*b1e0*/  IMAD.WIDE R152, R4, 0x4, R152 ;  /* 0x0000000404987825 */ /* 0x000fe200078e0298 */
[----:B------:R-:W-:-:S03]  /*b1f0*/  ISETP.GE.U32.AND P2, PT, R3, 0x7fffff44, PT ;  /* 0x7fffff440300780c */ /* 0x000fc60003f46070 */
[C---:B------:R-:W-:Y:S01]  /*b200*/  IMAD.WIDE R138, R4.reuse, 0x4, R138 ;  /* 0x00000004048a7825 */ /* 0x040fe200078e028a */
[----:B------:R-:W-:Y:S03]  /*b210*/  LDGSTS.E [R249+0x40008], desc[UR16][R152.64], !P1 ;  /* 0x4000800098f97fae */ /* 0x000fe6000c921850 */
[C---:B------:R-:W-:Y:S01]  /*b220*/  IMAD.WIDE R154, R4.reuse, 0x4, R154 ;  /* 0x00000004049a7825 */ /* 0x040fe200078e029a */
[----:B------:R4:W-:Y:S03]  /*b230*/  STL [R1], RZ ;  /* 0x000000ff01007387 */ /* 0x0009e60000100800 */
[C---:B------:R-:W-:Y:S01]  /*b240*/  IMAD.WIDE R148, R4.reuse, 0x4, R148 ;  /* 0x0000000404947825 */ /* 0x040fe200078e0294 */
[----:B------:R-:W-:Y:S03]  /*b250*/  LDGSTS.E [R249+0x44008], desc[UR16][R138.64], !P1 ;  /* 0x440080008af97fae */ /* 0x000fe6000c921850 */
[----:B-1----:R-:W-:Y:S01]  /*b260*/  VIADD R3, R17, 0xffffff62 ;  /* 0xffffff6211037836 */ /* 0x002fe20000000000 */
[----:B------:R4:W-:Y:S01]  /*b270*/  STL [R1+0x4], RZ ;  /* 0x000004ff01007387 */ /* 0x0009e20000100800 */
[----:B------:R-:W-:-:S03]  /*b280*/  IMAD.WIDE R132, R4, 0x4, R132 ;  /* 0x0000000404847825 */ /* 0x000fc600078e0284 */
[----:B------:R-:W-:Y:S01]  /*b290*/  LDGSTS.E [R249+0x48008], desc[UR16][R154.64], !P1 ;  /* 0x480080009af97fae */ /* 0x000fe2000c921850 */
[----:B------:R-:W-:-:S03]  /*b2a0*/  IMAD.WIDE R144, R4, 0x4, R144 ;  /* 0x0000000404907825 */ /* 0x000fc600078e0290 */
[----:B------:R4:W-:Y:S01]  /*b2b0*/  STL [R1+0x8], RZ ;  /* 0x000008ff01007387 */ /* 0x0009e20000100800 */
[----:B------:R-:W-:-:S03]  /*b2c0*/  IMAD.WIDE R150, R4, 0x4, R150 ;  /* 0x0000000404967825 */ /* 0x000fc600078e0296 */
[----:B------:R-:W-:Y:S01]  /*b2d0*/  LDGSTS.E [R249+0x4c008], desc[UR16][R148.64], !P1 ;  /* 0x4c00800094f97fae */ /* 0x000fe2000c921850 */
[C---:B------:R-:W-:Y:S01]  /*b2e0*/  IMAD.WIDE R140, R4.reuse, 0x4, R140 ;  /* 0x00000004048c7825 */ /* 0x040fe200078e028c */
[----:B------:R-:W-:Y:S02]  /*b2f0*/  ISETP.GE.U32.AND P1, PT, R3, 0x7fffff43, PT ;  /* 0x7fffff430300780c */ /* 0x000fe40003f26070 */
[----:B------:R4:W-:Y:S01]  /*b300*/  STL [R1+0xc], RZ ;  /* 0x00000cff01007387 */ /* 0x0009e20000100800 */
[----:B------:R-:W-:-:S03]  /*b310*/  IMAD.WIDE R146, R4, 0x4, R146 ;  /* 0x0000000404927825 */ /* 0x000fc600078e0292 */
[----:B------:R4:W-:Y:S01]  /*b320*/  STL [R1+0x10], RZ ;  /* 0x000010ff01007387 */ /* 0x0009e20000100800 */
[----:B---3--:R-:W-:Y:S02]  /*b330*/  VIADD R3, R19, 0xffffff61 ;  /* 0xffffff6113037836 */ /* 0x008fe40000000000 */
[C---:B------:R-:W-:Y:S01]  /*b340*/  IMAD.WIDE R134, R4.reuse, 0x4, R134 ;  /* 0x0000000404867825 */ /* 0x040fe200078e0286 */
[----:B------:R4:W-:Y:S03]  /*b350*/  STL [R1+0x14], RZ ;  /* 0x000014ff01007387 */ /* 0x0009e60000100800 */
[C---:B------:R-:W-:Y:S01]  /*b360*/  IMAD.WIDE R142, R4.reuse, 0x4, R142 ;  /* 0x00000004048e7825 */ /* 0x040fe200078e028e */
[----:B------:R-:W-:Y:S04]  /*b370*/  LDGSTS.E [R249+0x4000c], desc[UR16][R132.64], !P0 ;  /* 0x4000c00084f97fae */ /* 0x000fe8000c121850 */
[----:B------:R4:W-:Y:S01]  /*b380*/  STL [R1+0x18], RZ ;  /* 0x000018ff01007387 */ /* 0x0009e20000100800 */
[----:B------:R-:W-:-:S03]  /*b390*/  IMAD.WIDE R130, R4, 0x4, R130 ;  /* 0x0000000404827825 */ /* 0x000fc600078e0282 */
[----:B------:R-:W-:Y:S01]  /*b3a0*/  LDGSTS.E [R249+0x4400c], desc[UR16][R144.64], !P0 ;  /* 0x4400c00090f97fae */ /* 0x000fe2000c121850 */
[----:B--2---:R-:W-:-:S03]  /*b3b0*/  VIADD R178, R18, 0xffffff60 ;  /* 0xffffff6012b27836 */ /* 0x004fc60000000000 */
[----:B------:R4:W-:Y:S04]  /*b3c0*/  STL [R1+0x1c], RZ ;  /* 0x00001cff01007387 */ /* 0x0009e80000100800 */
[----:B------:R-:W-:Y:S04]  /*b3d0*/  LDGSTS.E [R249+0x4800c], desc[UR16][R150.64], !P0 ;  /* 0x4800c00096f97fae */ /* 0x000fe8000c121850 */
[----:B------:R4:W-:Y:S04]  /*b3e0*/  STL [R1+0x20], RZ ;  /* 0x000020ff01007387 */ /* 0x0009e80000100800 */
[----:B------:R-:W-:Y:S01]  /*b3f0*/  LDGSTS.E [R249+0x4c00c], desc[UR16][R140.64], !P0 ;  /* 0x4c00c0008cf97fae */ /* 0x000fe2000c121850 */
[----:B------:R-:W-:-:S03]  /*b400*/  ISETP.GE.U32.AND P0, PT, R3, 0x7fffff42, PT ;  /* 0x7fffff420300780c */ /* 0x000fc60003f06070 */
[----:B------:R4:W-:Y:S04]  /*b410*/  STL [R1+0x24], RZ ;  /* 0x000024ff01007387 */ /* 0x0009e80000100800 */
[----:B------:R-:W-:Y:S04]  /*b420*/  LDGSTS.E [R250+0x40000], desc[UR16][R146.64], !P2 ;  /* 0x4000000092fa7fae */ /* 0x000fe8000d121850 */
[----:B------:R4:W-:Y:S01]  /*b430*/  STL [R1+0x28], RZ ;  /* 0x000028ff01007387 */ /* 0x0009e20000100800 */
[----:B------:R-:W-:-:S03]  /*b440*/  IMAD.WIDE R136, R4, 0x4, R136 ;  /* 0x0000000404887825 */ /* 0x000fc600078e0288 */
[----:B------:R-:W-:Y:S04]  /*b450*/  LDGSTS.E [R250+0x44000], desc[UR16][R134.64], !P2 ;  /* 0x4400000086fa7fae */ /* 0x000fe8000d121850 */
[----:B------:R4:W-:Y:S01]  /*b460*/  STL [R1+0x2c], RZ ;  /* 0x00002cff01007387 */ /* 0x0009e20000100800 */
[----:B------:R-:W-:-:S03]  /*b470*/  IMAD.WIDE R88, R4, 0x4, R88 ;  /* 0x0000000404587825 */ /* 0x000fc600078e0258 */
[----:B------:R-:W-:Y:S04]  /*b480*/  LDGSTS.E [R250+0x48000], desc[UR16][R142.64], !P2 ;  /* 0x480000008efa7fae */ /* 0x000fe8000d121850 */
[----:B------:R4:W-:Y:S01]  /*b490*/  STL [R1+0x30], RZ ;  /* 0x000030ff01007387 */ /* 0x0009e20000100800 */
[----:B------:R-:W-:-:S03]  /*b4a0*/  IMAD.WIDE R128, R4, 0x4, R128 ;  /* 0x0000000404807825 */ /* 0x000fc600078e0280 */
[----:B------:R-:W-:Y:S01]  /*b4b0*/  LDGSTS.E [R250+0x4c000], desc[UR16][R130.64], !P2 ;  /* 0x4c00000082fa7fae */ /* 0x000fe2000d121850 */
[----:B------:R-:W-:-:S03]  /*b4c0*/  ISETP.GE.U32.AND P2, PT, R178, 0x7fffff41, PT ;  /* 0x7fffff41b200780c */ /* 0x000fc60003f46070 */
[----:B------:R4:W-:Y:S01]  /*b4d0*/  STL [R1+0x34], RZ ;  /* 0x000034ff01007387 */ /* 0x0009e20000100800 */
[----:B------:R-:W-:-:S03]  /*b4e0*/  IMAD.WIDE R50, R4, 0x4, R50 ;  /* 0x0000000404327825 */ /* 0x000fc600078e0232 */
        /* <DEDUP_REMOVED lines=45> */
[----:B------:R-:W0:Y:S04]  /*b7c0*/  LDGDEPBAR ;  /* 0x00000000000079af */ /* 0x000e280000000000 */
[----:B------:R4:W-:Y:S01]  /*b7d0*/  STL [R1+0x7c], RZ ;  /* 0x00007cff01007387 */ /* 0x0009e20000100800 */
[----:B------:R-:W-:-:S03]  /*b7e0*/  IMAD.WIDE R172, R11, 0x4, R172 ;  /* 0x000000040bac7825 */ /* 0x000fc600078e02ac */
[----:B------:R-:W-:Y:S01]  /*b7f0*/  LDGSTS.E [R251+0x68000], desc[UR16][R22.64], P5 ;  /* 0x6800000016fb7fae */ /* 0x000fe2000a921850 */
[----:B------:R-:W-:-:S03]  /*b800*/  IMAD.WIDE R170, R11, 0x4, R170 ;  /* 0x000000040baa7825 */ /* 0x000fc600078e02aa */
[----:B------:R-:W-:Y:S01]  /*b810*/  LDGSTS.E [R251+0x68400], desc[UR16][R214.64], P5 ;  /* 0x68400000d6fb7fae */ /* 0x000fe2000a921850 */
[----:B------:R-:W-:-:S03]  /*b820*/  ISETP.GE.AND P0, PT, R252, 0x20, PT ;  /* 0x00000020fc00780c */ /* 0x000fc60003f06270 */
[----:B------:R-:W-:Y:S01]  /*b830*/  LDGSTS.E [R251+0x68800], desc[UR16][R38.64], P5 ;  /* 0x6880000026fb7fae */ /* 0x000fe2000a921850 */
[----:B------:R-:W-:-:S03]  /*b840*/  IMAD.WIDE R168, R11, 0x4, R168 ;  /* 0x000000040ba87825 */ /* 0x000fc600078e02a8 */
[----:B------:R-:W-:Y:S01]  /*b850*/  LDGSTS.E [R251+0x68c00], desc[UR16][R212.64], P5 ;  /* 0x68c00000d4fb7fae */ /* 0x000fe2000a921850 */
[----:B------:R-:W-:-:S03]  /*b860*/  IMAD.WIDE R166, R11, 0x4, R166 ;  /* 0x000000040ba67825 */ /* 0x000fc600078e02a6 */
[----:B------:R-:W-:Y:S01]  /*b870*/  LDGSTS.E [R251+0x69000], desc[UR16][R210.64], P5 ;  /* 0x69000000d2fb7fae */ /* 0x000fe2000a921850 */
[----:B------:R-:W-:-:S03]  /*b880*/  IMAD.WIDE R164, R11, 0x4, R164 ;  /* 0x000000040ba47825 */ /* 0x000fc600078e02a4 */
[----:B------:R1:W-:Y:S01]  /*b890*/  LDGSTS.E [R251+0x69400], desc[UR16][R208.64], P5 ;  /* 0x69400000d0fb7fae */ /* 0x0003e2000a921850 */
        /* <DEDUP_REMOVED lines=12> */
[----:B------:R2:W-:Y:S01]  /*b960*/  LDGSTS.E [R9+0x69e00], desc[UR16][R158.64], P5 ;  /* 0x69e000009e097fae */ /* 0x0005e2000a921850 */
[----:B------:R-:W-:-:S03]  /*b970*/  CS2R R216, SRZ ;  /* 0x0000000000d87805 */ /* 0x000fc6000001ff00 */
[----:B------:R-:W0:Y:S01]  /*b980*/  LDGDEPBAR ;  /* 0x00000000000079af */ /* 0x000e220000000000 */
[----:B------:R-:W-:Y:S02]  /*b990*/  CS2R R218, SRZ ;  /* 0x0000000000da7805 */ /* 0x000fe4000001ff00 */
[----:B------:R-:W-:Y:S02]  /*b9a0*/  CS2R R220, SRZ ;  /* 0x0000000000dc7805 */ /* 0x000fe4000001ff00 */
[----:B------:R-:W-:Y:S02]  /*b9b0*/  CS2R R222, SRZ ;  /* 0x0000000000de7805 */ /* 0x000fe4000001ff00 */
[----:B------:R-:W-:Y:S02]  /*b9c0*/  CS2R R224, SRZ ;  /* 0x0000000000e07805 */ /* 0x000fe4000001ff00 */
[----:B------:R-:W-:Y:S02]  /*b9d0*/  CS2R R226, SRZ ;  /* 0x0000000000e27805 */ /* 0x000fe4000001ff00 */
[----:B------:R-:W-:-:S02]  /*b9e0*/  CS2R R228, SRZ ;  /* 0x0000000000e47805 */ /* 0x000fc4000001ff00 */
        /* <DEDUP_REMOVED lines=21> */
[----:B-1----:R-:W-:Y:S02]  /*bb40*/  CS2R R208, SRZ ;  /* 0x0000000000d07805 */ /* 0x002fe4000001ff00 */
[----:B------:R-:W-:Y:S02]  /*bb50*/  CS2R R210, SRZ ;  /* 0x0000000000d27805 */ /* 0x000fe4000001ff00 */
[----:B------:R-:W-:-:S02]  /*bb60*/  CS2R R212, SRZ ;  /* 0x0000000000d47805 */ /* 0x000fc4000001ff00 */
[----:B------:R-:W-:Y:S02]  /*bb70*/  CS2R R214, SRZ ;  /* 0x0000000000d67805 */ /* 0x000fe4000001ff00 */
[----:B------:R-:W-:Y:S02]  /*bb80*/  CS2R R152, SRZ ;  /* 0x0000000000987805 */ /* 0x000fe4000001ff00 */
[----:B------:R-:W-:Y:S02]  /*bb90*/  CS2R R154, SRZ ;  /* 0x00000000009a7805 */ /* 0x000fe4000001ff00 */
[----:B------:R-:W-:Y:S02]  /*bba0*/  CS2R R156, SRZ ;  /* 0x00000000009c7805 */ /* 0x000fe4000001ff00 */
[----:B--2---:R-:W-:Y:S02]  /*bbb0*/  CS2R R158, SRZ ;  /* 0x00000000009e7805 */ /* 0x004fe4000001ff00 */
        /* <DEDUP_REMOVED lines=75> */
[----:B------:R-:W-:Y:S01]  /*c070*/  CS2R R54, SRZ ;  /* 0x0000000000367805 */ /* 0x000fe2000001ff00 */
[----:B----4-:R-:W-:Y:S06]  /*c080*/  @!P0 BRA `(.L_x_0) ;  /* 0x000000a400e08947 */ /* 0x010fec0003800000 */
[----:B------:R-:W2:Y:S01]  /*c090*/  LDL.LU R46, [R1+0x3a8] ;  /* 0x0003a800012e7983 */ /* 0x000ea20000300800 */
[----:B------:R-:W-:Y:S01]  /*c0a0*/  SHF.R.S32.HI R17, RZ, 0x1f, R0 ;  /* 0x0000001fff117819 */ /* 0x000fe20000011400 */
[----:B------:R-:W-:Y:S01]  /*c0b0*/  ULDC UR4, c[0x0][0x238] ;  /* 0x00008e0000047ab9 */ /* 0x000fe20000000800 */
[----:B-----5:R-:W-:Y:S01]  /*c0c0*/  SHF.R.S32.HI R58, RZ, 0x1f, R6 ;  /* 0x0000001fff3a7819 */ /* 0x020fe20000011406 */
[----:B------:R-:W3:Y:S01]  /*c0d0*/  LDL.LU R47, [R1+0x3ac] ;  /* 0x0003ac00012f7983 */ /* 0x000ee20000300800 */
[----:B------:R-:W-:Y:S01]  /*c0e0*/  SHF.R.S32.HI R56, RZ, 0x1f, R8 ;  /* 0x0000001fff387819 */ /* 0x000fe20000011408 */
[----:B------:R-:W1:Y:S01]  /*c0f0*/  LDC.64 R60, c[0x0][0x218] ;  /* 0x00008600ff3c7b82 */ /* 0x000e620000000a00 */
[----:B------:R-:W-:Y:S01]  /*c100*/  SHF.R.S32.HI R57, RZ, 0x1f, R2 ;  /* 0x0000001fff397819 */ /* 0x000fe20000011402 */
[----:B------:R-:W4:Y:S01]  /*c110*/  LDL.LU R48, [R1+0x3b0] ;  /* 0x0003b00001307983 */ /* 0x000f220000300800 */
[----:B------:R-:W-:Y:S01]  /*c120*/  ULDC UR6, c[0x0][0x238] ;  /* 0x00008e0000067ab9 */ /* 0x000fe20000000800 */
[----:B------:R-:W-:Y:S01]  /*c130*/  ULDC UR7, c[0x0][0x238] ;  /* 0x00008e0000077ab9 */ /* 0x000fe20000000800 */
[----:B------:R-:W-:Y:S01]  /*c140*/  ULDC UR5, c[0x0][0x238] ;  /* 0x00008e0000057ab9 */ /* 0x000fe20000000800 */
[----:B------:R-:W4:Y:S02]  /*c150*/  LDL.LU R49, [R1+0x3b4] ;  /* 0x0003b40001317983 */ /* 0x000f240000300800 */
[----:B------:R-:W1:Y:S02]  /*c160*/  LDC.64 R62, c[0x0][0x210] ;  /* 0x00008400ff3e7b82 */ /* 0x000e640000000a00 */
[----:B------:R-:W4:Y:S04]  /*c170*/  LDL.LU R250, [R1+0x3b8] ;  /* 0x0003b80001fa7983 */ /* 0x000f280000300800 */
        /* <DEDUP_REMOVED lines=11> */
[----:B------:R-:W-:Y:S04]  /*c230*/  STL [R1+0x6ac], R16 ;  /* 0x0006ac1001007387 */ /* 0x000fe80000100800 */
[----:B------:R-:W-:Y:S04]  /*c240*/  STL [R1+0x6a8], R15 ;  /* 0x0006a80f01007387 */ /* 0x000fe80000100800 */
[----:B------:R-:W-:Y:S04]  /*c250*/  STL [R1+0x6a4], R14 ;  /* 0x0006a40e01007387 */ /* 0x000fe80000100800 */
[----:B------:R-:W-:Y:S04]  /*c260*/  STL [R1+0x6a0], R13 ;  /* 0x0006a00d01007387 */ /* 0x000fe80000100800 */
[----:B------:R-:W-:Y:S04]  /*c270*/  STL [R1+0x69c], R12 ;  /* 0x00069c0c01007387 */ /* 0x000fe80000100800 */
[----:B------:R-:W-:Y:S01]  /*c280*/  STL [R1+0x698], R10 ;  /* 0x0006980a01007387 */ /* 0x000fe20000100800 */
[----:B--2---:R-:W-:-:S02]  /*c290*/  IADD3 R21, P2, R0, R46, RZ ;  /* 0x0000002e00157210 */ /* 0x004fc40007f5e0ff */
[C---:B---3--:R-:W-:Y:S02]  /*c2a0*/  IADD3 R18, P1, R0.reuse, R47, RZ ;  /* 0x0000002f00127210 */ /* 0x048fe40007f3e0ff */
[----:B----4-:R-:W-:-:S03]  /*c2b0*/  IADD3 R9, P0, R0, R48, RZ ;  /* 0x0000003000097210 */ /* 0x010fc60007f1e0ff */
[----:B------:R2:W-:Y:S01]  /*c2c0*/  STL [R1+0x748], R18 ;  /* 0x0007481201007387 */ /* 0x0005e20000100800 */
[----:B------:R-:W-:-:S03]  /*c2d0*/  IADD3 R20, P4, R0, R49, RZ ;  /* 0x0000003100147210 */ /* 0x000fc60007f9e0ff */
[----:B------:R3:W-:Y:S01]  /*c2e0*/  STL [R1+0x744], R9 ;  /* 0x0007440901007387 */ /* 0x0007e20000100800 */
[----:B------:R-:W-:-:S03]  /*c2f0*/  IADD3 R22, P6, R0, R250, RZ ;  /* 0x000000fa00167210 */ /* 0x000fc60007fde0ff */
[----:B------:R4:W-:Y:S01]  /*c300*/  STL [R1+0x740], R20 ;  /* 0x0007401401007387 */ /* 0x0009e20000100800 */
[-C--:B--2---:R-:W-:Y:S02]  /*c310*/  LEA.HI.X.SX32 R18, R46, R17.reuse, 0x1, P2 ;  /* 0x000000112e127211 */ /* 0x084fe400010f0eff */
[C---:B------:R-:W-:Y:S02]  /*c320*/  IADD3 R23, P5, R0.reuse, R50, RZ ;  /* 0x0000003200177210 */ /* 0x040fe40007fbe0ff */
[----:B---3--:R-:W-:Y:S02]  /*c330*/  LEA.HI.X.SX32 R9, R47, R17, 0x1, P1 ;  /* 0x000000112f097211 */ /* 0x008fe400008f0eff */
[----:B------:R-:W-:Y:S02]  /*c340*/  IADD3 R24, P3, R0, R249, RZ ;  /* 0x000000f900187210 */ /* 0x000fe40007f7e0ff */
[----:B----4-:R-:W-:Y:S02]  /*c350*/  LEA.HI.X.SX32 R20, R48, R17, 0x1, P0 ;  /* 0x0000001130147211 */ /* 0x010fe400000f0eff */
[C---:B------:R-:W-:Y:S01]  /*c360*/  IADD3 R25, P2, R0.reuse, R51, RZ ;  /* 0x0000003300197210 */ /* 0x040fe20007f5e0ff */
[----:B------:R2:W-:Y:S01]  /*c370*/  STL [R1+0x73c], R24 ;  /* 0x00073c1801007387 */ /* 0x0005e20000100800 */
[----:B------:R-:W-:-:S03]  /*c380*/  IADD3 R26, P1, R0, R3, RZ ;  /* 0x00000003001a7210 */ /* 0x000fc60007f3e0ff */
[----:B------:R3:W-:Y:S01]  /*c390*/  STL [R1+0x738], R25 ;  /* 0x0007381901007387 */ /* 0x0007e20000100800 */
[----:B------:R-:W-:-:S03]  /*c3a0*/  IADD3 R27, P0, R0, R52, RZ ;  /* 0x00000034001b7210 */ /* 0x000fc60007f1e0ff */
[----:B------:R4:W-:Y:S01]  /*c3b0*/  STL [R1+0x734], R26 ;  /* 0x0007341a01007387 */ /* 0x0009e20000100800 */
[----:B--2---:R-:W-:Y:S02]  /*c3c0*/  LEA.HI.X.SX32 R24, R49, R17, 0x1, P4 ;  /* 0x0000001131187211 */ /* 0x004fe400020f0eff */
[----:B------:R-:W-:Y:S01]  /*c3d0*/  IADD3 R28, P4, R0, R53, RZ ;  /* 0x00000035001c7210 */ /* 0x000fe20007f9e0ff */
[----:B------:R2:W-:Y:S01]  /*c3e0*/  STL [R1+0x730], R27 ;  /* 0x0007301b01007387 */ /* 0x0005e20000100800 */
[----:B---3--:R-:W-:-:S03]  /*c3f0*/  LEA.HI.X.SX32 R25, R250, R17, 0x1, P6 ;  /* 0x00000011fa197211 */ /* 0x008fc600030f0eff */
[----:B------:R-:W-:Y:S04]  /*c400*/  STL [R1+0x72c], R28 ;  /* 0x00072c1c01007387 */ /* 0x000fe80000100800 */
[----:B------:R-:W3:Y:S01]  /*c410*/  LDL.LU R250, [R1+0x3e8] ;  /* 0x0003e80001fa7983 */ /* 0x000ee20000300800 */
[----:B------:R-:W-:Y:S02]  /*c420*/  IADD3 R29, P6, R0, R54, RZ ;  /* 0x00000036001d7210 */ /* 0x000fe40007fde0ff */
[----:B----4-:R-:W-:Y:S02]  /*c430*/  LEA.HI.X.SX32 R26, R50, R17, 0x1, P5 ;  /* 0x00000011321a7211 */ /* 0x010fe400028f0eff */
[----:B------:R-:W-:Y:S01]  /*c440*/  IADD3 R30, P5, R0, R55, RZ ;  /* 0x00000037001e7210 */ /* 0x000fe20007fbe0ff */
[----:B------:R4:W-:Y:S01]  /*c450*/  STL [R1+0x728], R29 ;  /* 0x0007281d01007387 */ /* 0x0009e20000100800 */
[----:B--2---:R-:W-:-:S03]  /*c460*/  LEA.HI.X.SX32 R27, R249, R17, 0x1, P3 ;  /* 0x00000011f91b7211 */ /* 0x004fc600018f0eff */
[----:B------:R2:W-:Y:S04]  /*c470*/  STL [R1+0x724], R30 ;  /* 0x0007241e01007387 */ /* 0x0005e80000100800 */
[----:B------:R-:W3:Y:S01]  /*c480*/  LDL.LU R249, [R1+0x3ec] ;  /* 0x0003ec0001f97983 */ /* 0x000ee20000300800 */
[C---:B------:R-:W-:Y:S02]  /*c490*/  IADD3 R31, P3, R0.reuse, R251, RZ ;  /* 0x000000fb001f7210 */ /* 0x040fe40007f7e0ff */
[----:B----4-:R-:W-:Y:S02]  /*c4a0*/  LEA.HI.X.SX32 R29, R3, R17, 0x1, P1 ;  /* 0x00000011031d7211 */ /* 0x010fe400008f0eff */
[----:B------:R-:W-:Y:S01]  /*c4b0*/  IADD3 R33, P1, R0, R19, RZ ;  /* 0x0000001300217210 */ /* 0x000fe20007f3e0ff */
[----:B------:R-:W-:Y:S01]  /*c4c0*/  STL [R1+0x720], R31 ;  /* 0x0007201f01007387 */ /* 0x000fe20000100800 */
[----:B------:R-:W-:-:S02]  /*c4d0*/  LEA.HI.X.SX32 R28, R51, R17, 0x1, P2 ;  /* 0x00000011331c7211 */ /* 0x000fc400010f0eff */
[-C--:B------:R-:W-:Y:S01]  /*c4e0*/  LEA.HI.X.SX32 R12, R55, R17.reuse, 0x1, P5 ;  /* 0x00000011370c7211 */ /* 0x080fe200028f0eff */
[----:B------:R4:W-:Y:S01]  /*c4f0*/  STL [R1+0x71c], R33 ;  /* 0x00071c2101007387 */ /* 0x0009e20000100800 */
[----:B------:R-:W-:Y:S02]  /*c500*/  IADD3 R32, P2, R0, R248, RZ ;  /* 0x000000f800207210 */ /* 0x000fe40007f5e0ff */
[-C--:B------:R-:W-:Y:S01]  /*c510*/  LEA.HI.X.SX32 R0, R251, R17.reuse, 0x1, P3 ;  /* 0x00000011fb007211 */ /* 0x080fe200018f0eff */
[----:B------:R-:W-:Y:S01]  /*c520*/  STL [R1+0x1a0], R12 ;  /* 0x0001a00c01007387 */ /* 0x000fe20000100800 */
[-C--:B------:R-:W-:Y:S02]  /*c530*/  LEA.HI.X.SX32 R10, R248, R17.reuse, 0x1, P2 ;  /* 0x00000011f80a7211 */ /* 0x080fe400010f0eff */
[----:B------:R-:W-:Y:S01]  /*c540*/  SHF.R.S32.HI R3, RZ, 0x1f, R252 ;  /* 0x0000001fff037819 */ /* 0x000fe200000114fc */
[----:B------:R-:W3:Y:S01]  /*c550*/  LDL.LU R248, [R1+0x3f0] ;  /* 0x0003f00001f87983 */ /* 0x000ee20000300800 */
[----:B--2---:R-:W-:-:S02]  /*c560*/  LEA.HI.X.SX32 R30, R52, R17, 0x1, P0 ;  /* 0x00000011341e7211 */ /* 0x004fc400000f0eff */
[-C--:B----4-:R-:W-:Y:S01]  /*c570*/  LEA.HI.X.SX32 R33, R54, R17.reuse, 0x1, P6 ;  /* 0x0000001136217211 */ /* 0x090fe200030f0eff */
[----:B------:R2:W-:Y:S01]  /*c580*/  STL [R1+0x1a4], R0 ;  /* 0x0001a40001007387 */ /* 0x0005e20000100800 */
[----:B------:R-:W-:-:S03]  /*c590*/  LEA.HI.X.SX32 R31, R53, R17, 0x1, P4 ;  /* 0x00000011351f7211 */ /* 0x000fc600020f0eff */
[----:B------:R4:W-:Y:S01]  /*c5a0*/  STL [R1+0x1a8], R10 ;  /* 0x0001a80a01007387 */ /* 0x0009e20000100800 */
[----:B--2---:R-:W-:Y:S02]  /*c5b0*/  LEA.HI.X.SX32 R0, R19, R17, 0x1, P1 ;  /* 0x0000001113007211 */ /* 0x004fe400008f0eff */
[----:B----4-:R-:W-:-:S05]  /*c5c0*/  LEA.HI R10, R3, R252, RZ, 0x5 ;  /* 0x000000fc030a7211 */ /* 0x010fca00078f28ff */
[----:B------:R-:W-:Y:S04]  /*c5d0*/  STL [R1+0x6b0], R10 ;  /* 0x0006b00a01007387 */ /* 0x000fe80000100800 */
[----:B------:R2:W-:Y:S01]  /*c5e0*/  STL [R1+0x1ac], R0 ;  /* 0x0001ac0001007387 */ /* 0x0005e20000100800 */
[----:B------:R-:W-:Y:S02]  /*c5f0*/  SHF.R.S32.HI R17, RZ, 0x1f, R5 ;  /* 0x0000001fff117819 */ /* 0x000fe40000011405 */
[----:B--2---:R-:W-:Y:S02]  /*c600*/  SHF.R.S32.HI R0, RZ, 0x1f, R7 ;  /* 0x0000001fff007819 */ /* 0x004fe40000011407 */
[----:B---3--:R-:W-:Y:S02]  /*c610*/  SHF.R.S32.HI R19, RZ, 0x1f, R250 ;  /* 0x0000001fff137819 */ /* 0x008fe400000114fa */
[----:B------:R-:W-:-:S02]  /*c620*/  IADD3 R34, P6, R5, R250, RZ ;  /* 0x000000fa05227210 */ /* 0x000fc40007fde0ff */
[-C--:B------:R-:W-:Y:S02]  /*c630*/  IADD3 R35, P5, R6, R250.reuse, RZ ;  /* 0x000000fa06237210 */ /* 0x080fe40007fbe0ff */
[-C--:B------:R-:W-:Y:S02]  /*c640*/  IADD3 R36, P1, R7, R250.reuse, RZ ;  /* 0x000000fa07247210 */ /* 0x080fe40007f3e0ff */
[----:B------:R-:W-:Y:S02]  /*c650*/  IADD3 R37, P0, R8, R250, RZ ;  /* 0x000000fa08257210 */ /* 0x000fe40007f1e0ff */
[----:B------:R-:W2:Y:S01]  /*c660*/  LDL.LU R250, [R1+0x3f4] ;  /* 0x0003f40001fa7983 */ /* 0x000ea20000300800 */
[-C--:B------:R-:W-:Y:S02]  /*c670*/  IADD3 R38, P4, R5, R249.reuse, RZ ;  /* 0x000000f905267210 */ /* 0x080fe40007f9e0ff */
[-C--:B------:R-:W-:Y:S02]  /*c680*/  IADD3 R39, P3, R6, R249.reuse, RZ ;  /* 0x000000f906277210 */ /* 0x080fe40007f7e0ff */
[----:B------:R-:W-:Y:S01]  /*c690*/  IADD3 R40, P2, R7, R249, RZ ;  /* 0x000000f907287210 */ /* 0x000fe20007f5e0ff */
[----:B------:R3:W-:Y:S01]  /*c6a0*/  STL [R1+0x718], R37 ;  /* 0x0007182501007387 */ /* 0x0007e20000100800 */
[----:B------:R-:W-:-:S03]  /*c6b0*/  SHF.R.S32.HI R49, RZ, 0x1f, R249 ;  /* 0x0000001fff317819 */ /* 0x000fc600000114f9 */
[----:B------:R4:W-:Y:S04]  /*c6c0*/  STL [R1+0x714], R38 ;  /* 0x0007142601007387 */ /* 0x0009e80000100800 */
[----:B------:R1:W-:Y:S01]  /*c6d0*/  STL [R1+0x710], R39 ;  /* 0x0007102701007387 */ /* 0x0003e20000100800 */
[----:B---3--:R-:W-:-:S03]  /*c6e0*/  IADD3.X R37, R17, R19, RZ, P6, !PT ;  /* 0x0000001311257210 */ /* 0x008fc600037fe4ff */
[----:B------:R3:W-:Y:S01]  /*c6f0*/  STL [R1+0x70c], R40 ;  /* 0x00070c2801007387 */ /* 0x0007e20000100800 */
[----:B------:R-:W-:-:S03]  /*c700*/  IADD3 R41, P6, R8, R249, RZ ;  /* 0x000000f908297210 */ /* 0x000fc60007fde0ff */
[----:B------:R-:W2:Y:S01]  /*c710*/  LDL.LU R249, [R1+0x3f8] ;  /* 0x0003f80001f97983 */ /* 0x000ea20000300800 */
[--C-:B----4-:R-:W-:Y:S01]  /*c720*/  IMAD.X R38, R58, 0x1, R19.reuse, P5 ;  /* 0x000000013a267824 */ /* 0x110fe200028e0613 */
[-C--:B------:R-:W-:Y:S01]  /*c730*/  IADD3 R42, P5, R5, R248.reuse, RZ ;  /* 0x000000f8052a7210 */ /* 0x080fe20007fbe0ff */
[--C-:B-1----:R-:W-:Y:S01]  /*c740*/  IMAD.X R39, R0, 0x1, R19.reuse, P1 ;  /* 0x0000000100277824 */ /* 0x102fe200008e0613 */
[-C--:B------:R-:W-:Y:S01]  /*c750*/  IADD3 R43, P1, R6, R248.reuse, RZ ;  /* 0x000000f8062b7210 */ /* 0x080fe20007f3e0ff */
[----:B---3--:R-:W-:Y:S01]  /*c760*/  IMAD.X R40, R56, 0x1, R19, P0 ;  /* 0x0000000138287824 */ /* 0x008fe200000e0613 */
[----:B------:R-:W-:Y:S01]  /*c770*/  IADD3 R44, P0, R7, R248, RZ ;  /* 0x000000f8072c7210 */ /* 0x000fe20007f1e0ff */
[----:B------:R1:W-:Y:S01]  /*c780*/  STL [R1+0x708], R41 ;  /* 0x0007082901007387 */ /* 0x0003e20000100800 */
[----:B------:R-:W-:-:S03]  /*c790*/  SHF.R.S32.HI R3, RZ, 0x1f, R248 ;  /* 0x0000001fff037819 */ /* 0x000fc600000114f8 */
[----:B------:R3:W-:Y:S04]  /*c7a0*/  STL [R1+0x704], R42 ;  /* 0x0007042a01007387 */ /* 0x0007e80000100800 */
[----:B------:R4:W-:Y:S01]  /*c7b0*/  STL [R1+0x700], R43 ;  /* 0x0007002b01007387 */ /* 0x0009e20000100800 */
[----:B-1----:R-:W-:-:S03]  /*c7c0*/  IADD3.X R41, R17, R49, RZ, P4, !PT ;  /* 0x0000003111297210 */ /* 0x002fc600027fe4ff */
[----:B------:R1:W-:Y:S01]  /*c7d0*/  STL [R1+0x6fc], R44 ;  /* 0x0006fc2c01007387 */ /* 0x0003e20000100800 */
[----:B------:R-:W-:-:S03]  /*c7e0*/  IADD3 R45, P4, R8, R248, RZ ;  /* 0x000000f8082d7210 */ /* 0x000fc60007f9e0ff */
[----:B------:R-:W2:Y:S01]  /*c7f0*/  LDL.LU R248, [R1+0x3fc] ;  /* 0x0003fc0001f87983 */ /* 0x000ea20000300800 */
[--C-:B---3--:R-:W-:Y:S02]  /*c800*/  IMAD.X R42, R58, 0x1, R49.reuse, P3 ;  /* 0x000000013a2a7824 */ /* 0x108fe400018e0631 */
[--C-:B----4-:R-:W-:Y:S02]  /*c810*/  IMAD.X R43, R0, 0x1, R49.reuse, P2 ;  /* 0x00000001002b7824 */ /* 0x110fe400010e0631 */
[----:B-1----:R-:W-:Y:S01]  /*c820*/  IMAD.X R44, R56, 0x1, R49, P6 ;  /* 0x00000001382c7824 */ /* 0x002fe200030e0631 */
[----:B------:R1:W-:Y:S02]  /*c830*/  STL [R1+0x6f8], R45 ;  /* 0x0006f82d01007387 */ /* 0x0003e40000100800 */
[----:B-1----:R-:W-:Y:S02]  /*c840*/  IADD3.X R45, R17, R3, RZ, P5, !PT ;  /* 0x00000003112d7210 */ /* 0x002fe40002ffe4ff */
[----:B--2---:R-:W-:-:S02]  /*c850*/  IADD3 R46, P3, R5, R250, RZ ;  /* 0x000000fa052e7210 */ /* 0x004fc40007f7e0ff */
[-C--:B------:R-:W-:Y:S02]  /*c860*/  IADD3 R47, P2, R6, R250.reuse, RZ ;  /* 0x000000fa062f7210 */ /* 0x080fe40007f5e0ff */
[-C--:B------:R-:W-:Y:S01]  /*c870*/  IADD3 R48, P6, R7, R250.reuse, RZ ;  /* 0x000000fa07307210 */ /* 0x080fe20007fde0ff */
[----:B------:R1:W-:Y:S04]  /*c880*/  STL [R1+0x6f4], R46 ;  /* 0x0006f42e01007387 */ /* 0x0003e80000100800 */
[----:B------:R2:W-:Y:S04]  /*c890*/  STL [R1+0x6f0], R47 ;  /* 0x0006f02f01007387 */ /* 0x0005e80000100800 */
[----:B------:R3:W-:Y:S04]  /*c8a0*/  STL [R1+0x6ec], R48 ;  /* 0x0006ec3001007387 */ /* 0x0007e80000100800 */
[----:B------:R-:W4:Y:S01]  /*c8b0*/  LDL.LU R251, [R1+0x400] ;  /* 0x0004000001fb7983 */ /* 0x000f220000300800 */
[----:B------:R-:W-:Y:S01]  /*c8c0*/  IADD3 R49, P5, R8, R250, RZ ;  /* 0x000000fa08317210 */ /* 0x000fe20007fbe0ff */
[----:B-1----:R-:W-:-:S02]  /*c8d0*/  IMAD.X R46, R58, 0x1, R3, P1 ;  /* 0x000000013a2e7824 */ /* 0x002fc400008e0603 */
[--C-:B--2---:R-:W-:Y:S02]  /*c8e0*/  IMAD.X R47, R0, 0x1, R3.reuse, P0 ;  /* 0x00000001002f7824 */ /* 0x104fe400000e0603 */
[----:B---3--:R-:W-:Y:S01]  /*c8f0*/  IMAD.X R48, R56, 0x1, R3, P4 ;  /* 0x0000000138307824 */ /* 0x008fe200020e0603 */
[-C--:B------:R-:W-:Y:S02]  /*c900*/  IADD3 R50, P1, R5, R249.reuse, RZ ;  /* 0x000000f905327210 */ /* 0x080fe40007f3e0ff */
[-C--:B------:R-:W-:Y:S02]  /*c910*/  IADD3 R51, P0, R6, R249.reuse, RZ ;  /* 0x000000f906337210 */ /* 0x080fe40007f1e0ff */
[----:B------:R-:W-:Y:S01]  /*c920*/  IADD3 R52, P4, R7, R249, RZ ;  /* 0x000000f907347210 */ /* 0x000fe20007f9e0ff */
[----:B------:R1:W-:Y:S04]  /*c930*/  STL [R1+0x6e8], R49 ;  /* 0x0006e83101007387 */ /* 0x0003e80000100800 */
[----:B------:R2:W-:Y:S04]  /*c940*/  STL [R1+0x6e4], R50 ;  /* 0x0006e43201007387 */ /* 0x0005e80000100800 */
[----:B------:R3:W-:Y:S04]  /*c950*/  STL [R1+0x6e0], R51 ;  /* 0x0006e03301007387 */ /* 0x0007e80000100800 */
[----:B------:R3:W-:Y:S04]  /*c960*/  STL [R1+0x6dc], R52 ;  /* 0x0006dc3401007387 */ /* 0x0007e80000100800 */
[----:B------:R-:W4:Y:S04]  /*c970*/  LDL.LU R84, [R1+0x404] ;  /* 0x0004040001547983 */ /* 0x000f280000300800 */
[----:B------:R-:W4:Y:S01]  /*c980*/  LDL.LU R85, [R1+0x408] ;  /* 0x0004080001557983 */ /* 0x000f220000300800 */
[----:B------:R-:W-:-:S04]  /*c990*/  SHF.R.S32.HI R19, RZ, 0x1f, R250 ;  /* 0x0000001fff137819 */ /* 0x000fc800000114fa */
[----:B-1----:R-:W-:Y:S01]  /*c9a0*/  IADD3.X R49, R17, R19, RZ, P3, !PT ;  /* 0x0000001311317210 */ /* 0x002fe20001ffe4ff */
[--C-:B--2---:R-:W-:Y:S01]  /*c9b0*/  IMAD.X R50, R58, 0x1, R19.reuse, P2 ;  /* 0x000000013a327824 */ /* 0x104fe200010e0613 */
[----:B------:R-:W-:Y:S01]  /*c9c0*/  IADD3 R53, P3, R8, R249, RZ ;  /* 0x000000f908357210 */ /* 0x000fe20007f7e0ff */
[--C-:B---3--:R-:W-:Y:S01]  /*c9d0*/  IMAD.X R51, R0, 0x1, R19.reuse, P6 ;  /* 0x0000000100337824 */ /* 0x108fe200030e0613 */
[-C--:B------:R-:W-:Y:S01]  /*c9e0*/  IADD3 R54, P2, R5, R248.reuse, RZ ;  /* 0x000000f805367210 */ /* 0x080fe20007f5e0ff */
[----:B------:R-:W-:Y:S01]  /*c9f0*/  IMAD.X R52, R56, 0x1, R19, P5 ;  /* 0x0000000138347824 */ /* 0x000fe200028e0613 */
[-C--:B------:R-:W-:Y:S02]  /*ca00*/  IADD3 R55, P6, R6, R248.reuse, RZ ;  /* 0x000000f806377210 */ /* 0x080fe40007fde0ff */
[----:B------:R-:W-:Y:S01]  /*ca10*/  IADD3 R86, P5, R7, R248, RZ ;  /* 0x000000f807567210 */ /* 0x000fe20007fbe0ff */
[----:B------:R1:W-:Y:S04]  /*ca20*/  STL [R1+0x6d8], R53 ;  /* 0x0006d83501007387 */ /* 0x0003e80000100800 */
[----:B------:R2:W-:Y:S04]  /*ca30*/  STL [R1+0x6d4], R54 ;  /* 0x0006d43601007387 */ /* 0x0005e80000100800 */
[----:B------:R3:W-:Y:S04]  /*ca40*/  STL [R1+0x6d0], R55 ;  /* 0x0006d03701007387 */ /* 0x0007e80000100800 */
[----:B------:R3:W-:Y:S04]  /*ca50*/  STL [R1+0x6cc], R86 ;  /* 0x0006cc5601007387 */ /* 0x0007e80000100800 */
[----:B------:R-:W4:Y:S01]  /*ca60*/  LDL.LU R82, [R1+0x40c] ;  /* 0x00040c0001527983 */ /* 0x000f220000300800 */
[----:B------:R-:W-:-:S02]  /*ca70*/  SHF.R.S32.HI R59, RZ, 0x1f, R249 ;  /* 0x0000001fff3b7819 */ /* 0x000fc400000114f9 */
[----:B------:R-:W-:Y:S02]  /*ca80*/  SHF.R.S32.HI R3, RZ, 0x1f, R248 ;  /* 0x0000001fff037819 */ /* 0x000fe400000114f8 */
[C---:B-1----:R-:W-:Y:S01]  /*ca90*/  IADD3.X R53, R17.reuse, R59, RZ, P1, !PT ;  /* 0x0000003b11357210 */ /* 0x042fe20000ffe4ff */
[--C-:B--2---:R-:W-:Y:S01]  /*caa0*/  IMAD.X R54, R58, 0x1, R59.reuse, P0 ;  /* 0x000000013a367824 */ /* 0x104fe200000e063b */
[----:B------:R-:W-:Y:S01]  /*cab0*/  IADD3 R87, P1, R8, R248, RZ ;  /* 0x000000f808577210 */ /* 0x000fe20007f3e0ff */
[--C-:B---3--:R-:W-:Y:S02]  /*cac0*/  IMAD.X R55, R0, 0x1, R59.reuse, P4 ;  /* 0x0000000100377824 */ /* 0x108fe400020e063b */
[----:B------:R-:W-:Y:S02]  /*cad0*/  IMAD.X R86, R56, 0x1, R59, P3 ;  /* 0x0000000138567824 */ /* 0x000fe400018e063b */
[----:B------:R1:W-:Y:S02]  /*cae0*/  STL [R1+0x6c8], R87 ;  /* 0x0006c85701007387 */ /* 0x0003e40000100800 */
[----:B-1----:R-:W-:-:S02]  /*caf0*/  IADD3.X R87, R17, R3, RZ, P2, !PT ;  /* 0x0000000311577210 */ /* 0x002fc400017fe4ff */
[-C--:B----4-:R-:W-:Y:S02]  /*cb00*/  IADD3 R248, P0, R5, R251.reuse, RZ ;  /* 0x000000fb05f87210 */ /* 0x090fe40007f1e0ff */
[-C--:B------:R-:W-:Y:S02]  /*cb10*/  IADD3 R249, P4, R6, R251.reuse, RZ ;  /* 0x000000fb06f97210 */ /* 0x080fe40007f9e0ff */
[----:B------:R-:W-:Y:S01]  /*cb20*/  IADD3 R250, P3, R7, R251, RZ ;  /* 0x000000fb07fa7210 */ /* 0x000fe20007f7e0ff */
[----:B------:R1:W-:Y:S04]  /*cb30*/  STL [R1+0x6c4], R248 ;  /* 0x0006c4f801007387 */ /* 0x0003e80000100800 */
[----:B------:R-:W-:Y:S04]  /*cb40*/  STL [R1+0x6b8], R249 ;  /* 0x0006b8f901007387 */ /* 0x000fe80000100800 */
[----:B------:R2:W-:Y:S04]  /*cb50*/  STL [R1+0x6bc], R250 ;  /* 0x0006bcfa01007387 */ /* 0x0005e80000100800 */
[----:B------:R-:W3:Y:S01]  /*cb60*/  LDL.LU R83, [R1+0x410] ;  /* 0x0004100001537983 */ /* 0x000ee20000300800 */
[----:B------:R-:W-:-:S02]  /*cb70*/  SHF.R.S32.HI R19, RZ, 0x1f, R251 ;  /* 0x0000001fff137819 */ /* 0x000fc400000114fb */
[----:B------:R-:W-:Y:S01]  /*cb80*/  IADD3 R251, P2, R8, R251, RZ ;  /* 0x000000fb08fb7210 */ /* 0x000fe20007f5e0ff */
[--C-:B-1----:R-:W-:Y:S02]  /*cb90*/  IMAD.X R248, R58, 0x1, R3.reuse, P6 ;  /* 0x000000013af87824 */ /* 0x102fe400030e0603 */
[--C-:B--2---:R-:W-:Y:S02]  /*cba0*/  IMAD.X R250, R56, 0x1, R3.reuse, P1 ;  /* 0x0000000138fa7824 */ /* 0x104fe400008e0603 */
[----:B------:R1:W-:Y:S01]  /*cbb0*/  STL [R1+0x6c0], R251 ;  /* 0x0006c0fb01007387 */ /* 0x0003e20000100800 */
[-C--:B------:R-:W-:Y:S01]  /*cbc0*/  IADD3 R252, P6, R5, R84.reuse, RZ ;  /* 0x0000005405fc7210 */ /* 0x080fe20007fde0ff */
[----:B-1----:R-:W-:Y:S01]  /*cbd0*/  IMAD.X R251, R0, 0x1, R3, P5 ;  /* 0x0000000100fb7824 */ /* 0x002fe200028e0603 */
[-C--:B------:R-:W-:Y:S02]  /*cbe0*/  IADD3 R2, P5, R6, R84.reuse, RZ ;  /* 0x0000005406027210 */ /* 0x080fe40007fbe0ff */
[----:B------:R-:W-:Y:S01]  /*cbf0*/  IADD3 R3, P1, R7, R84, RZ ;  /* 0x0000005407037210 */ /* 0x000fe20007f3e0ff */
[----:B------:R-:W-:Y:S01]  /*cc00*/  STL [R1+0x6b4], R252 ;  /* 0x0006b4fc01007387 */ /* 0x000fe20000100800 */
[----:B------:R-:W-:-:S02]  /*cc10*/  IADD3.X R249, R17, R19, RZ, P0, !PT ;  /* 0x0000001311f97210 */ /* 0x000fc400007fe4ff */
[----:B------:R-:W-:Y:S01]  /*cc20*/  SHF.R.S32.HI R59, RZ, 0x1f, R84 ;  /* 0x0000001fff3b7819 */ /* 0x000fe20000011454 */
[----:B------:R1:W-:Y:S04]  /*cc30*/  STL [R1+0x80], R2 ;  /* 0x0000800201007387 */ /* 0x0003e80000100800 */
[----:B------:R-:W-:Y:S01]  /*cc40*/  STL [R1+0x84], R3 ;  /* 0x0000840301007387 */ /* 0x000fe20000100800 */
[----:B-1----:R-:W-:-:S03]  /*cc50*/  IADD3 R2, P0, R8, R84, RZ ;  /* 0x0000005408027210 */ /* 0x002fc60007f1e0ff */
[----:B------:R-:W2:Y:S01]  /*cc60*/  LDL.LU R84, [R1+0x414] ;  /* 0x0004140001547983 */ /* 0x000ea20000300800 */
[----:B------:R-:W-:-:S03]  /*cc70*/  IMAD.X R252, R58, 0x1, R19, P4 ;  /* 0x000000013afc7824 */ /* 0x000fc600020e0613 */
[----:B------:R1:W-:Y:S01]  /*cc80*/  STL [R1+0x88], R2 ;  /* 0x0000880201007387 */ /* 0x0003e20000100800 */
[----:B------:R-:W-:Y:S01]  /*cc90*/  IMAD.X R12, R0, 0x1, R19, P3 ;  /* 0x00000001000c7824 */ /* 0x000fe200018e0613 */
[-C--:B------:R-:W-:Y:S02]  /*cca0*/  IADD3 R10, P3, R6, R85.reuse, RZ ;  /* 0x00000055060a7210 */ /* 0x080fe40007f7e0ff */
[----:B-1----:R-:W-:-:S05]  /*ccb0*/  IADD3 R2, P4, R5, R85, RZ ;  /* 0x0000005505027210 */ /* 0x002fca0007f9e0ff */
[----:B------:R1:W-:Y:S04]  /*ccc0*/  STL [R1+0x8c], R2 ;  /* 0x00008c0201007387 */ /* 0x0003e80000100800 */
[----:B------:R4:W-:Y:S01]  /*ccd0*/  STL [R1+0x218], R12 ;  /* 0x0002180c01007387 */ /* 0x0009e20000100800 */
[----:B-1----:R-:W-:-:S03]  /*cce0*/  IMAD.X R2, R56, 0x1, R19, P2 ;  /* 0x0000000138027824 */ /* 0x002fc600010e0613 */
[----:B------:R1:W-:Y:S01]  /*ccf0*/  STL [R1+0x90], R10 ;  /* 0x0000900a01007387 */ /* 0x0003e20000100800 */
[----:B----4-:R-:W-:-:S03]  /*cd00*/  IADD3 R12, P2, R7, R85, RZ ;  /* 0x00000055070c7210 */ /* 0x010fc60007f5e0ff */
[----:B------:R4:W-:Y:S01]  /*cd10*/  STL [R1+0x21c], R2 ;  /* 0x00021c0201007387 */ /* 0x0009e20000100800 */
[----:B------:R-:W-:-:S03]  /*cd20*/  SHF.R.S32.HI R3, RZ, 0x1f, R85 ;  /* 0x0000001fff037819 */ /* 0x000fc60000011455 */
[----:B------:R4:W-:Y:S01]  /*cd30*/  STL [R1+0x94], R12 ;  /* 0x0000940c01007387 */ /* 0x0009e20000100800 */
[----:B-1----:R-:W-:Y:S02]  /*cd40*/  IADD3.X R10, R17, R59, RZ, P6, !PT ;  /* 0x0000003b110a7210 */ /* 0x002fe400037fe4ff */
[----:B----4-:R-:W-:Y:S02]  /*cd50*/  IADD3 R2, P6, R8, R85, RZ ;  /* 0x0000005508027210 */ /* 0x010fe40007fde0ff */
[----:B------:R-:W4:Y:S04]  /*cd60*/  LDL.LU R85, [R1+0x418] ;  /* 0x0004180001557983 */ /* 0x000f280000300800 */
[----:B------:R1:W-:Y:S01]  /*cd70*/  STL [R1+0x220], R10 ;  /* 0x0002200a01007387 */ /* 0x0003e20000100800 */
[----:B------:R-:W-:-:S03]  /*cd80*/  IMAD.X R12, R0, 0x1, R59, P1 ;  /* 0x00000001000c7824 */ /* 0x000fc600008e063b */
[----:B------:R1:W-:Y:S02]  /*cd90*/  STL [R1+0x98], R2 ;  /* 0x0000980201007387 */ /* 0x0003e40000100800 */
[----:B-1----:R-:W-:Y:S01]  /*cda0*/  IMAD.X R10, R58, 0x1, R59, P5 ;  /* 0x000000013a0a7824 */ /* 0x002fe200028e063b */
[----:B------:R-:W-:-:S04]  /*cdb0*/  IADD3 R2, P5, R5, R82, RZ ;  /* 0x0000005205027210 */ /* 0x000fc80007fbe0ff */
[----:B------:R1:W-:Y:S04]  /*cdc0*/  STL [R1+0x224], R10 ;  /* 0x0002240a01007387 */ /* 0x0003e80000100800 */
[----:B------:R1:W-:Y:S04]  /*cdd0*/  STL [R1+0x9c], R2 ;  /* 0x00009c0201007387 */ /* 0x0003e80000100800 */
[----:B------:R1:W-:Y:S02]  /*cde0*/  STL [R1+0x228], R12 ;  /* 0x0002280c01007387 */ /* 0x0003e40000100800 */
[----:B-1----:R-:W-:Y:S01]  /*cdf0*/  IADD3 R10, P1, R6, R82, RZ ;  /* 0x00000052060a7210 */ /* 0x002fe20007f3e0ff */
[----:B------:R-:W-:-:S04]  /*ce00*/  IMAD.X R2, R56, 0x1, R59, P0 ;  /* 0x0000000138027824 */ /* 0x000fc800000e063b */
[----:B------:R1:W-:Y:S01]  /*ce10*/  STL [R1+0xa0], R10 ;  /* 0x0000a00a01007387 */ /* 0x0003e20000100800 */
[----:B------:R-:W-:-:S03]  /*ce20*/  IADD3 R12, P0, R7, R82, RZ ;  /* 0x00000052070c7210 */ /* 0x000fc60007f1e0ff */
[----:B------:R1:W-:Y:S01]  /*ce30*/  STL [R1+0x22c], R2 ;  /* 0x00022c0201007387 */ /* 0x0003e20000100800 */
[----:B------:R-:W-:-:S03]  /*ce40*/  SHF.R.S32.HI R19, RZ, 0x1f, R82 ;  /* 0x0000001fff137819 */ /* 0x000fc60000011452 */
[----:B------:R1:W-:Y:S02]  /*ce50*/  STL [R1+0xa4], R12 ;  /* 0x0000a40c01007387 */ /* 0x0003e40000100800 */
[----:B-1----:R-:W-:Y:S02]  /*ce60*/  IADD3.X R10, R17, R3, RZ, P4, !PT ;  /* 0x00000003110a7210 */ /* 0x002fe400027fe4ff */
[----:B------:R-:W-:Y:S02]  /*ce70*/  IADD3 R2, P4, R8, R82, RZ ;  /* 0x0000005208027210 */ /* 0x000fe40007f9e0ff */
[----:B------:R-:W4:Y:S01]  /*ce80*/  LDL.LU R82, [R1+0x41c] ;  /* 0x00041c0001527983 */ /* 0x000f220000300800 */
[----:B------:R-:W-:-:S03]  /*ce90*/  IMAD.X R12, R58, 0x1, R3, P3 ;  /* 0x000000013a0c7824 */ /* 0x000fc600018e0603 */
[----:B------:R1:W-:Y:S04]  /*cea0*/  STL [R1+0x230], R10 ;  /* 0x0002300a01007387 */ /* 0x0003e80000100800 */
[----:B------:R3:W-:Y:S01]  /*ceb0*/  STL [R1+0xa8], R2 ;  /* 0x0000a80201007387 */ /* 0x0007e20000100800 */
[----:B-1----:R-:W-:-:S03]  /*cec0*/  IMAD.X R10, R0, 0x1, R3, P2 ;  /* 0x00000001000a7824 */ /* 0x002fc600010e0603 */
[----:B------:R1:W-:Y:S01]  /*ced0*/  STL [R1+0x234], R12 ;  /* 0x0002340c01007387 */ /* 0x0003e20000100800 */
[-C--:B---3--:R-:W-:Y:S02]  /*cee0*/  IADD3 R2, P3, R5, R83.reuse, RZ ;  /* 0x0000005305027210 */ /* 0x088fe40007f7e0ff */
[----:B-1----:R-:W-:-:S03]  /*cef0*/  IADD3 R12, P2, R6, R83, RZ ;  /* 0x00000053060c7210 */ /* 0x002fc60007f5e0ff */
[----:B------:R1:W-:Y:S04]  /*cf00*/  STL [R1+0xac], R2 ;  /* 0x0000ac0201007387 */ /* 0x0003e80000100800 */
[----:B------:R3:W-:Y:S01]  /*cf10*/  STL [R1+0x238], R10 ;  /* 0x0002380a01007387 */ /* 0x0007e20000100800 */
[----:B-1----:R-:W-:-:S03]  /*cf20*/  IMAD.X R2, R56, 0x1, R3, P6 ;  /* 0x0000000138027824 */ /* 0x002fc600030e0603 */
[----:B------:R-:W-:Y:S01]  /*cf30*/  STL [R1+0xb0], R12 ;  /* 0x0000b00c01007387 */ /* 0x000fe20000100800 */
[----:B---3--:R-:W-:-:S03]  /*cf40*/  IADD3 R10, P6, R7, R83, RZ ;  /* 0x00000053070a7210 */ /* 0x008fc60007fde0ff */
[----:B------:R1:W-:Y:S01]  /*cf50*/  STL [R1+0x23c], R2 ;  /* 0x00023c0201007387 */ /* 0x0003e20000100800 */
[----:B------:R-:W-:Y:S02]  /*cf60*/  IADD3.X R3, R17, R19, RZ, P5, !PT ;  /* 0x0000001311037210 */ /* 0x000fe40002ffe4ff */
[----:B------:R-:W-:Y:S01]  /*cf70*/  SHF.R.S32.HI R59, RZ, 0x1f, R83 ;  /* 0x0000001fff3b7819 */ /* 0x000fe20000011453 */
[----:B------:R3:W-:Y:S01]  /*cf80*/  STL [R1+0xb4], R10 ;  /* 0x0000b40a01007387 */ /* 0x0007e20000100800 */
[----:B-1----:R-:W-:-:S03]  /*cf90*/  IADD3 R2, P5, R8, R83, RZ ;  /* 0x0000005308027210 */ /* 0x002fc60007fbe0ff */
[----:B------:R-:W4:Y:S01]  /*cfa0*/  LDL.LU R83, [R1+0x420] ;  /* 0x0004200001537983 */ /* 0x000f220000300800 */
[----:B---3--:R-:W-:-:S03]  /*cfb0*/  IMAD.X R10, R58, 0x1, R19, P1 ;  /* 0x000000013a0a7824 */ /* 0x008fc600008e0613 */
[----:B------:R-:W-:Y:S01]  /*cfc0*/  STL [R1+0x240], R3 ;  /* 0x0002400301007387 */ /* 0x000fe20000100800 */
[----:B------:R-:W-:-:S03]  /*cfd0*/  IMAD.X R12, R0, 0x1, R19, P0 ;  /* 0x00000001000c7824 */ /* 0x000fc600000e0613 */
[----:B------:R2:W-:Y:S04]  /*cfe0*/  STL [R1+0xb8], R2 ;  /* 0x0000b80201007387 */ /* 0x0005e80000100800 */
[----:B------:R1:W-:Y:S01]  /*cff0*/  STL [R1+0x244], R10 ;  /* 0x0002440a01007387 */ /* 0x0003e20000100800 */
[-C--:B--2---:R-:W-:Y:S02]  /*d000*/  IADD3 R2, P1, R5, R84.reuse, RZ ;  /* 0x0000005405027210 */ /* 0x084fe40007f3e0ff */
[----:B-1----:R-:W-:-:S03]  /*d010*/  IADD3 R10, P0, R6, R84, RZ ;  /* 0x00000054060a7210 */ /* 0x002fc60007f1e0ff */
[----:B------:R1:W-:Y:S04]  /*d020*/  STL [R1+0xbc], R2 ;  /* 0x0000bc0201007387 */ /* 0x0003e80000100800 */
[----:B------:R2:W-:Y:S01]  /*d030*/  STL [R1+0x248], R12 ;  /* 0x0002480c01007387 */ /* 0x0005e20000100800 */
[----:B-1----:R-:W-:-:S03]  /*d040*/  IMAD.X R2, R56, 0x1, R19, P4 ;  /* 0x0000000138027824 */ /* 0x002fc600020e0613 */
[----:B------:R1:W-:Y:S01]  /*d050*/  STL [R1+0xc0], R10 ;  /* 0x0000c00a01007387 */ /* 0x0003e20000100800 */
[----:B--2---:R-:W-:-:S03]  /*d060*/  IADD3 R12, P4, R7, R84, RZ ;  /* 0x00000054070c7210 */ /* 0x004fc60007f9e0ff */
[----:B------:R2:W-:Y:S01]  /*d070*/  STL [R1+0x24c], R2 ;  /* 0x00024c0201007387 */ /* 0x0005e20000100800 */
[----:B------:R-:W-:-:S03]  /*d080*/  SHF.R.S32.HI R3, RZ, 0x1f, R84 ;  /* 0x0000001fff037819 */ /* 0x000fc60000011454 */
[----:B------:R3:W-:Y:S01]  /*d090*/  STL [R1+0xc4], R12 ;  /* 0x0000c40c01007387 */ /* 0x0007e20000100800 */
[----:B-1----:R-:W-:Y:S02]  /*d0a0*/  IADD3.X R10, R17, R59, RZ, P3, !PT ;  /* 0x0000003b110a7210 */ /* 0x002fe40001ffe4ff */
[----:B--2---:R-:W-:Y:S02]  /*d0b0*/  IADD3 R2, P3, R8, R84, RZ ;  /* 0x0000005408027210 */ /* 0x004fe40007f7e0ff */
[----:B------:R-:W2:Y:S04]  /*d0c0*/  LDL.LU R84, [R1+0x424] ;  /* 0x0004240001547983 */ /* 0x000ea80000300800 */
[----:B------:R1:W-:Y:S01]  /*d0d0*/  STL [R1+0x250], R10 ;  /* 0x0002500a01007387 */ /* 0x0003e20000100800 */
[----:B---3--:R-:W-:-:S03]  /*d0e0*/  IMAD.X R12, R0, 0x1, R59, P6 ;  /* 0x00000001000c7824 */ /* 0x008fc600030e063b */
[----:B------:R4:W-:Y:S01]  /*d0f0*/  STL [R1+0xc8], R2 ;  /* 0x0000c80201007387 */ /* 0x0009e20000100800 */
[----:B-1----:R-:W-:Y:S01]  /*d100*/  IMAD.X R10, R58, 0x1, R59, P2 ;  /* 0x000000013a0a7824 */ /* 0x002fe200010e063b */
[----:B----4-:R-:W-:-:S04]  /*d110*/  IADD3 R2, P2, R5, R85, RZ ;  /* 0x0000005505027210 */ /* 0x010fc80007f5e0ff */
[----:B------:R1:W-:Y:S04]  /*d120*/  STL [R1+0x254], R10 ;  /* 0x0002540a01007387 */ /* 0x0003e80000100800 */
[----:B------:R3:W-:Y:S04]  /*d130*/  STL [R1+0xcc], R2 ;  /* 0x0000cc0201007387 */ /* 0x0007e80000100800 */
[----:B------:R4:W-:Y:S01]  /*d140*/  STL [R1+0x258], R12 ;  /* 0x0002580c01007387 */ /* 0x0009e20000100800 */
[----:B-1----:R-:W-:Y:S01]  /*d150*/  IADD3 R10, P6, R6, R85, RZ ;  /* 0x00000055060a7210 */ /* 0x002fe20007fde0ff */
[----:B---3--:R-:W-:-:S04]  /*d160*/  IMAD.X R2, R56, 0x1, R59, P5 ;  /* 0x0000000138027824 */ /* 0x008fc800028e063b */
[----:B------:R1:W-:Y:S01]  /*d170*/  STL [R1+0xd0], R10 ;  /* 0x0000d00a01007387 */ /* 0x0003e20000100800 */
[----:B----4-:R-:W-:-:S03]  /*d180*/  IADD3 R12, P5, R7, R85, RZ ;  /* 0x00000055070c7210 */ /* 0x010fc60007fbe0ff */
[----:B------:R3:W-:Y:S01]  /*d190*/  STL [R1+0x25c], R2 ;  /* 0x00025c0201007387 */ /* 0x0007e20000100800 */
[----:B------:R-:W-:-:S03]  /*d1a0*/  SHF.R.S32.HI R19, RZ, 0x1f, R85 ;  /* 0x0000001fff137819 */ /* 0x000fc60000011455 */
[----:B------:R4:W-:Y:S01]  /*d1b0*/  STL [R1+0xd4], R12 ;  /* 0x0000d40c01007387 */ /* 0x0009e20000100800 */
[----:B-1----:R-:W-:Y:S02]  /*d1c0*/  IADD3.X R10, R17, R3, RZ, P1, !PT ;  /* 0x00000003110a7210 */ /* 0x002fe40000ffe4ff */
[----:B---3--:R-:W-:Y:S02]  /*d1d0*/  IADD3 R2, P1, R8, R85, RZ ;  /* 0x0000005508027210 */ /* 0x008fe40007f3e0ff */
[----:B------:R-:W3:Y:S01]  /*d1e0*/  LDL.LU R85, [R1+0x428] ;  /* 0x0004280001557983 */ /* 0x000ee20000300800 */
[----:B----4-:R-:W-:-:S03]  /*d1f0*/  IMAD.X R12, R58, 0x1, R3, P0 ;  /* 0x000000013a0c7824 */ /* 0x010fc600000e0603 */
[----:B------:R1:W-:Y:S04]  /*d200*/  STL [R1+0x260], R10 ;  /* 0x0002600a01007387 */ /* 0x0003e80000100800 */
[----:B------:R4:W-:Y:S01]  /*d210*/  STL [R1+0xd8], R2 ;  /* 0x0000d80201007387 */ /* 0x0009e20000100800 */
[--C-:B-1----:R-:W-:Y:S01]  /*d220*/  IMAD.X R10, R0, 0x1, R3.reuse, P4 ;  /* 0x00000001000a7824 */ /* 0x102fe200020e0603 */
[-C--:B----4-:R-:W-:Y:S02]  /*d230*/  IADD3 R2, P0, R5, R82.reuse, RZ ;  /* 0x0000005205027210 */ /* 0x090fe40007f1e0ff */
[----:B------:R1:W-:Y:S04]  /*d240*/  STL [R1+0x264], R12 ;  /* 0x0002640c01007387 */ /* 0x0003e80000100800 */
[----:B------:R4:W-:Y:S04]  /*d250*/  STL [R1+0xdc], R2 ;  /* 0x0000dc0201007387 */ /* 0x0009e80000100800 */
[----:B------:R4:W-:Y:S01]  /*d260*/  STL [R1+0x268], R10 ;  /* 0x0002680a01007387 */ /* 0x0009e20000100800 */
[----:B-1----:R-:W-:Y:S01]  /*d270*/  IADD3 R12, P4, R6, R82, RZ ;  /* 0x00000052060c7210 */ /* 0x002fe20007f9e0ff */
[----:B----4-:R-:W-:-:S04]  /*d280*/  IMAD.X R2, R56, 0x1, R3, P3 ;  /* 0x0000000138027824 */ /* 0x010fc800018e0603 */
[----:B------:R-:W-:Y:S01]  /*d290*/  STL [R1+0xe0], R12 ;  /* 0x0000e00c01007387 */ /* 0x000fe20000100800 */
[----:B------:R-:W-:-:S03]  /*d2a0*/  IADD3 R10, P3, R7, R82, RZ ;  /* 0x00000052070a7210 */ /* 0x000fc60007f7e0ff */
[----:B------:R1:W-:Y:S01]  /*d2b0*/  STL [R1+0x26c], R2 ;  /* 0x00026c0201007387 */ /* 0x0003e20000100800 */
[----:B------:R-:W-:Y:S02]  /*d2c0*/  IADD3.X R3, R17, R19, RZ, P2, !PT ;  /* 0x0000001311037210 */ /* 0x000fe400017fe4ff */
[----:B------:R-:W-:Y:S01]  /*d2d0*/  SHF.R.S32.HI R59, RZ, 0x1f, R82 ;  /* 0x0000001fff3b7819 */ /* 0x000fe20000011452 */
[----:B------:R4:W-:Y:S01]  /*d2e0*/  STL [R1+0xe4], R10 ;  /* 0x0000e40a01007387 */ /* 0x0009e20000100800 */
[----:B-1----:R-:W-:-:S03]  /*d2f0*/  IADD3 R2, P2, R8, R82, RZ ;  /* 0x0000005208027210 */ /* 0x002fc60007f5e0ff */
[----:B------:R-:W3:Y:S01]  /*d300*/  LDL.LU R82, [R1+0x42c] ;  /* 0x00042c0001527983 */ /* 0x000ee20000300800 */
[----:B----4-:R-:W-:-:S03]  /*d310*/  IMAD.X R10, R58, 0x1, R19, P6 ;  /* 0x000000013a0a7824 */ /* 0x010fc600030e0613 */
[----:B------:R-:W-:Y:S01]  /*d320*/  STL [R1+0x270], R3 ;  /* 0x0002700301007387 */ /* 0x000fe20000100800 */
[----:B------:R-:W-:-:S03]  /*d330*/  IMAD.X R12, R0, 0x1, R19, P5 ;  /* 0x00000001000c7824 */ /* 0x000fc600028e0613 */
[----:B------:R1:W-:Y:S04]  /*d340*/  STL [R1+0xe8], R2 ;  /* 0x0000e80201007387 */ /* 0x0003e80000100800 */
[----:B------:R4:W-:Y:S01]  /*d350*/  STL [R1+0x274], R10 ;  /* 0x0002740a01007387 */ /* 0x0009e20000100800 */
[-C--:B-1----:R-:W-:Y:S02]  /*d360*/  IADD3 R2, P6, R5, R83.reuse, RZ ;  /* 0x0000005305027210 */ /* 0x082fe40007fde0ff */
[----:B----4-:R-:W-:-:S03]  /*d370*/  IADD3 R10, P5, R6, R83, RZ ;  /* 0x00000053060a7210 */ /* 0x010fc60007fbe0ff */
        /* <DEDUP_REMOVED lines=13> */
[----:B------:R2:W-:Y:S01]  /*d450*/  STL [R1+0xf8], R2 ;  /* 0x0000f80201007387 */ /* 0x0005e20000100800 */
[----:B-1----:R-:W-:Y:S01]  /*d460*/  IMAD.X R10, R58, 0x1, R59, P4 ;  /* 0x000000013a0a7824 */ /* 0x002fe200020e063b */
[----:B--2---:R-:W-:-:S04]  /*d470*/  IADD3 R2, P4, R5, R84, RZ ;  /* 0x0000005405027210 */ /* 0x004fc80007f9e0ff */
[----:B------:R1:W-:Y:S04]  /*d480*/  STL [R1+0x284], R10 ;  /* 0x0002840a01007387 */ /* 0x0003e80000100800 */
[----:B------:R2:W-:Y:S04]  /*d490*/  STL [R1+0xfc], R2 ;  /* 0x0000fc0201007387 */ /* 0x0005e80000100800 */
[----:B------:R2:W-:Y:S01]  /*d4a0*/  STL [R1+0x288], R12 ;  /* 0x0002880c01007387 */ /* 0x0005e20000100800 */
[----:B-1----:R-:W-:Y:S01]  /*d4b0*/  IADD3 R10, P3, R6, R84, RZ ;  /* 0x00000054060a7210 */ /* 0x002fe20007f7e0ff */
[----:B--2---:R-:W-:-:S04]  /*d4c0*/  IMAD.X R2, R56, 0x1, R59, P2 ;  /* 0x0000000138027824 */ /* 0x004fc800010e063b */
[----:B------:R1:W-:Y:S01]  /*d4d0*/  STL [R1+0x100], R10 ;  /* 0x0001000a01007387 */ /* 0x0003e20000100800 */
[----:B------:R-:W-:-:S03]  /*d4e0*/  IADD3 R12, P2, R7, R84, RZ ;  /* 0x00000054070c7210 */ /* 0x000fc60007f5e0ff */
[----:B------:R2:W-:Y:S01]  /*d4f0*/  STL [R1+0x570], R2 ;  /* 0x0005700201007387 */ /* 0x0005e20000100800 */
[----:B------:R-:W-:-:S03]  /*d500*/  SHF.R.S32.HI R19, RZ, 0x1f, R84 ;  /* 0x0000001fff137819 */ /* 0x000fc60000011454 */
[----:B------:R2:W-:Y:S01]  /*d510*/  STL [R1+0x104], R12 ;  /* 0x0001040c01007387 */ /* 0x0005e20000100800 */
[----:B-1----:R-:W-:Y:S02]  /*d520*/  IADD3.X R10, R17, R3, RZ, P6, !PT ;  /* 0x00000003110a7210 */ /* 0x002fe400037fe4ff */
[----:B--2---:R-:W-:Y:S02]  /*d530*/  IADD3 R2, P6, R8, R84, RZ ;  /* 0x0000005408027210 */ /* 0x004fe40007fde0ff */
[----:B------:R-:W2:Y:S01]  /*d540*/  LDL.LU R84, [R1+0x434] ;  /* 0x0004340001547983 */ /* 0x000ea20000300800 */
[----:B------:R-:W-:-:S03]  /*d550*/  IMAD.X R12, R58, 0x1, R3, P5 ;  /* 0x000000013a0c7824 */ /* 0x000fc600028e0603 */
[----:B------:R1:W-:Y:S04]  /*d560*/  STL [R1+0x574], R10 ;  /* 0x0005740a01007387 */ /* 0x0003e80000100800 */
[----:B------:R3:W-:Y:S01]  /*d570*/  STL [R1+0x108], R2 ;  /* 0x0001080201007387 */ /* 0x0007e20000100800 */
[--C-:B-1----:R-:W-:Y:S01]  /*d580*/  IMAD.X R10, R0, 0x1, R3.reuse, P1 ;  /* 0x00000001000a7824 */ /* 0x102fe200008e0603 */
[-C--:B---3--:R-:W-:Y:S02]  /*d590*/  IADD3 R2, P5, R5, R85.reuse, RZ ;  /* 0x0000005505027210 */ /* 0x088fe40007fbe0ff */
[----:B------:R1:W-:Y:S04]  /*d5a0*/  STL [R1+0x578], R12 ;  /* 0x0005780c01007387 */ /* 0x0003e80000100800 */
[----:B------:R3:W-:Y:S04]  /*d5b0*/  STL [R1+0x10c], R2 ;  /* 0x00010c0201007387 */ /* 0x0007e80000100800 */
[----:B------:R3:W-:Y:S01]  /*d5c0*/  STL [R1+0x57c], R10 ;  /* 0x00057c0a01007387 */ /* 0x0007e20000100800 */
[----:B-1----:R-:W-:Y:S01]  /*d5d0*/  IADD3 R12, P1, R6, R85, RZ ;  /* 0x00000055060c7210 */ /* 0x002fe20007f3e0ff */
[----:B---3--:R-:W-:-:S04]  /*d5e0*/  IMAD.X R2, R56, 0x1, R3, P0 ;  /* 0x0000000138027824 */ /* 0x008fc800000e0603 */
[----:B------:R-:W-:Y:S01]  /*d5f0*/  STL [R1+0x110], R12 ;  /* 0x0001100c01007387 */ /* 0x000fe20000100800 */
[----:B------:R-:W-:-:S03]  /*d600*/  IADD3 R10, P0, R7, R85, RZ ;  /* 0x00000055070a7210 */ /* 0x000fc60007f1e0ff */
[----:B------:R1:W-:Y:S01]  /*d610*/  STL [R1+0x580], R2 ;  /* 0x0005800201007387 */ /* 0x0003e20000100800 */
[----:B------:R-:W-:Y:S02]  /*d620*/  IADD3.X R3, R17, R19, RZ, P4, !PT ;  /* 0x0000001311037210 */ /* 0x000fe400027fe4ff */
[----:B------:R-:W-:Y:S01]  /*d630*/  SHF.R.S32.HI R59, RZ, 0x1f, R85 ;  /* 0x0000001fff3b7819 */ /* 0x000fe20000011455 */
[----:B------:R3:W-:Y:S01]  /*d640*/  STL [R1+0x114], R10 ;  /* 0x0001140a01007387 */ /* 0x0007e20000100800 */
[----:B-1----:R-:W-:-:S03]  /*d650*/  IADD3 R2, P4, R8, R85, RZ ;  /* 0x0000005508027210 */ /* 0x002fc60007f9e0ff */
[----:B------:R-:W2:Y:S01]  /*d660*/  LDL.LU R85, [R1+0x438] ;  /* 0x0004380001557983 */ /* 0x000ea20000300800 */
[----:B---3--:R-:W-:-:S03]  /*d670*/  IMAD.X R10, R58, 0x1, R19, P3 ;  /* 0x000000013a0a7824 */ /* 0x008fc600018e0613 */
[----:B------:R-:W-:Y:S01]  /*d680*/  STL [R1+0x584], R3 ;  /* 0x0005840301007387 */ /* 0x000fe20000100800 */
[----:B------:R-:W-:-:S03]  /*d690*/  IMAD.X R12, R0, 0x1, R19, P2 ;  /* 0x00000001000c7824 */ /* 0x000fc600010e0613 */
[----:B------:R1:W-:Y:S04]  /*d6a0*/  STL [R1+0x118], R2 ;  /* 0x0001180201007387 */ /* 0x0003e80000100800 */
[----:B------:R3:W-:Y:S01]  /*d6b0*/  STL [R1+0x588], R10 ;  /* 0x0005880a01007387 */ /* 0x0007e20000100800 */
[-C--:B-1----:R-:W-:Y:S02]  /*d6c0*/  IADD3 R2, P3, R5, R82.reuse, RZ ;  /* 0x0000005205027210 */ /* 0x082fe40007f7e0ff */
[----:B---3--:R-:W-:-:S03]  /*d6d0*/  IADD3 R10, P2, R6, R82, RZ ;  /* 0x00000052060a7210 */ /* 0x008fc60007f5e0ff */
[----:B------:R1:W-:Y:S04]  /*d6e0*/  STL [R1+0x11c], R2 ;  /* 0x00011c0201007387 */ /* 0x0003e80000100800 */
[----:B------:R3:W-:Y:S01]  /*d6f0*/  STL [R1+0x58c], R12 ;  /* 0x00058c0c01007387 */ /* 0x0007e20000100800 */
[----:B-1----:R-:W-:-:S03]  /*d700*/  IMAD.X R2, R56, 0x1, R19, P6 ;  /* 0x0000000138027824 */ /* 0x002fc600030e0613 */
[----:B------:R1:W-:Y:S01]  /*d710*/  STL [R1+0x120], R10 ;  /* 0x0001200a01007387 */ /* 0x0003e20000100800 */
[----:B---3--:R-:W-:-:S03]  /*d720*/  IADD3 R12, P6, R7, R82, RZ ;  /* 0x00000052070c7210 */ /* 0x008fc60007fde0ff */
[----:B------:R3:W-:Y:S01]  /*d730*/  STL [R1+0x590], R2 ;  /* 0x0005900201007387 */ /* 0x0007e20000100800 */
[----:B------:R-:W-:-:S03]  /*d740*/  SHF.R.S32.HI R3, RZ, 0x1f, R82 ;  /* 0x0000001fff037819 */ /* 0x000fc60000011452 */
[----:B------:R3:W-:Y:S01]  /*d750*/  STL [R1+0x124], R12 ;  /* 0x0001240c01007387 */ /* 0x0007e20000100800 */
[----:B-1----:R-:W-:Y:S02]  /*d760*/  IADD3.X R10, R17, R59, RZ, P5, !PT ;  /* 0x0000003b110a7210 */ /* 0x002fe40002ffe4ff */
[----:B---3--:R-:W-:Y:S02]  /*d770*/  IADD3 R2, P5, R8, R82, RZ ;  /* 0x0000005208027210 */ /* 0x008fe40007fbe0ff */
[----:B------:R-:W3:Y:S04]  /*d780*/  LDL.LU R82, [R1+0x43c] ;  /* 0x00043c0001527983 */ /* 0x000ee80000300800 */
[----:B------:R1:W-:Y:S01]  /*d790*/  STL [R1+0x594], R10 ;  /* 0x0005940a01007387 */ /* 0x0003e20000100800 */
[----:B------:R-:W-:-:S03]  /*d7a0*/  IMAD.X R12, R0, 0x1, R59, P0 ;  /* 0x00000001000c7824 */ /* 0x000fc600000e063b */
[----:B------:R4:W-:Y:S01]  /*d7b0*/  STL [R1+0x128], R2 ;  /* 0x0001280201007387 */ /* 0x0009e20000100800 */
[----:B-1----:R-:W-:-:S05]  /*d7c0*/  IMAD.X R10, R58, 0x1, R59, P1 ;  /* 0x000000013a0a7824 */ /* 0x002fca00008e063b */
[----:B------:R1:W-:Y:S01]  /*d7d0*/  STL [R1+0x598], R10 ;  /* 0x0005980a01007387 */ /* 0x0003e20000100800 */
[-C--:B----4-:R-:W-:Y:S02]  /*d7e0*/  IADD3 R2, P1, R5, R83.reuse, RZ ;  /* 0x0000005305027210 */ /* 0x090fe40007f3e0ff */
[----:B-1----:R-:W-:-:S03]  /*d7f0*/  IADD3 R10, P0, R6, R83, RZ ;  /* 0x00000053060a7210 */ /* 0x002fc60007f1e0ff */
        /* <DEDUP_REMOVED lines=10> */
[----:B------:R-:W4:Y:S01]  /*d8a0*/  LDL.LU R83, [R1+0x440] ;  /* 0x0004400001537983 */ /* 0x000f220000300800 */
[----:B------:R-:W-:-:S03]  /*d8b0*/  IMAD.X R12, R58, 0x1, R3, P2 ;  /* 0x000000013a0c7824 */ /* 0x000fc600010e0603 */
[----:B------:R1:W-:Y:S04]  /*d8c0*/  STL [R1+0x5a4], R10 ;  /* 0x0005a40a01007387 */ /* 0x0003e80000100800 */
[----:B------:R2:W-:Y:S01]  /*d8d0*/  STL [R1+0x138], R2 ;  /* 0x0001380201007387 */ /* 0x0005e20000100800 */
[--C-:B-1----:R-:W-:Y:S01]  /*d8e0*/  IMAD.X R10, R0, 0x1, R3.reuse, P6 ;  /* 0x00000001000a7824 */ /* 0x102fe200030e0603 */
[-C--:B--2---:R-:W-:Y:S02]  /*d8f0*/  IADD3 R2, P2, R5, R84.reuse, RZ ;  /* 0x0000005405027210 */ /* 0x084fe40007f5e0ff */
[----:B------:R1:W-:Y:S04]  /*d900*/  STL [R1+0x5a8], R12 ;  /* 0x0005a80c01007387 */ /* 0x0003e80000100800 */
[----:B------:R2:W-:Y:S04]  /*d910*/  STL [R1+0x13c], R2 ;  /* 0x00013c0201007387 */ /* 0x0005e80000100800 */
[----:B------:R2:W-:Y:S01]  /*d920*/  STL [R1+0x5ac], R10 ;  /* 0x0005ac0a01007387 */ /* 0x0005e20000100800 */
[----:B-1----:R-:W-:Y:S01]  /*d930*/  IADD3 R12, P6, R6, R84, RZ ;  /* 0x00000054060c7210 */ /* 0x002fe20007fde0ff */
[----:B--2---:R-:W-:-:S04]  /*d940*/  IMAD.X R2, R56, 0x1, R3, P5 ;  /* 0x0000000138027824 */ /* 0x004fc800028e0603 */
[----:B------:R-:W-:Y:S01]  /*d950*/  STL [R1+0x140], R12 ;  /* 0x0001400c01007387 */ /* 0x000fe20000100800 */
[----:B------:R-:W-:-:S03]  /*d960*/  IADD3 R10, P5, R7, R84, RZ ;  /* 0x00000054070a7210 */ /* 0x000fc60007fbe0ff */
[----:B------:R1:W-:Y:S01]  /*d970*/  STL [R1+0x5b0], R2 ;  /* 0x0005b00201007387 */ /* 0x0003e20000100800 */
[----:B------:R-:W-:Y:S02]  /*d980*/  IADD3.X R3, R17, R19, RZ, P1, !PT ;  /* 0x0000001311037210 */ /* 0x000fe40000ffe4ff */
[----:B------:R-:W-:Y:S01]  /*d990*/  SHF.R.S32.HI R59, RZ, 0x1f, R84 ;  /* 0x0000001fff3b7819 */ /* 0x000fe20000011454 */
[----:B------:R2:W-:Y:S01]  /*d9a0*/  STL [R1+0x144], R10 ;  /* 0x0001440a01007387 */ /* 0x0005e20000100800 */
[----:B-1----:R-:W-:-:S03]  /*d9b0*/  IADD3 R2, P1, R8, R84, RZ ;  /* 0x0000005408027210 */ /* 0x002fc60007f3e0ff */
[----:B------:R-:W4:Y:S01]  /*d9c0*/  LDL.LU R84, [R1+0x444] ;  /* 0x0004440001547983 */ /* 0x000f220000300800 */
[----:B--2---:R-:W-:-:S03]  /*d9d0*/  IMAD.X R10, R58, 0x1, R19, P0 ;  /* 0x000000013a0a7824 */ /* 0x004fc600000e0613 */
[----:B------:R-:W-:Y:S01]  /*d9e0*/  STL [R1+0x5b4], R3 ;  /* 0x0005b40301007387 */ /* 0x000fe20000100800 */
[----:B------:R-:W-:-:S03]  /*d9f0*/  IMAD.X R12, R0, 0x1, R19, P4 ;  /* 0x00000001000c7824 */ /* 0x000fc600020e0613 */
[----:B------:R1:W-:Y:S04]  /*da00*/  STL [R1+0x148], R2 ;  /* 0x0001480201007387 */ /* 0x0003e80000100800 */
[----:B------:R2:W-:Y:S01]  /*da10*/  STL [R1+0x5b8], R10 ;  /* 0x0005b80a01007387 */ /* 0x0005e20000100800 */
[-C--:B-1----:R-:W-:Y:S02]  /*da20*/  IADD3 R2, P0, R5, R85.reuse, RZ ;  /* 0x0000005505027210 */ /* 0x082fe40007f1e0ff */
[----:B--2---:R-:W-:-:S03]  /*da30*/  IADD3 R10, P4, R6, R85, RZ ;  /* 0x00000055060a7210 */ /* 0x004fc60007f9e0ff */
        /* <DEDUP_REMOVED lines=11> */
[----:B------:R-:W-:Y:S01]  /*daf0*/  STL [R1+0x5c4], R10 ;  /* 0x0005c40a01007387 */ /* 0x000fe20000100800 */
[----:B------:R-:W-:-:S03]  /*db00*/  IMAD.X R12, R0, 0x1, R59, P5 ;  /* 0x00000001000c7824 */ /* 0x000fc600028e063b */
[----:B------:R1:W-:Y:S02]  /*db10*/  STL [R1+0x15c], R2 ;  /* 0x00015c0201007387 */ /* 0x0003e40000100800 */
[----:B-1----:R-:W-:Y:S01]  /*db20*/  IMAD.X R2, R58, 0x1, R59, P6 ;  /* 0x000000013a027824 */ /* 0x002fe200030e063b */
[----:B---3--:R-:W-:-:S04]  /*db30*/  IADD3 R10, P6, R5, R82, RZ ;  /* 0x00000052050a7210 */ /* 0x008fc80007fde0ff */
[----:B------:R1:W-:Y:S04]  /*db40*/  STL [R1+0x5c8], R2 ;  /* 0x0005c80201007387 */ /* 0x0003e80000100800 */
[----:B------:R3:W-:Y:S04]  /*db50*/  STL [R1+0x160], R10 ;  /* 0x0001600a01007387 */ /* 0x0007e80000100800 */
[----:B------:R3:W-:Y:S01]  /*db60*/  STL [R1+0x5cc], R12 ;  /* 0x0005cc0c01007387 */ /* 0x0007e20000100800 */
[----:B-1----:R-:W-:Y:S01]  /*db70*/  IADD3 R2, P5, R6, R82, RZ ;  /* 0x0000005206027210 */ /* 0x002fe20007fbe0ff */
[----:B---3--:R-:W-:-:S04]  /*db80*/  IMAD.X R10, R56, 0x1, R59, P1 ;  /* 0x00000001380a7824 */ /* 0x008fc800008e063b */
[----:B------:R1:W-:Y:S01]  /*db90*/  STL [R1+0x164], R2 ;  /* 0x0001640201007387 */ /* 0x0003e20000100800 */
[----:B------:R-:W-:-:S03]  /*dba0*/  IADD3 R12, P1, R7, R82, RZ ;  /* 0x00000052070c7210 */ /* 0x000fc60007f3e0ff */
[----:B------:R3:W-:Y:S04]  /*dbb0*/  STL [R1+0x5d0], R10 ;  /* 0x0005d00a01007387 */ /* 0x0007e80000100800 */
[----:B------:R3:W-:Y:S04]  /*dbc0*/  STL [R1+0x168], R12 ;  /* 0x0001680c01007387 */ /* 0x0007e80000100800 */
[----:B------:R-:W2:Y:S01]  /*dbd0*/  LDL.LU R81, [R1+0x44c] ;  /* 0x00044c0001517983 */ /* 0x000ea20000300800 */
[----:B-1----:R-:W-:Y:S02]  /*dbe0*/  IADD3.X R2, R17, R3, RZ, P0, !PT ;  /* 0x0000000311027210 */ /* 0x002fe400007fe4ff */
[----:B---3--:R-:W-:Y:S01]  /*dbf0*/  IADD3 R10, P0, R8, R82, RZ ;  /* 0x00000052080a7210 */ /* 0x008fe20007f1e0ff */
[----:B------:R-:W-:-:S02]  /*dc00*/  IMAD.X R13, R58, 0x1, R3, P4 ;  /* 0x000000013a0d7824 */ /* 0x000fc400020e0603 */
[----:B------:R-:W-:Y:S01]  /*dc10*/  STL [R1+0x5d4], R2 ;  /* 0x0005d40201007387 */ /* 0x000fe20000100800 */
[----:B------:R-:W-:-:S03]  /*dc20*/  IMAD.X R12, R0, 0x1, R3, P3 ;  /* 0x00000001000c7824 */ /* 0x000fc600018e0603 */
[----:B------:R4:W-:Y:S04]  /*dc30*/  STL [R1+0x170], R10 ;  /* 0x0001700a01007387 */ /* 0x0009e80000100800 */
[----:B------:R1:W-:Y:S01]  /*dc40*/  STL [R1+0x5d8], R13 ;  /* 0x0005d80d01007387 */ /* 0x0003e20000100800 */
[----:B------:R-:W-:Y:S02]  /*dc50*/  SHF.R.S32.HI R19, RZ, 0x1f, R82 ;  /* 0x0000001fff137819 */ /* 0x000fe40000011452 */
[-C--:B----4-:R-:W-:Y:S02]  /*dc60*/  IADD3 R10, P4, R5, R83.reuse, RZ ;  /* 0x00000053050a7210 */ /* 0x090fe40007f9e0ff */
[----:B-1----:R-:W-:-:S03]  /*dc70*/  IADD3 R13, P3, R6, R83, RZ ;  /* 0x00000053060d7210 */ /* 0x002fc60007f7e0ff */
[----:B------:R1:W-:Y:S04]  /*dc80*/  STL [R1+0x174], R10 ;  /* 0x0001740a01007387 */ /* 0x0003e80000100800 */
[----:B------:R3:W-:Y:S01]  /*dc90*/  STL [R1+0x5dc], R12 ;  /* 0x0005dc0c01007387 */ /* 0x0007e20000100800 */
[----:B-1----:R-:W-:-:S03]  /*dca0*/  IMAD.X R10, R56, 0x1, R3, P2 ;  /* 0x00000001380a7824 */ /* 0x002fc600010e0603 */
[----:B------:R-:W-:Y:S01]  /*dcb0*/  STL [R1+0x4bc], R13 ;  /* 0x0004bc0d01007387 */ /* 0x000fe20000100800 */
[----:B---3--:R-:W-:-:S03]  /*dcc0*/  IADD3 R12, P2, R7, R83, RZ ;  /* 0x00000053070c7210 */ /* 0x008fc60007f5e0ff */
[----:B------:R1:W-:Y:S04]  /*dcd0*/  STL [R1+0x5e0], R10 ;  /* 0x0005e00a01007387 */ /* 0x0003e80000100800 */
[----:B------:R3:W-:Y:S01]  /*dce0*/  STL [R1+0x4c0], R12 ;  /* 0x0004c00c01007387 */ /* 0x0007e20000100800 */
[----:B------:R-:W-:-:S03]  /*dcf0*/  IADD3.X R3, R17, R19, RZ, P6, !PT ;  /* 0x0000001311037210 */ /* 0x000fc600037fe4ff */
[----:B------:R-:W4:Y:S01]  /*dd00*/  LDL.LU R82, [R1+0x450] ;  /* 0x0004500001527983 */ /* 0x000f220000300800 */
[----:B-1----:R-:W-:Y:S01]  /*dd10*/  IADD3 R10, P6, R8, R83, RZ ;  /* 0x00000053080a7210 */ /* 0x002fe20007fde0ff */
[--C-:B---3--:R-:W-:Y:S02]  /*dd20*/  IMAD.X R12, R58, 0x1, R19.reuse, P5 ;  /* 0x000000013a0c7824 */ /* 0x108fe400028e0613 */
[----:B------:R-:W-:Y:S04]  /*dd30*/  STL [R1+0x5e4], R3 ;  /* 0x0005e40301007387 */ /* 0x000fe80000100800 */
[----:B------:R1:W-:Y:S04]  /*dd40*/  STL [R1+0x4e4], R10 ;  /* 0x0004e40a01007387 */ /* 0x0003e80000100800 */
[----:B------:R3:W-:Y:S01]  /*dd50*/  STL [R1+0x5e8], R12 ;  /* 0x0005e80c01007387 */ /* 0x0007e20000100800 */
[-C--:B------:R-:W-:Y:S01]  /*dd60*/  IADD3 R13, P5, R5, R84.reuse, RZ ;  /* 0x00000054050d7210 */ /* 0x080fe20007fbe0ff */
[----:B-1----:R-:W-:Y:S01]  /*dd70*/  IMAD.X R10, R0, 0x1, R19, P1 ;  /* 0x00000001000a7824 */ /* 0x002fe200008e0613 */
[----:B---3--:R-:W-:-:S03]  /*dd80*/  IADD3 R12, P1, R6, R84, RZ ;  /* 0x00000054060c7210 */ /* 0x008fc60007f3e0ff */
[----:B------:R1:W-:Y:S01]  /*dd90*/  STL [R1+0x4f0], R13 ;  /* 0x0004f00d01007387 */ /* 0x0003e20000100800 */
[----:B------:R-:W-:-:S03]  /*dda0*/  SHF.R.S32.HI R2, RZ, 0x1f, R83 ;  /* 0x0000001fff027819 */ /* 0x000fc60000011453 */
[----:B------:R3:W-:Y:S01]  /*ddb0*/  STL [R1+0x5ec], R10 ;  /* 0x0005ec0a01007387 */ /* 0x0007e20000100800 */
[----:B-1----:R-:W-:-:S03]  /*ddc0*/  IMAD.X R13, R56, 0x1, R19, P0 ;  /* 0x00000001380d7824 */ /* 0x002fc600000e0613 */
[----:B------:R1:W-:Y:S01]  /*ddd0*/  STL [R1+0x4f4], R12 ;  /* 0x0004f40c01007387 */ /* 0x0003e20000100800 */
[----:B---3--:R-:W-:-:S03]  /*dde0*/  IADD3 R10, P0, R7, R84, RZ ;  /* 0x00000054070a7210 */ /* 0x008fc60007f1e0ff */
[----:B------:R-:W-:Y:S04]  /*ddf0*/  STL [R1+0x5f0], R13 ;  /* 0x0005f00d01007387 */ /* 0x000fe80000100800 */
[----:B------:R-:W3:Y:S01]  /*de00*/  LDL.LU R83, [R1+0x454] ;  /* 0x0004540001537983 */ /* 0x000ee20000300800 */
[----:B-1----:R-:W-:-:S03]  /*de10*/  IADD3.X R12, R17, R2, RZ, P4, !PT ;  /* 0x00000002110c7210 */ /* 0x002fc600027fe4ff */
[----:B------:R1:W-:Y:S04]  /*de20*/  STL [R1+0x4f8], R10 ;  /* 0x0004f80a01007387 */ /* 0x0003e80000100800 */
[----:B------:R1:W-:Y:S02]  /*de30*/  STL [R1+0x5f4], R12 ;  /* 0x0005f40c01007387 */ /* 0x0003e40000100800 */
[----:B-1----:R-:W-:Y:S01]  /*de40*/  IADD3 R10, P4, R8, R84, RZ ;  /* 0x00000054080a7210 */ /* 0x002fe20007f9e0ff */
[----:B------:R-:W-:-:S04]  /*de50*/  IMAD.X R12, R58, 0x1, R2, P3 ;  /* 0x000000013a0c7824 */ /* 0x000fc800018e0602 */
[----:B------:R2:W-:Y:S01]  /*de60*/  STL [R1+0x4fc], R10 ;  /* 0x0004fc0a01007387 */ /* 0x0005e20000100800 */
[----:B------:R-:W-:-:S03]  /*de70*/  IMAD.X R13, R0, 0x1, R2, P2 ;  /* 0x00000001000d7824 */ /* 0x000fc600010e0602 */
[----:B------:R1:W-:Y:S01]  /*de80*/  STL [R1+0x5f8], R12 ;  /* 0x0005f80c01007387 */ /* 0x0003e20000100800 */
[-C--:B--2---:R-:W-:Y:S02]  /*de90*/  IADD3 R10, P3, R5, R85.reuse, RZ ;  /* 0x00000055050a7210 */ /* 0x084fe40007f7e0ff */
[----:B-1----:R-:W-:-:S03]  /*dea0*/  IADD3 R12, P2, R6, R85, RZ ;  /* 0x00000055060c7210 */ /* 0x002fc60007f5e0ff */
[----:B------:R1:W-:Y:S01]  /*deb0*/  STL [R1+0x500], R10 ;  /* 0x0005000a01007387 */ /* 0x0003e20000100800 */
[----:B------:R-:W-:-:S03]  /*dec0*/  SHF.R.S32.HI R3, RZ, 0x1f, R84 ;  /* 0x0000001fff037819 */ /* 0x000fc60000011454 */
[----:B------:R-:W-:Y:S04]  /*ded0*/  STL [R1+0x5fc], R13 ;  /* 0x0005fc0d01007387 */ /* 0x000fe80000100800 */
[----:B------:R2:W-:Y:S01]  /*dee0*/  STL [R1+0x504], R12 ;  /* 0x0005040c01007387 */ /* 0x0005e20000100800 */
[----:B-1----:R-:W-:-:S03]  /*def0*/  IMAD.X R10, R56, 0x1, R2, P6 ;  /* 0x00000001380a7824 */ /* 0x002fc600030e0602 */
[----:B------:R-:W3:Y:S01]  /*df00*/  LDL.LU R84, [R1+0x458] ;  /* 0x0004580001547983 */ /* 0x000ee20000300800 */
[----:B------:R-:W-:-:S03]  /*df10*/  IADD3 R2, P6, R7, R85, RZ ;  /* 0x0000005507027210 */ /* 0x000fc60007fde0ff */
[----:B------:R1:W-:Y:S01]  /*df20*/  STL [R1+0x600], R10 ;  /* 0x0006000a01007387 */ /* 0x0003e20000100800 */
[----:B--2---:R-:W-:-:S03]  /*df30*/  IADD3.X R12, R17, R3, RZ, P5, !PT ;  /* 0x00000003110c7210 */ /* 0x004fc60002ffe4ff */
[----:B------:R-:W-:Y:S01]  /*df40*/  STL [R1+0x508], R2 ;  /* 0x0005080201007387 */ /* 0x000fe20000100800 */
[----:B-1----:R-:W-:-:S03]  /*df50*/  IADD3 R10, P5, R8, R85, RZ ;  /* 0x00000055080a7210 */ /* 0x002fc60007fbe0ff */
[----:B------:R1:W-:Y:S01]  /*df60*/  STL [R1+0x604], R12 ;  /* 0x0006040c01007387 */ /* 0x0003e20000100800 */
[----:B------:R-:W-:-:S03]  /*df70*/  IMAD.X R13, R0, 0x1, R3, P0 ;  /* 0x00000001000d7824 */ /* 0x000fc600000e0603 */
[----:B------:R2:W-:Y:S01]  /*df80*/  STL [R1+0x50c], R10 ;  /* 0x00050c0a01007387 */ /* 0x0005e20000100800 */
[----:B-1----:R-:W-:Y:S01]  /*df90*/  IMAD.X R12, R58, 0x1, R3, P1 ;  /* 0x000000013a0c7824 */ /* 0x002fe200008e0603 */
[----:B--2---:R-:W-:-:S04]  /*dfa0*/  IADD3 R10, P1, R5, R81, RZ ;  /* 0x00000051050a7210 */ /* 0x004fc80007f3e0ff */
[----:B------:R1:W-:Y:S01]  /*dfb0*/  STL [R1+0x608], R12 ;  /* 0x0006080c01007387 */ /* 0x0003e20000100800 */
[----:B------:R-:W-:-:S03]  /*dfc0*/  SHF.R.S32.HI R19, RZ, 0x1f, R85 ;  /* 0x0000001fff137819 */ /* 0x000fc60000011455 */
[----:B------:R2:W-:Y:S04]  /*dfd0*/  STL [R1+0x510], R10 ;  /* 0x0005100a01007387 */ /* 0x0005e80000100800 */
[----:B------:R-:W-:Y:S04]  /*dfe0*/  STL [R1+0x60c], R13 ;  /* 0x00060c0d01007387 */ /* 0x000fe80000100800 */
[----:B------:R-:W3:Y:S01]  /*dff0*/  LDL.LU R85, [R1+0x45c] ;  /* 0x00045c0001557983 */ /* 0x000ee20000300800 */
[-C--:B-1----:R-:W-:Y:S01]  /*e000*/  IADD3 R12, P0, R6, R81.reuse, RZ ;  /* 0x00000051060c7210 */ /* 0x082fe20007f1e0ff */
[----:B--2---:R-:W-:Y:S01]  /*e010*/  IMAD.X R10, R56, 0x1, R3, P4 ;  /* 0x00000001380a7824 */ /* 0x004fe200020e0603 */
[----:B------:R-:W-:-:S03]  /*e020*/  IADD3 R3, P4, R7, R81, RZ ;  /* 0x0000005107037210 */ /* 0x000fc60007f9e0ff */
[----:B------:R-:W-:Y:S04]  /*e030*/  STL [R1+0x514], R12 ;  /* 0x0005140c01007387 */ /* 0x000fe80000100800 */
[----:B------:R1:W-:Y:S04]  /*e040*/  STL [R1+0x610], R10 ;  /* 0x0006100a01007387 */ /* 0x0003e80000100800 */
[----:B------:R-:W-:Y:S01]  /*e050*/  STL [R1+0x518], R3 ;  /* 0x0005180301007387 */ /* 0x000fe20000100800 */
[----:B-1----:R-:W-:Y:S02]  /*e060*/  IADD3.X R10, R17, R19, RZ, P3, !PT ;  /* 0x00000013110a7210 */ /* 0x002fe40001ffe4ff */
[----:B------:R-:W-:-:S03]  /*e070*/  IADD3 R12, P3, R8, R81, RZ ;  /* 0x00000051080c7210 */ /* 0x000fc60007f7e0ff */
[----:B------:R1:W-:Y:S04]  /*e080*/  STL [R1+0x614], R10 ;  /* 0x0006140a01007387 */ /* 0x0003e80000100800 */
[----:B------:R4:W-:Y:S01]  /*e090*/  STL [R1+0x51c], R12 ;  /* 0x00051c0c01007387 */ /* 0x0009e20000100800 */
[--C-:B------:R-:W-:Y:S02]  /*e0a0*/  IMAD.X R13, R0, 0x1, R19.reuse, P6 ;  /* 0x00000001000d7824 */ /* 0x100fe400030e0613 */
[----:B-1----:R-:W-:Y:S01]  /*e0b0*/  IMAD.X R10, R58, 0x1, R19, P2 ;  /* 0x000000013a0a7824 */ /* 0x002fe200010e0613 */
[----:B------:R-:W-:-:S04]  /*e0c0*/  SHF.R.S32.HI R2, RZ, 0x1f, R81 ;  /* 0x0000001fff027819 */ /* 0x000fc80000011451 */
[----:B------:R1:W-:Y:S01]  /*e0d0*/  STL [R1+0x618], R10 ;  /* 0x0006180a01007387 */ /* 0x0003e20000100800 */
[-C--:B----4-:R-:W-:Y:S02]  /*e0e0*/  IADD3 R12, P2, R5, R82.reuse, RZ ;  /* 0x00000052050c7210 */ /* 0x090fe40007f5e0ff */
[----:B-1----:R-:W-:-:S03]  /*e0f0*/  IADD3 R10, P6, R6, R82, RZ ;  /* 0x00000052060a7210 */ /* 0x002fc60007fde0ff */
[----:B------:R1:W-:Y:S04]  /*e100*/  STL [R1+0x520], R12 ;  /* 0x0005200c01007387 */ /* 0x0003e80000100800 */
[----:B------:R2:W-:Y:S01]  /*e110*/  STL [R1+0x61c], R13 ;  /* 0x00061c0d01007387 */ /* 0x0005e20000100800 */
[----:B-1----:R-:W-:-:S03]  /*e120*/  IMAD.X R12, R56, 0x1, R19, P5 ;  /* 0x00000001380c7824 */ /* 0x002fc600028e0613 */
[----:B------:R1:W-:Y:S01]  /*e130*/  STL [R1+0x524], R10 ;  /* 0x0005240a01007387 */ /* 0x0003e20000100800 */
[----:B--2---:R-:W-:-:S03]  /*e140*/  IADD3 R13, P5, R7, R82, RZ ;  /* 0x00000052070d7210 */ /* 0x004fc60007fbe0ff */
[----:B------:R2:W-:Y:S01]  /*e150*/  STL [R1+0x620], R12 ;  /* 0x0006200c01007387 */ /* 0x0005e20000100800 */
[----:B-1----:R-:W-:-:S03]  /*e160*/  IADD3.X R10, R17, R2, RZ, P1, !PT ;  /* 0x00000002110a7210 */ /* 0x002fc60000ffe4ff */
[----:B------:R-:W-:Y:S01]  /*e170*/  STL [R1+0x528], R13 ;  /* 0x0005280d01007387 */ /* 0x000fe20000100800 */
[----:B--2---:R-:W-:-:S03]  /*e180*/  IADD3 R12, P1, R8, R82, RZ ;  /* 0x00000052080c7210 */ /* 0x004fc60007f3e0ff */
[----:B------:R1:W-:Y:S04]  /*e190*/  STL [R1+0x628], R10 ;  /* 0x0006280a01007387 */ /* 0x0003e80000100800 */
[----:B------:R3:W-:Y:S01]  /*e1a0*/  STL [R1+0x52c], R12 ;  /* 0x00052c0c01007387 */ /* 0x0007e20000100800 */
[--C-:B-1----:R-:W-:Y:S02]  /*e1b0*/  IMAD.X R10, R58, 0x1, R2.reuse, P0 ;  /* 0x000000013a0a7824 */ /* 0x102fe400000e0602 */
[----:B------:R-:W-:Y:S01]  /*e1c0*/  IMAD.X R13, R0, 0x1, R2, P4 ;  /* 0x00000001000d7824 */ /* 0x000fe200020e0602 */
[----:B---3--:R-:W-:Y:S02]  /*e1d0*/  IADD3 R12, P0, R5, R83, RZ ;  /* 0x00000053050c7210 */ /* 0x008fe40007f1e0ff */
[----:B------:R1:W-:Y:S01]  /*e1e0*/  STL [R1+0x62c], R10 ;  /* 0x00062c0a01007387 */ /* 0x0003e20000100800 */
[----:B------:R-:W-:-:S03]  /*e1f0*/  SHF.R.S32.HI R3, RZ, 0x1f, R82 ;  /* 0x0000001fff037819 */ /* 0x000fc60000011452 */
[----:B------:R2:W-:Y:S01]  /*e200*/  STL [R1+0x530], R12 ;  /* 0x0005300c01007387 */ /* 0x0005e20000100800 */
[----:B-1----:R-:W-:-:S03]  /*e210*/  IADD3 R10, P4, R6, R83, RZ ;  /* 0x00000053060a7210 */ /* 0x002fc60007f9e0ff */
[----:B------:R-:W-:Y:S01]  /*e220*/  STL [R1+0x630], R13 ;  /* 0x0006300d01007387 */ /* 0x000fe20000100800 */
[----:B--2---:R-:W-:Y:S01]  /*e230*/  IMAD.X R12, R56, 0x1, R2, P3 ;  /* 0x00000001380c7824 */ /* 0x004fe200018e0602 */
[----:B------:R-:W-:Y:S02]  /*e240*/  IADD3 R2, P3, R7, R83, RZ ;  /* 0x0000005307027210 */ /* 0x000fe40007f7e0ff */
[----:B------:R1:W-:Y:S04]  /*e250*/  STL [R1+0x534], R10 ;  /* 0x0005340a01007387 */ /* 0x0003e80000100800 */
[----:B------:R2:W-:Y:S01]  /*e260*/  STL [R1+0x634], R12 ;  /* 0x0006340c01007387 */ /* 0x0005e20000100800 */
[----:B-1----:R-:W-:-:S03]  /*e270*/  IADD3.X R10, R17, R3, RZ, P2, !PT ;  /* 0x00000003110a7210 */ /* 0x002fc600017fe4ff */
[----:B------:R-:W-:Y:S01]  /*e280*/  STL [R1+0x538], R2 ;  /* 0x0005380201007387 */ /* 0x000fe20000100800 */
[----:B--2---:R-:W-:-:S03]  /*e290*/  IADD3 R12, P2, R8, R83, RZ ;  /* 0x00000053080c7210 */ /* 0x004fc60007f5e0ff */
[----:B------:R1:W-:Y:S04]  /*e2a0*/  STL [R1+0x638], R10 ;  /* 0x0006380a01007387 */ /* 0x0003e80000100800 */
[----:B------:R2:W-:Y:S01]  /*e2b0*/  STL [R1+0x53c], R12 ;  /* 0x00053c0c01007387 */ /* 0x0005e20000100800 */
[--C-:B------:R-:W-:Y:S02]  /*e2c0*/  IMAD.X R13, R0, 0x1, R3.reuse, P5 ;  /* 0x00000001000d7824 */ /* 0x100fe400028e0603 */
[----:B-1----:R-:W-:Y:S01]  /*e2d0*/  IMAD.X R10, R58, 0x1, R3, P6 ;  /* 0x000000013a0a7824 */ /* 0x002fe200030e0603 */
[----:B--2---:R-:W-:-:S04]  /*e2e0*/  IADD3 R12, P6, R5, R84, RZ ;  /* 0x00000054050c7210 */ /* 0x004fc80007fde0ff */
        /* <DEDUP_REMOVED lines=14> */
[--C-:B-1----:R-:W-:Y:S01]  /*e3d0*/  IMAD.X R10, R58, 0x1, R19.reuse, P4 ;  /* 0x000000013a0a7824 */ /* 0x102fe200020e0613 */
[----:B------:R-:W-:Y:S01]  /*e3e0*/  IADD3 R13, P4, R5, R85, RZ ;  /* 0x00000055050d7210 */ /* 0x000fe20007f9e0ff */
[----:B--2---:R-:W-:-:S03]  /*e3f0*/  IMAD.X R12, R0, 0x1, R19, P3 ;  /* 0x00000001000c7824 */ /* 0x004fc600018e0613 */
[----:B------:R1:W-:Y:S01]  /*e400*/  STL [R1+0x64c], R10 ;  /* 0x00064c0a01007387 */ /* 0x0003e20000100800 */
[----:B------:R-:W-:-:S03]  /*e410*/  SHF.R.S32.HI R2, RZ, 0x1f, R84 ;  /* 0x0000001fff027819 */ /* 0x000fc60000011454 */
[----:B------:R-:W-:Y:S04]  /*e420*/  STL [R1+0x550], R13 ;  /* 0x0005500d01007387 */ /* 0x000fe80000100800 */
[----:B------:R2:W-:Y:S01]  /*e430*/  STL [R1+0x650], R12 ;  /* 0x0006500c01007387 */ /* 0x0005e20000100800 */
[----:B-1----:R-:W-:Y:S01]  /*e440*/  IADD3 R10, P3, R6, R85, RZ ;  /* 0x00000055060a7210 */ /* 0x002fe20007f7e0ff */
[----:B--2---:R-:W-:-:S04]  /*e450*/  IMAD.X R12, R56, 0x1, R19, P2 ;  /* 0x00000001380c7824 */ /* 0x004fc800010e0613 */
[----:B------:R1:W-:Y:S01]  /*e460*/  STL [R1+0x554], R10 ;  /* 0x0005540a01007387 */ /* 0x0003e20000100800 */
[----:B------:R-:W-:-:S03]  /*e470*/  IADD3 R13, P2, R7, R85, RZ ;  /* 0x00000055070d7210 */ /* 0x000fc60007f5e0ff */
[----:B------:R2:W-:Y:S01]  /*e480*/  STL [R1+0x654], R12 ;  /* 0x0006540c01007387 */ /* 0x0005e20000100800 */
[----:B-1----:R-:W-:-:S03]  /*e490*/  IADD3.X R10, R17, R2, RZ, P6, !PT ;  /* 0x00000002110a7210 */ /* 0x002fc600037fe4ff */
[----:B------:R1:W-:Y:S01]  /*e4a0*/  STL [R1+0x558], R13 ;  /* 0x0005580d01007387 */ /* 0x0003e20000100800 */
[----:B--2---:R-:W-:-:S03]  /*e4b0*/  IADD3 R12, P6, R8, R85, RZ ;  /* 0x00000055080c7210 */ /* 0x004fc60007fde0ff */
[----:B------:R-:W-:Y:S01]  /*e4c0*/  STL [R1+0x658], R10 ;  /* 0x0006580a01007387 */ /* 0x000fe20000100800 */
[----:B------:R-:W-:-:S03]  /*e4d0*/  IMAD.X R14, R0, 0x1, R2, P1 ;  /* 0x00000001000e7824 */ /* 0x000fc600008e0602 */
[----:B------:R2:W-:Y:S01]  /*e4e0*/  STL [R1+0x55c], R12 ;  /* 0x00055c0c01007387 */ /* 0x0005e20000100800 */
[----:B------:R-:W-:Y:S02]  /*e4f0*/  SHF.R.S32.HI R3, RZ, 0x1f, R85 ;  /* 0x0000001fff037819 */ /* 0x000fe40000011455 */
[----:B-1----:R-:W-:Y:S01]  /*e500*/  SHF.R.S32.HI R13, RZ, 0x1f, R11 ;  /* 0x0000001fff0d7819 */ /* 0x002fe2000001140b */
[----:B------:R-:W1:Y:S01]  /*e510*/  LDC R85, c[0x0][0x230] ;  /* 0x00008c00ff557b82 */ /* 0x000e620000000800 */
[--C-:B--2---:R-:W-:Y:S02]  /*e520*/  IMAD.X R12, R58, 0x1, R2.reuse, P5 ;  /* 0x000000013a0c7824 */ /* 0x104fe400028e0602 */
[----:B------:R-:W-:-:S03]  /*e530*/  IMAD.X R2, R56, 0x1, R2, P0 ;  /* 0x0000000138027824 */ /* 0x000fc600000e0602 */
[----:B------:R2:W-:Y:S04]  /*e540*/  STL [R1+0x65c], R12 ;  /* 0x00065c0c01007387 */ /* 0x0005e80000100800 */
[----:B------:R3:W-:Y:S04]  /*e550*/  STL [R1+0x660], R14 ;  /* 0x0006600e01007387 */ /* 0x0007e80000100800 */
[----:B------:R4:W-:Y:S01]  /*e560*/  STL [R1+0x664], R2 ;  /* 0x0006640201007387 */ /* 0x0009e20000100800 */
[----:B--2---:R-:W-:Y:S01]  /*e570*/  IADD3.X R12, R17, R3, RZ, P4, !PT ;  /* 0x00000003110c7210 */ /* 0x004fe200027fe4ff */
[----:B---3--:R-:W-:-:S04]  /*e580*/  IMAD.X R14, R58, 0x1, R3, P3 ;  /* 0x000000013a0e7824 */ /* 0x008fc800018e0603 */
[----:B------:R2:W-:Y:S01]  /*e590*/  STL [R1+0x668], R12 ;  /* 0x0006680c01007387 */ /* 0x0005e20000100800 */
[----:B----4-:R-:W-:-:S03]  /*e5a0*/  IMAD.X R2, R0, 0x1, R3, P2 ;  /* 0x0000000100027824 */ /* 0x010fc600010e0603 */
[----:B------:R-:W-:Y:S04]  /*e5b0*/  STL [R1+0x66c], R14 ;  /* 0x00066c0e01007387 */ /* 0x000fe80000100800 */
[----:B------:R3:W-:Y:S01]  /*e5c0*/  STL [R1+0x670], R2 ;  /* 0x0006700201007387 */ /* 0x0007e20000100800 */
[----:B--2---:R-:W-:Y:S01]  /*e5d0*/  IMAD.X R12, R56, 0x1, R3, P6 ;  /* 0x00000001380c7824 */ /* 0x004fe200030e0603 */
[----:B------:R-:W-:-:S04]  /*e5e0*/  IADD3 R3, P0, R5, UR4, RZ ;  /* 0x0000000405037c10 */ /* 0x000fc8000ff1e0ff */
[----:B------:R-:W-:Y:S01]  /*e5f0*/  STL [R1+0x674], R12 ;  /* 0x0006740c01007387 */ /* 0x000fe20000100800 */
[----:B---3--:R-:W-:-:S03]  /*e600*/  SHF.L.U64.HI R2, R5, 0x2, R17 ;  /* 0x0000000205027819 */ /* 0x008fc60000010211 */
[----:B------:R2:W-:Y:S01]  /*e610*/  STL [R1+0x560], R3 ;  /* 0x0005600301007387 */ /* 0x0005e20000100800 */
[----:B------:R-:W-:Y:S01]  /*e620*/  IMAD R5, R13, 0x14, RZ ;  /* 0x000000140d057824 */ /* 0x000fe200078e02ff */
[----:B------:R-:W-:Y:S02]  /*e630*/  IADD3.X R13, R17, R57, RZ, P0, !PT ;  /* 0x00000039110d7210 */ /* 0x000fe400007fe4ff */
[----:B------:R3:W-:Y:S01]  /*e640*/  STL [R1+0x4cc], R2 ;  /* 0x0004cc0201007387 */ /* 0x0007e20000100800 */
[----:B--2---:R-:W-:Y:S02]  /*e650*/  SHF.L.U64.HI R3, R6, 0x2, R58 ;  /* 0x0000000206037819 */ /* 0x004fe4000001023a */
[----:B---3--:R-:W-:-:S03]  /*e660*/  SHF.L.U64.HI R2, R7, 0x2, R0 ;  /* 0x0000000207027819 */ /* 0x008fc60000010200 */
[----:B------:R-:W-:Y:S04]  /*e670*/  STL [R1+0x4c8], R3 ;  /* 0x0004c80301007387 */ /* 0x000fe80000100800 */
[----:B------:R2:W-:Y:S04]  /*e680*/  STL [R1+0x4c4], R2 ;  /* 0x0004c40201007387 */ /* 0x0005e80000100800 */
[----:B------:R-:W-:Y:S04]  /*e690*/  STL [R1+0x678], R13 ;  /* 0x0006780d01007387 */ /* 0x000fe80000100800 */
[----:B------:R-:W-:Y:S04]  /*e6a0*/  STL [R1], RZ ;  /* 0x000000ff01007387 */ /* 0x000fe80000100800 */
[----:B------:R-:W-:Y:S04]  /*e6b0*/  STL [R1+0x4], RZ ;  /* 0x000004ff01007387 */ /* 0x000fe80000100800 */
        /* <DEDUP_REMOVED lines=15> */
[----:B------:R-:W-:Y:S01]  /*e7b0*/  STL [R1+0x44], RZ ;  /* 0x000044ff01007387 */ /* 0x000fe20000100800 */
[----:B------:R-:W-:-:S03]  /*e7c0*/  SHF.R.S32.HI R10, RZ, 0x1f, R4 ;  /* 0x0000001fff0a7819 */ /* 0x000fc60000011404 */
[----:B------:R-:W-:Y:S04]  /*e7d0*/  STL [R1+0x48], RZ ;  /* 0x000048ff01007387 */ /* 0x000fe80000100800 */
[----:B------:R-:W-:Y:S04]  /*e7e0*/  STL [R1+0x4c], RZ ;  /* 0x00004cff01007387 */ /* 0x000fe80000100800 */
[----:B------:R-:W-:Y:S04]  /*e7f0*/  STL [R1+0x50], RZ ;  /* 0x000050ff01007387 */ /* 0x000fe80000100800 */
[----:B------:R-:W-:Y:S01]  /*e800*/  STL [R1+0x54], RZ ;  /* 0x000054ff01007387 */ /* 0x000fe20000100800 */
[----:B------:R-:W-:-:S03]  /*e810*/  IADD3 R14, P2, R7, UR6, RZ ;  /* 0x00000006070e7c10 */ /* 0x000fc6000ff5e0ff */
[----:B------:R-:W-:Y:S01]  /*e820*/  STL [R1+0x58], RZ ;  /* 0x000058ff01007387 */ /* 0x000fe20000100800 */
[----:B------:R-:W-:-:S03]  /*e830*/  IADD3 R12, P3, R8, UR7, RZ ;  /* 0x00000007080c7c10 */ /* 0x000fc6000ff7e0ff */
[----:B------:R-:W-:Y:S01]  /*e840*/  STL [R1+0x5c], RZ ;  /* 0x00005cff01007387 */ /* 0x000fe20000100800 */
[----:B------:R-:W-:Y:S01]  /*e850*/  SHF.L.U64.HI R19, R8, 0x2, R56 ;  /* 0x0000000208137819 */ /* 0x000fe20000010238 */
[----:B------:R-:W-:Y:S02]  /*e860*/  IMAD R8, R10, 0x14, RZ ;  /* 0x000000140a087824 */ /* 0x000fe400078e02ff */
[----:B------:R-:W-:Y:S01]  /*e870*/  STL [R1+0x60], RZ ;  /* 0x000060ff01007387 */ /* 0x000fe20000100800 */
[----:B------:R-:W-:Y:S01]  /*e880*/  IADD3 R16, P1, R6, UR5, RZ ;  /* 0x0000000506107c10 */ /* 0x000fe2000ff3e0ff */
[----:B------:R-:W-:Y:S02]  /*e890*/  IMAD.WIDE.U32 R6, R11, 0x14, R60 ;  /* 0x000000140b067825 */ /* 0x000fe400078e003c */
[----:B------:R-:W-:Y:S02]  /*e8a0*/  STL [R1+0x64], RZ ;  /* 0x000064ff01007387 */ /* 0x000fe40000100800 */
[----:B--2---:R-:W-:-:S02]  /*e8b0*/  IMAD.WIDE.U32 R2, R4, 0x14, R62 ;  /* 0x0000001404027825 */ /* 0x004fc400078e003e */
[----:B------:R-:W-:Y:S01]  /*e8c0*/  STL [R1+0x68], RZ ;  /* 0x000068ff01007387 */ /* 0x000fe20000100800 */
[----:B------:R-:W-:-:S03]  /*e8d0*/  SHF.L.U64.HI R18, R21, 0x2, R18 ;  /* 0x0000000215127819 */ /* 0x000fc60000010212 */
[----:B------:R-:W-:Y:S01]  /*e8e0*/  STL [R1+0x6c], RZ ;  /* 0x00006cff01007387 */ /* 0x000fe20000100800 */
[----:B------:R-:W-:-:S03]  /*e8f0*/  IMAD.X R15, R0, 0x1, R57, P2 ;  /* 0x00000001000f7824 */ /* 0x000fc600010e0639 */
[----:B------:R-:W-:Y:S01]  /*e900*/  STL [R1+0x70], RZ ;  /* 0x000070ff01007387 */ /* 0x000fe20000100800 */
[----:B------:R-:W-:-:S03]  /*e910*/  IMAD.IADD R0, R3, 0x1, R8 ;  /* 0x0000000103007824 */ /* 0x000fc600078e0208 */
[----:B------:R-:W-:Y:S01]  /*e920*/  STL [R1+0x74], RZ ;  /* 0x000074ff01007387 */ /* 0x000fe20000100800 */
[----:B------:R-:W-:-:S03]  /*e930*/  IADD3 R5, R7, R5, RZ ;  /* 0x0000000507057210 */ /* 0x000fc60007ffe0ff */
[----:B------:R-:W-:Y:S04]  /*e940*/  STL [R1+0x78], RZ ;  /* 0x000078ff01007387 */ /* 0x000fe80000100800 */
[----:B------:R-:W-:Y:S04]  /*e950*/  STL [R1+0x7c], RZ ;  /* 0x00007cff01007387 */ /* 0x000fe80000100800 */
[----:B------:R-:W2:Y:S04]  /*e960*/  LDL.LU R8, [R1+0x1a8] ;  /* 0x0001a80001087983 */ /* 0x000ea80000300800 */
[----:B------:R-:W3:Y:S04]  /*e970*/  LDL.LU R7, [R1+0x1ac] ;  /* 0x0001ac0001077983 */ /* 0x000ee80000300800 */
[----:B------:R4:W-:Y:S04]  /*e980*/  STL [R1+0x4b8], R18 ;  /* 0x0004b81201007387 */ /* 0x0009e80000100800 */
[----:B----4-:R-:W4:Y:S01]  /*e990*/  LDL.LU R18, [R1+0x748] ;  /* 0x0007480001127983 */ /* 0x010f220000300800 */
[----:B------:R-:W-:-:S05]  /*e9a0*/  IMAD.SHL.U32 R21, R21, 0x4, RZ ;  /* 0x0000000415157824 */ /* 0x000fca00078e00ff */
[----:B------:R1:W-:Y:S04]  /*e9b0*/  STL [R1+0x4b4], R21 ;  /* 0x0004b41501007387 */ /* 0x0003e80000100800 */
[----:B-1----:R-:W2:Y:S01]  /*e9c0*/  LDL.LU R21, [R1+0x1a4] ;  /* 0x0001a40001157983 */ /* 0x002ea20000300800 */
[----:B----4-:R-:W-:-:S05]  /*e9d0*/  SHF.L.U64.HI R9, R18, 0x2, R9 ;  /* 0x0000000212097819 */ /* 0x010fca0000010209 */
[----:B------:R1:W-:Y:S04]  /*e9e0*/  STL [R1+0x4b0], R9 ;  /* 0x0004b00901007387 */ /* 0x0003e80000100800 */
[----:B-1----:R-:W4:Y:S01]  /*e9f0*/  LDL.LU R9, [R1+0x744] ;  /* 0x0007440001097983 */ /* 0x002f220000300800 */
[----:B------:R-:W-:-:S05]  /*ea00*/  IMAD.SHL.U32 R18, R18, 0x4, RZ ;  /* 0x0000000412127824 */ /* 0x000fca00078e00ff */
[----:B------:R1:W-:Y:S04]  /*ea10*/  STL [R1+0x4ac], R18 ;  /* 0x0004ac1201007387 */ /* 0x0003e80000100800 */
[----:B-1----:R-:W3:Y:S01]  /*ea20*/  LDL.LU R18, [R1+0x1a0] ;  /* 0x0001a00001127983 */ /* 0x002ee20000300800 */
[----:B----4-:R-:W-:-:S05]  /*ea30*/  SHF.L.U64.HI R20, R9, 0x2, R20 ;  /* 0x0000000209147819 */ /* 0x010fca0000010214 */
[----:B------:R1:W-:Y:S04]  /*ea40*/  STL [R1+0x4a8], R20 ;  /* 0x0004a81401007387 */ /* 0x0003e80000100800 */
[----:B-1----:R-:W4:Y:S01]  /*ea50*/  LDL.LU R20, [R1+0x740] ;  /* 0x0007400001147983 */ /* 0x002f220000300800 */
[----:B------:R-:W-:-:S05]  /*ea60*/  IMAD.SHL.U32 R9, R9, 0x4, RZ ;  /* 0x0000000409097824 */ /* 0x000fca00078e00ff */
[----:B------:R4:W-:Y:S02]  /*ea70*/  STL [R1+0x4a4], R9 ;  /* 0x0004a40901007387 */ /* 0x0009e40000100800 */
[C---:B----4-:R-:W-:Y:S02]  /*ea80*/  SHF.L.U64.HI R9, R20.reuse, 0x2, R24 ;  /* 0x0000000214097819 */ /* 0x050fe40000010218 */
[----:B------:R-:W4:Y:S04]  /*ea90*/  LDL.LU R24, [R1+0x73c] ;  /* 0x00073c0001187983 */ /* 0x000f280000300800 */
[----:B------:R1:W-:Y:S02]  /*eaa0*/  STL [R1+0x4a0], R9 ;  /* 0x0004a00901007387 */ /* 0x0003e40000100800 */
[----:B-1----:R-:W-:-:S02]  /*eab0*/  SHF.L.U32 R9, R20, 0x2, RZ ;  /* 0x0000000214097819 */ /* 0x002fc400000006ff */
[C---:B------:R-:W-:Y:S02]  /*eac0*/  SHF.L.U64.HI R20, R22.reuse, 0x2, R25 ;  /* 0x0000000216147819 */ /* 0x040fe40000010219 */
[----:B------:R-:W2:Y:S04]  /*ead0*/  LDL.LU R25, [R1+0x738] ;  /* 0x0007380001197983 */ /* 0x000ea80000300800 */
[----:B------:R1:W-:Y:S04]  /*eae0*/  STL [R1+0x49c], R9 ;  /* 0x00049c0901007387 */ /* 0x0003e80000100800 */
[----:B------:R-:W-:Y:S01]  /*eaf0*/  STL [R1+0x498], R20 ;  /* 0x0004981401007387 */ /* 0x000fe20000100800 */
[----:B-1----:R-:W-:Y:S01]  /*eb00*/  IMAD.SHL.U32 R9, R22, 0x4, RZ ;  /* 0x0000000416097824 */ /* 0x002fe200078e00ff */
[----:B------:R-:W-:-:S02]  /*eb10*/  SHF.L.U64.HI R22, R23, 0x2, R26 ;  /* 0x0000000217167819 */ /* 0x000fc4000001021a */
[----:B------:R-:W3:Y:S04]  /*eb20*/  LDL.LU R26, [R1+0x734] ;  /* 0x00073400011a7983 */ /* 0x000ee80000300800 */
[----:B------:R1:W-:Y:S04]  /*eb30*/  STL [R1+0x494], R9 ;  /* 0x0004940901007387 */ /* 0x0003e80000100800 */
[----:B------:R-:W-:Y:S01]  /*eb40*/  STL [R1+0x490], R22 ;  /* 0x0004901601007387 */ /* 0x000fe20000100800 */
[----:B-1----:R-:W-:Y:S01]  /*eb50*/  IMAD.SHL.U32 R9, R23, 0x4, RZ ;  /* 0x0000000417097824 */ /* 0x002fe200078e00ff */
[----:B----4-:R-:W-:-:S02]  /*eb60*/  SHF.L.U64.HI R20, R24, 0x2, R27 ;  /* 0x0000000218147819 */ /* 0x010fc4000001021b */
[----:B------:R-:W4:Y:S04]  /*eb70*/  LDL.LU R27, [R1+0x730] ;  /* 0x00073000011b7983 */ /* 0x000f280000300800 */
[----:B------:R1:W-:Y:S04]  /*eb80*/  STL [R1+0x48c], R9 ;  /* 0x00048c0901007387 */ /* 0x0003e80000100800 */
[----:B------:R3:W-:Y:S01]  /*eb90*/  STL [R1+0x488], R20 ;  /* 0x0004881401007387 */ /* 0x0007e20000100800 */
[----:B-1----:R-:W-:Y:S01]  /*eba0*/  IMAD.SHL.U32 R9, R24, 0x4, RZ ;  /* 0x0000000418097824 */ /* 0x002fe200078e00ff */
[----:B--2---:R-:W-:-:S02]  /*ebb0*/  SHF.L.U64.HI R22, R25, 0x2, R28 ;  /* 0x0000000219167819 */ /* 0x004fc4000001021c */
[----:B------:R-:W2:Y:S04]  /*ebc0*/  LDL.LU R28, [R1+0x72c] ;  /* 0x00072c00011c7983 */ /* 0x000ea80000300800 */
[----:B------:R1:W-:Y:S04]  /*ebd0*/  STL [R1+0x484], R9 ;  /* 0x0004840901007387 */ /* 0x0003e80000100800 */
[----:B------:R-:W-:Y:S01]  /*ebe0*/  STL [R1+0x480], R22 ;  /* 0x0004801601007387 */ /* 0x000fe20000100800 */
[----:B---3--:R-:W-:-:S03]  /*ebf0*/  SHF.L.U64.HI R20, R26, 0x2, R29 ;  /* 0x000000021a147819 */ /* 0x008fc6000001021d */
[----:B------:R-:W3:Y:S01]  /*ec00*/  LDL.LU R29, [R1+0x728] ;  /* 0x00072800011d7983 */ /* 0x000ee20000300800 */
[----:B-1----:R-:W-:-:S05]  /*ec10*/  SHF.L.U32 R9, R25, 0x2, RZ ;  /* 0x0000000219097819 */ /* 0x002fca00000006ff */
[----:B------:R1:W-:Y:S04]  /*ec20*/  STL [R1+0x47c], R9 ;  /* 0x00047c0901007387 */ /* 0x0003e80000100800 */
[----:B------:R-:W-:Y:S01]  /*ec30*/  STL [R1+0x478], R20 ;  /* 0x0004781401007387 */ /* 0x000fe20000100800 */
[----:B-1----:R-:W-:Y:S01]  /*ec40*/  IMAD.SHL.U32 R9, R26, 0x4, RZ ;  /* 0x000000041a097824 */ /* 0x002fe200078e00ff */
[C---:B----4-:R-:W-:Y:S02]  /*ec50*/  SHF.L.U64.HI R22, R27.reuse, 0x2, R30 ;  /* 0x000000021b167819 */ /* 0x050fe4000001021e */
        /* <DEDUP_REMOVED lines=10> */
[----:B-1----:R-:W-:-:S05]  /*ed00*/  IMAD.SHL.U32 R9, R28, 0x4, RZ ;  /* 0x000000041c097824 */ /* 0x002fca00078e00ff */
[----:B------:R1:W-:Y:S04]  /*ed10*/  STL [R1+0x464], R9 ;  /* 0x0004640901007387 */ /* 0x0003e80000100800 */
[----:B------:R-:W-:Y:S01]  /*ed20*/  STL [R1+0x460], R22 ;  /* 0x0004601601007387 */ /* 0x000fe20000100800 */
[----:B-1----:R-:W-:-:S05]  /*ed30*/  SHF.L.U32 R9, R29, 0x2, RZ ;  /* 0x000000021d097819 */ /* 0x002fca00000006ff */
[----:B------:R2:W-:Y:S01]  /*ed40*/  STL [R1+0x45c], R9 ;  /* 0x00045c0901007387 */ /* 0x0005e20000100800 */
[C---:B----4-:R-:W-:Y:S01]  /*ed50*/  SHF.L.U64.HI R20, R30.reuse, 0x2, R18 ;  /* 0x000000021e147819 */ /* 0x050fe20000010212 */
[----:B------:R-:W-:-:S04]  /*ed60*/  IMAD.SHL.U32 R18, R30, 0x4, RZ ;  /* 0x000000041e127824 */ /* 0x000fc800078e00ff */
[----:B------:R1:W-:Y:S04]  /*ed70*/  STL [R1+0x458], R20 ;  /* 0x0004581401007387 */ /* 0x0003e80000100800 */
[----:B------:R4:W-:Y:S01]  /*ed80*/  STL [R1+0x454], R18 ;  /* 0x0004541201007387 */ /* 0x0009e20000100800 */
[C---:B--2---:R-:W-:Y:S01]  /*ed90*/  SHF.L.U64.HI R9, R31.reuse, 0x2, R21 ;  /* 0x000000021f097819 */ /* 0x044fe20000010215 */
[----:B-1----:R-:W-:Y:S01]  /*eda0*/  IMAD.SHL.U32 R20, R31, 0x4, RZ ;  /* 0x000000041f147824 */ /* 0x002fe200078e00ff */
[----:B----4-:R-:W-:-:S03]  /*edb0*/  SHF.L.U64.HI R18, R32, 0x2, R8 ;  /* 0x0000000220127819 */ /* 0x010fc60000010208 */
[----:B------:R1:W-:Y:S04]  /*edc0*/  STL [R1+0x450], R9 ;  /* 0x0004500901007387 */ /* 0x0003e80000100800 */
[----:B------:R-:W-:Y:S01]  /*edd0*/  STL [R1+0x44c], R20 ;  /* 0x00044c1401007387 */ /* 0x000fe20000100800 */
[----:B-1----:R-:W-:Y:S01]  /*ede0*/  IMAD.SHL.U32 R9, R32, 0x4, RZ ;  /* 0x0000000420097824 */ /* 0x002fe200078e00ff */
[----:B---3--:R-:W-:Y:S02]  /*edf0*/  SHF.L.U64.HI R8, R33, 0x2, R7 ;  /* 0x0000000221087819 */ /* 0x008fe40000010207 */
[----:B------:R-:W-:Y:S04]  /*ee00*/  STL [R1+0x448], R18 ;  /* 0x0004481201007387 */ /* 0x000fe80000100800 */
[----:B------:R1:W-:Y:S04]  /*ee10*/  STL [R1+0x444], R9 ;  /* 0x0004440901007387 */ /* 0x0003e80000100800 */
[----:B------:R2:W-:Y:S01]  /*ee20*/  STL [R1+0x440], R8 ;  /* 0x0004400801007387 */ /* 0x0005e20000100800 */
[----:B-1----:R-:W-:-:S03]  /*ee30*/  SHF.L.U64.HI R9, R34, 0x2, R37 ;  /* 0x0000000222097819 */ /* 0x002fc60000010225 */
[----:B------:R-:W3:Y:S01]  /*ee40*/  LDL.LU R37, [R1+0x718] ;  /* 0x0007180001257983 */ /* 0x000ee20000300800 */
[----:B------:R-:W-:Y:S02]  /*ee50*/  SHF.L.U32 R7, R33, 0x2, RZ ;  /* 0x0000000221077819 */ /* 0x000fe400000006ff */
[----:B--2---:R-:W-:-:S03]  /*ee60*/  SHF.L.U64.HI R8, R35, 0x2, R38 ;  /* 0x0000000223087819 */ /* 0x004fc60000010226 */
[----:B------:R1:W-:Y:S04]  /*ee70*/  STL [R1+0x43c], R7 ;  /* 0x00043c0701007387 */ /* 0x0003e80000100800 */
[----:B------:R2:W-:Y:S04]  /*ee80*/  STL [R1+0x438], R9 ;  /* 0x0004380901007387 */ /* 0x0005e80000100800 */
[----:B------:R-:W4:Y:S01]  /*ee90*/  LDL.LU R38, [R1+0x714] ;  /* 0x0007140001267983 */ /* 0x000f220000300800 */
[----:B-1----:R-:W-:Y:S01]  /*eea0*/  IMAD.SHL.U32 R7, R34, 0x4, RZ ;  /* 0x0000000422077824 */ /* 0x002fe200078e00ff */
[----:B--2---:R-:W-:-:S04]  /*eeb0*/  SHF.L.U64.HI R9, R36, 0x2, R39 ;  /* 0x0000000224097819 */ /* 0x004fc80000010227 */
[----:B------:R1:W-:Y:S04]  /*eec0*/  STL [R1+0x434], R7 ;  /* 0x0004340701007387 */ /* 0x0003e80000100800 */
[----:B------:R3:W-:Y:S04]  /*eed0*/  STL [R1+0x430], R8 ;  /* 0x0004300801007387 */ /* 0x0007e80000100800 */
[----:B------:R-:W2:Y:S01]  /*eee0*/  LDL.LU R39, [R1+0x710] ;  /* 0x0007100001277983 */ /* 0x000ea20000300800 */
[----:B-1----:R-:W-:-:S05]  /*eef0*/  IMAD.SHL.U32 R7, R35, 0x4, RZ ;  /* 0x0000000423077824 */ /* 0x002fca00078e00ff */
[----:B------:R1:W-:Y:S04]  /*ef00*/  STL [R1+0x42c], R7 ;  /* 0x00042c0701007387 */ /* 0x0003e80000100800 */
[----:B------:R4:W-:Y:S01]  /*ef10*/  STL [R1+0x428], R9 ;  /* 0x0004280901007387 */ /* 0x0009e20000100800 */
[----:B---3--:R-:W-:-:S03]  /*ef20*/  SHF.L.U64.HI R8, R37, 0x2, R40 ;  /* 0x0000000225087819 */ /* 0x008fc60000010228 */
[----:B------:R-:W3:Y:S01]  /*ef30*/  LDL.LU R40, [R1+0x70c] ;  /* 0x00070c0001287983 */ /* 0x000ee20000300800 */
[----:B-1----:R-:W-:-:S05]  /*ef40*/  IMAD.SHL.U32 R7, R36, 0x4, RZ ;  /* 0x0000000424077824 */ /* 0x002fca00078e00ff */
[----:B------:R1:W-:Y:S04]  /*ef50*/  STL [R1+0x424], R7 ;  /* 0x0004240701007387 */ /* 0x0003e80000100800 */
[----:B------:R2:W-:Y:S01]  /*ef60*/  STL [R1+0x420], R8 ;  /* 0x0004200801007387 */ /* 0x0005e20000100800 */
[----:B----4-:R-:W-:-:S03]  /*ef70*/  SHF.L.U64.HI R9, R38, 0x2, R41 ;  /* 0x0000000226097819 */ /* 0x010fc60000010229 */
[----:B------:R-:W4:Y:S01]  /*ef80*/  LDL.LU R41, [R1+0x708] ;  /* 0x0007080001297983 */ /* 0x000f220000300800 */
[----:B-1----:R-:W-:-:S05]  /*ef90*/  SHF.L.U32 R7, R37, 0x2, RZ ;  /* 0x0000000225077819 */ /* 0x002fca00000006ff */
[----:B------:R1:W-:Y:S04]  /*efa0*/  STL [R1+0x41c], R7 ;  /* 0x00041c0701007387 */ /* 0x0003e80000100800 */
[----:B------:R3:W-:Y:S01]  /*efb0*/  STL [R1+0x418], R9 ;  /* 0x0004180901007387 */ /* 0x0007e20000100800 */
[----:B--2---:R-:W-:-:S03]  /*efc0*/  SHF.L.U64.HI R8, R39, 0x2, R42 ;  /* 0x0000000227087819 */ /* 0x004fc6000001022a */
        /* <DEDUP_REMOVED lines=11> */
[----:B-1----:R-:W-:-:S05]  /*f080*/  IMAD.SHL.U32 R7, R40, 0x4, RZ ;  /* 0x0000000428077824 */ /* 0x002fca00078e00ff */
[----:B------:R1:W-:Y:S04]  /*f090*/  STL [R1+0x404], R7 ;  /* 0x0004040701007387 */ /* 0x0003e80000100800 */
[----:B------:R3:W-:Y:S01]  /*f0a0*/  STL [R1+0x400], R8 ;  /* 0x0004000801007387 */ /* 0x0007e20000100800 */
[----:B--2---:R-:W-:-:S03]  /*f0b0*/  SHF.L.U64.HI R9, R42, 0x2, R45 ;  /* 0x000000022a097819 */ /* 0x004fc6000001022d */
[----:B------:R-:W2:Y:S01]  /*f0c0*/  LDL.LU R45, [R1+0x6f8] ;  /* 0x0006f800012d7983 */ /* 0x000ea20000300800 */
[----:B-1----:R-:W-:-:S05]  /*f0d0*/  SHF.L.U32 R7, R41, 0x2, RZ ;  /* 0x0000000229077819 */ /* 0x002fca00000006ff */
        /* <DEDUP_REMOVED lines=19> */
[----:B-1----:R-:W-:-:S05]  /*f210*/  SHF.L.U32 R7, R45, 0x2, RZ ;  /* 0x000000022d077819 */ /* 0x002fca00000006ff */
        /* <DEDUP_REMOVED lines=51> */
[----:B------:R-:W-:Y:S01]  /*f550*/  STL [R1+0x388], R9 ;  /* 0x0003880901007387 */ /* 0x000fe20000100800 */
[----:B--2---:R-:W-:-:S03]  /*f560*/  SHF.L.U64.HI R8, R87, 0x2, R250 ;  /* 0x0000000257087819 */ /* 0x004fc600000102fa */
[----:B------:R-:W2:Y:S01]  /*f570*/  LDL.LU R250, [R1+0x6bc] ;  /* 0x0006bc0001fa7983 */ /* 0x000ea20000300800 */
[----:B-1----:R-:W-:-:S05]  /*f580*/  IMAD.SHL.U32 R7, R86, 0x4, RZ ;  /* 0x0000000456077824 */ /* 0x002fca00078e00ff */
[----:B------:R1:W-:Y:S04]  /*f590*/  STL [R1+0x384], R7 ;  /* 0x0003840701007387 */ /* 0x0003e80000100800 */
[----:B------:R-:W2:Y:S01]  /*f5a0*/  LDL.LU R42, [R1+0x218] ;  /* 0x00021800012a7983 */ /* 0x000ea20000300800 */
[----:B-1----:R-:W-:-:S03]  /*f5b0*/  SHF.L.U32 R7, R87, 0x2, RZ ;  /* 0x0000000257077819 */ /* 0x002fc600000006ff */
[----:B------:R3:W-:Y:S04]  /*f5c0*/  STL [R1+0x380], R8 ;  /* 0x0003800801007387 */ /* 0x0007e80000100800 */
[----:B------:R1:W-:Y:S01]  /*f5d0*/  STL [R1+0x37c], R7 ;  /* 0x00037c0701007387 */ /* 0x0003e20000100800 */
[----:B---3--:R-:W-:-:S03]  /*f5e0*/  SHF.L.U64.HI R8, R248, 0x2, R249 ;  /* 0x00000002f8087819 */ /* 0x008fc600000102f9 */
[----:B------:R-:W3:Y:S01]  /*f5f0*/  LDL.LU R249, [R1+0x6b8] ;  /* 0x0006b80001f97983 */ /* 0x000ee20000300800 */
[----:B-1----:R-:W-:-:S03]  /*f600*/  IMAD.SHL.U32 R7, R248, 0x4, RZ ;  /* 0x00000004f8077824 */ /* 0x002fc600078e00ff */
[----:B------:R-:W4:Y:S04]  /*f610*/  LDL.LU R41, [R1+0x21c] ;  /* 0x00021c0001297983 */ /* 0x000f280000300800 */
[----:B------:R1:W-:Y:S04]  /*f620*/  STL [R1+0x378], R8 ;  /* 0x0003780801007387 */ /* 0x0003e80000100800 */
[----:B------:R-:W4:Y:S04]  /*f630*/  LDL.LU R40, [R1+0x220] ;  /* 0x0002200001287983 */ /* 0x000f280000300800 */
[----:B------:R-:W4:Y:S04]  /*f640*/  LDL.LU R39, [R1+0x224] ;  /* 0x0002240001277983 */ /* 0x000f280000300800 */
[----:B------:R1:W-:Y:S04]  /*f650*/  STL [R1+0x374], R7 ;  /* 0x0003740701007387 */ /* 0x0003e80000100800 */
        /* <DEDUP_REMOVED lines=17> */
[----:B-1----:R-:W4:Y:S04]  /*f770*/  LDL.LU R8, [R1+0x248] ;  /* 0x0002480001087983 */ /* 0x002f280000300800 */
[----:B------:R-:W4:Y:S01]  /*f780*/  LDL.LU R7, [R1+0xa4] ;  /* 0x0000a40001077983 */ /* 0x000f220000300800 */
[----:B---3--:R-:W-:-:S03]  /*f790*/  SHF.L.U64.HI R9, R249, 0x2, R252 ;  /* 0x00000002f9097819 */ /* 0x008fc600000102fc */
[----:B------:R-:W3:Y:S01]  /*f7a0*/  LDL.LU R252, [R1+0x6b4] ;  /* 0x0006b40001fc7983 */ /* 0x000ee20000300800 */
[----:B------:R-:W-:Y:S01]  /*f7b0*/  IMAD.SHL.U32 R18, R249, 0x4, RZ ;  /* 0x00000004f9127824 */ /* 0x000fe200078e00ff */
[C---:B--2---:R-:W-:Y:S02]  /*f7c0*/  SHF.L.U64.HI R44, R250.reuse, 0x2, R42 ;  /* 0x00000002fa2c7819 */ /* 0x044fe4000001022a */
[----:B------:R-:W2:Y:S01]  /*f7d0*/  LDL.LU R20, [R1+0x24c] ;  /* 0x00024c0001147983 */ /* 0x000ea20000300800 */
[----:B------:R-:W-:Y:S01]  /*f7e0*/  IMAD.SHL.U32 R43, R250, 0x4, RZ ;  /* 0x00000004fa2b7824 */ /* 0x000fe200078e00ff */
[C---:B----4-:R-:W-:Y:S02]  /*f7f0*/  SHF.L.U64.HI R42, R251.reuse, 0x2, R41 ;  /* 0x00000002fb2a7819 */ /* 0x050fe40000010229 */
[----:B------:R1:W-:Y:S01]  /*f800*/  STL [R1+0x370], R9 ;  /* 0x0003700901007387 */ /* 0x0003e20000100800 */
[----:B------:R-:W-:-:S03]  /*f810*/  SHF.L.U32 R41, R251, 0x2, RZ ;  /* 0x00000002fb297819 */ /* 0x000fc600000006ff */
[----:B-1----:R-:W2:Y:S04]  /*f820*/  LDL.LU R9, [R1+0xa8] ;  /* 0x0000a80001097983 */ /* 0x002ea80000300800 */
[----:B------:R1:W-:Y:S04]  /*f830*/  STL [R1+0x36c], R18 ;  /* 0x00036c1201007387 */ /* 0x0003e80000100800 */
[----:B-1----:R-:W4:Y:S04]  /*f840*/  LDL.LU R18, [R1+0x250] ;  /* 0x0002500001127983 */ /* 0x002f280000300800 */
[----:B------:R-:W4:Y:S04]  /*f850*/  LDL.LU R21, [R1+0xac] ;  /* 0x0000ac0001157983 */ /* 0x000f280000300800 */
[----:B------:R-:W-:Y:S04]  /*f860*/  STL [R1+0x368], R44 ;  /* 0x0003682c01007387 */ /* 0x000fe80000100800 */
[----:B------:R-:W-:Y:S04]  /*f870*/  STL [R1+0x364], R43 ;  /* 0x0003642b01007387 */ /* 0x000fe80000100800 */
[----:B------:R-:W-:Y:S04]  /*f880*/  STL [R1+0x360], R42 ;  /* 0x0003602a01007387 */ /* 0x000fe80000100800 */
[----:B------:R1:W-:Y:S02]  /*f890*/  STL [R1+0x35c], R41 ;  /* 0x00035c2901007387 */ /* 0x0003e40000100800 */
[----:B-1----:R-:W-:-:S02]  /*f8a0*/  SHF.L.U64.HI R41, R38, 0x2, R39 ;  /* 0x0000000226297819 */ /* 0x002fc40000010227 */
[----:B------:R-:W-:Y:S02]  /*f8b0*/  SHF.L.U64.HI R39, R36, 0x2, R37 ;  /* 0x0000000224277819 */ /* 0x000fe40000010225 */
[----:B------:R-:W-:Y:S02]  /*f8c0*/  SHF.L.U64.HI R37, R34, 0x2, R35 ;  /* 0x0000000222257819 */ /* 0x000fe40000010223 */
[----:B------:R-:W-:Y:S02]  /*f8d0*/  SHF.L.U64.HI R35, R32, 0x2, R33 ;  /* 0x0000000220237819 */ /* 0x000fe40000010221 */
[----:B------:R-:W-:Y:S02]  /*f8e0*/  SHF.L.U64.HI R33, R30, 0x2, R31 ;  /* 0x000000021e217819 */ /* 0x000fe4000001021f */
[----:B------:R-:W-:Y:S02]  /*f8f0*/  SHF.L.U64.HI R31, R28, 0x2, R29 ;  /* 0x000000021c1f7819 */ /* 0x000fe4000001021d */
[----:B------:R-:W-:-:S02]  /*f900*/  SHF.L.U64.HI R29, R26, 0x2, R27 ;  /* 0x000000021a1d7819 */ /* 0x000fc4000001021b */
[----:B------:R-:W-:Y:S02]  /*f910*/  SHF.L.U64.HI R27, R24, 0x2, R25 ;  /* 0x00000002181b7819 */ /* 0x000fe40000010219 */
[----:B------:R-:W-:Y:S02]  /*f920*/  SHF.L.U64.HI R25, R22, 0x2, R23 ;  /* 0x0000000216197819 */ /* 0x000fe40000010217 */
[----:B------:R-:W-:Y:S02]  /*f930*/  SHF.L.U64.HI R23, R7, 0x2, R8 ;  /* 0x0000000207177819 */ /* 0x000fe40000010208 */
[C---:B---3--:R-:W-:Y:S01]  /*f940*/  SHF.L.U64.HI R40, R252.reuse, 0x2, R40 ;  /* 0x00000002fc287819 */ /* 0x048fe20000010228 */
[----:B------:R-:W-:-:S04]  /*f950*/  IMAD.SHL.U32 R42, R252, 0x4, RZ ;  /* 0x00000004fc2a7824 */ /* 0x000fc800078e00ff */
[----:B------:R1:W-:Y:S04]  /*f960*/  STL [R1+0x358], R40 ;  /* 0x0003582801007387 */ /* 0x0003e80000100800 */
[----:B------:R-:W-:Y:S01]  /*f970*/  STL [R1+0x354], R42 ;  /* 0x0003542a01007387 */ /* 0x000fe20000100800 */
[----:B-1----:R-:W-:Y:S02]  /*f980*/  IMAD.SHL.U32 R40, R38, 0x4, RZ ;  /* 0x0000000426287824 */ /* 0x002fe400078e00ff */
[----:B------:R-:W-:Y:S01]  /*f990*/  IMAD.SHL.U32 R38, R36, 0x4, RZ ;  /* 0x0000000424267824 */ /* 0x000fe200078e00ff */
[----:B------:R-:W-:Y:S01]  /*f9a0*/  STL [R1+0x350], R41 ;  /* 0x0003502901007387 */ /* 0x000fe20000100800 */
[----:B------:R-:W-:Y:S01]  /*f9b0*/  SHF.L.U32 R36, R34, 0x2, RZ ;  /* 0x0000000222247819 */ /* 0x000fe200000006ff */
[----:B------:R-:W-:-:S02]  /*f9c0*/  IMAD.SHL.U32 R34, R32, 0x4, RZ ;  /* 0x0000000420227824 */ /* 0x000fc400078e00ff */
[----:B------:R-:W-:Y:S01]  /*f9d0*/  STL [R1+0x34c], R40 ;  /* 0x00034c2801007387 */ /* 0x000fe20000100800 */
[----:B------:R-:W-:-:S03]  /*f9e0*/  IMAD.SHL.U32 R32, R30, 0x4, RZ ;  /* 0x000000041e207824 */ /* 0x000fc600078e00ff */
[----:B------:R-:W-:Y:S01]  /*f9f0*/  STL [R1+0x348], R39 ;  /* 0x0003482701007387 */ /* 0x000fe20000100800 */
[----:B------:R-:W-:-:S03]  /*fa00*/  IMAD.SHL.U32 R30, R28, 0x4, RZ ;  /* 0x000000041c1e7824 */ /* 0x000fc600078e00ff */
[----:B------:R-:W-:Y:S04]  /*fa10*/  STL [R1+0x344], R38 ;  /* 0x0003442601007387 */ /* 0x000fe80000100800 */
[----:B------:R-:W-:Y:S01]  /*fa20*/  STL [R1+0x340], R37 ;  /* 0x0003402501007387 */ /* 0x000fe20000100800 */
[----:B------:R-:W-:-:S03]  /*fa30*/  SHF.L.U32 R28, R26, 0x2, RZ ;  /* 0x000000021a1c7819 */ /* 0x000fc600000006ff */
[----:B------:R-:W-:Y:S04]  /*fa40*/  STL [R1+0x33c], R36 ;  /* 0x00033c2401007387 */ /* 0x000fe80000100800 */
[----:B------:R-:W-:Y:S01]  /*fa50*/  STL [R1+0x338], R35 ;  /* 0x0003382301007387 */ /* 0x000fe20000100800 */
[----:B------:R-:W-:-:S03]  /*fa60*/  IMAD.SHL.U32 R26, R24, 0x4, RZ ;  /* 0x00000004181a7824 */ /* 0x000fc600078e00ff */
[----:B------:R-:W-:Y:S04]  /*fa70*/  STL [R1+0x334], R34 ;  /* 0x0003342201007387 */ /* 0x000fe80000100800 */
[----:B------:R-:W-:Y:S01]  /*fa80*/  STL [R1+0x330], R33 ;  /* 0x0003302101007387 */ /* 0x000fe20000100800 */
[----:B------:R-:W-:-:S03]  /*fa90*/  IMAD.SHL.U32 R24, R22, 0x4, RZ ;  /* 0x0000000416187824 */ /* 0x000fc600078e00ff */
[----:B------:R-:W-:Y:S04]  /*faa0*/  STL [R1+0x32c], R32 ;  /* 0x00032c2001007387 */ /* 0x000fe80000100800 */
[----:B------:R-:W-:Y:S04]  /*fab0*/  STL [R1+0x328], R31 ;  /* 0x0003281f01007387 */ /* 0x000fe80000100800 */
[----:B------:R-:W-:Y:S04]  /*fac0*/  STL [R1+0x324], R30 ;  /* 0x0003241e01007387 */ /* 0x000fe80000100800 */
[----:B------:R-:W-:Y:S04]  /*fad0*/  STL [R1+0x320], R29 ;  /* 0x0003201d01007387 */ /* 0x000fe80000100800 */
[----:B------:R-:W-:Y:S04]  /*fae0*/  STL [R1+0x31c], R28 ;  /* 0x00031c1c01007387 */ /* 0x000fe80000100800 */
[----:B------:R-:W-:Y:S04]  /*faf0*/  STL [R1+0x318], R27 ;  /* 0x0003181b01007387 */ /* 0x000fe80000100800 */
[----:B------:R-:W-:Y:S01]  /*fb00*/  STL [R1+0x314], R26 ;  /* 0x0003141a01007387 */ /* 0x000fe20000100800 */
[----:B------:R-:W-:-:S03]  /*fb10*/  IMAD.SHL.U32 R22, R7, 0x4, RZ ;  /* 0x0000000407167824 */ /* 0x000fc600078e00ff */
[----:B------:R-:W-:Y:S04]  /*fb20*/  STL [R1+0x310], R25 ;  /* 0x0003101901007387 */ /* 0x000fe80000100800 */
[----:B------:R-:W-:Y:S04]  /*fb30*/  STL [R1+0x30c], R24 ;  /* 0x00030c1801007387 */ /* 0x000fe80000100800 */
[----:B------:R-:W3:Y:S04]  /*fb40*/  LDL.LU R8, [R1+0x254] ;  /* 0x0002540001087983 */ /* 0x000ee80000300800 */
[----:B------:R-:W-:Y:S04]  /*fb50*/  STL [R1+0x308], R23 ;  /* 0x0003081701007387 */ /* 0x000fe80000100800 */
[----:B------:R-:W3:Y:S04]  /*fb60*/  LDL.LU R7, [R1+0xb0] ;  /* 0x0000b00001077983 */ /* 0x000ee80000300800 */
[----:B------:R2:W-:Y:S01]  /*fb70*/  STL [R1+0x304], R22 ;  /* 0x0003041601007387 */ /* 0x0005e20000100800 */
[----:B----4-:R-:W-:-:S02]  /*fb80*/  SHF.L.U64.HI R18, R21, 0x2, R18 ;  /* 0x0000000215127819 */ /* 0x010fc40000010212 */
[C---:B--2---:R-:W-:Y:S02]  /*fb90*/  SHF.L.U64.HI R22, R9.reuse, 0x2, R20 ;  /* 0x0000000209167819 */ /* 0x044fe40000010214 */
[----:B------:R-:W-:Y:S01]  /*fba0*/  SHF.L.U32 R20, R9, 0x2, RZ ;  /* 0x0000000209147819 */ /* 0x000fe200000006ff */
[----:B------:R-:W-:Y:S02]  /*fbb0*/  IMAD.SHL.U32 R9, R21, 0x4, RZ ;  /* 0x0000000415097824 */ /* 0x000fe400078e00ff */
[----:B------:R1:W-:Y:S04]  /*fbc0*/  STL [R1+0x300], R22 ;  /* 0x0003001601007387 */ /* 0x0003e80000100800 */
[----:B------:R-:W-:Y:S04]  /*fbd0*/  STL [R1+0x2fc], R20 ;  /* 0x0002fc1401007387 */ /* 0x000fe80000100800 */
[----:B------:R-:W2:Y:S04]  /*fbe0*/  LDL.LU R45, [R1+0x258] ;  /* 0x00025800012d7983 */ /* 0x000ea80000300800 */
[----:B------:R4:W-:Y:S04]  /*fbf0*/  STL [R1+0x2f8], R18 ;  /* 0x0002f81201007387 */ /* 0x0009e80000100800 */
[----:B------:R-:W2:Y:S04]  /*fc00*/  LDL.LU R44, [R1+0xb4] ;  /* 0x0000b400012c7983 */ /* 0x000ea80000300800 */
[----:B------:R3:W-:Y:S04]  /*fc10*/  STL [R1+0x2f4], R9 ;  /* 0x0002f40901007387 */ /* 0x0007e80000100800 */
[----:B------:R-:W2:Y:S04]  /*fc20*/  LDL.LU R43, [R1+0x25c] ;  /* 0x00025c00012b7983 */ /* 0x000ea80000300800 */
        /* <DEDUP_REMOVED lines=20> */
[----:B-1----:R-:W2:Y:S04]  /*fd70*/  LDL.LU R22, [R1+0xe0] ;  /* 0x0000e00001167983 */ /* 0x002ea80000300800 */
[----:B----4-:R-:W4:Y:S04]  /*fd80*/  LDL.LU R18, [R1+0x288] ;  /* 0x0002880001127983 */ /* 0x010f280000300800 */
[----:B------:R-:W4:Y:S04]  /*fd90*/  LDL.LU R21, [R1+0xe4] ;  /* 0x0000e40001157983 */ /* 0x000f280000300800 */
[----:B------:R-:W4:Y:S01]  /*fda0*/  LDL.LU R20, [R1+0x570] ;  /* 0x0005700001147983 */ /* 0x000f220000300800 */
[C---:B---3--:R-:W-:Y:S01]  /*fdb0*/  SHF.L.U64.HI R8, R7.reuse, 0x2, R8 ;  /* 0x0000000207087819 */ /* 0x048fe20000010208 */
[----:B------:R-:W-:-:S04]  /*fdc0*/  IMAD.SHL.U32 R7, R7, 0x4, RZ ;  /* 0x0000000407077824 */ /* 0x000fc800078e00ff */
[----:B------:R1:W-:Y:S04]  /*fdd0*/  STL [R1+0x2f0], R8 ;  /* 0x0002f00801007387 */ /* 0x0003e80000100800 */
[----:B------:R-:W3:Y:S04]  /*fde0*/  LDL.LU R9, [R1+0xe8] ;  /* 0x0000e80001097983 */ /* 0x000ee80000300800 */
[----:B------:R1:W-:Y:S04]  /*fdf0*/  STL [R1+0x2ec], R7 ;  /* 0x0002ec0701007387 */ /* 0x0003e80000100800 */
[----:B-1----:R-:W3:Y:S04]  /*fe00*/  LDL.LU R8, [R1+0x574] ;  /* 0x0005740001087983 */ /* 0x002ee80000300800 */
[----:B------:R-:W3:Y:S01]  /*fe10*/  LDL.LU R7, [R1+0xec] ;  /* 0x0000ec0001077983 */ /* 0x000ee20000300800 */
[C---:B--2---:R-:W-:Y:S01]  /*fe20*/  SHF.L.U64.HI R47, R44.reuse, 0x2, R45 ;  /* 0x000000022c2f7819 */ /* 0x044fe2000001022d */
[----:B------:R-:W-:-:S04]  /*fe30*/  IMAD.SHL.U32 R46, R44, 0x4, RZ ;  /* 0x000000042c2e7824 */ /* 0x000fc800078e00ff */
[----:B------:R-:W-:Y:S01]  /*fe40*/  STL [R1+0x2e8], R47 ;  /* 0x0002e82f01007387 */ /* 0x000fe20000100800 */
[C---:B------:R-:W-:Y:S02]  /*fe50*/  SHF.L.U64.HI R45, R42.reuse, 0x2, R43 ;  /* 0x000000022a2d7819 */ /* 0x040fe4000001022b */
[----:B------:R-:W-:Y:S01]  /*fe60*/  SHF.L.U32 R44, R42, 0x2, RZ ;  /* 0x000000022a2c7819 */ /* 0x000fe200000006ff */
[----:B------:R-:W-:Y:S01]  /*fe70*/  STL [R1+0x2e4], R46 ;  /* 0x0002e42e01007387 */ /* 0x000fe20000100800 */
[C---:B------:R-:W-:Y:S01]  /*fe80*/  SHF.L.U64.HI R43, R40.reuse, 0x2, R41 ;  /* 0x00000002282b7819 */ /* 0x040fe20000010229 */
[----:B------:R-:W-:Y:S02]  /*fe90*/  IMAD.SHL.U32 R42, R40, 0x4, RZ ;  /* 0x00000004282a7824 */ /* 0x000fe400078e00ff */
[----:B------:R1:W-:Y:S04]  /*fea0*/  STL [R1+0x2e0], R45 ;  /* 0x0002e02d01007387 */ /* 0x0003e80000100800 */
[----:B------:R2:W-:Y:S01]  /*feb0*/  STL [R1+0x2dc], R44 ;  /* 0x0002dc2c01007387 */ /* 0x0005e20000100800 */
[C---:B------:R-:W-:Y:S01]  /*fec0*/  SHF.L.U64.HI R41, R38.reuse, 0x2, R39 ;  /* 0x0000000226297819 */ /* 0x040fe20000010227 */
[----:B------:R-:W-:-:S02]  /*fed0*/  IMAD.SHL.U32 R40, R38, 0x4, RZ ;  /* 0x0000000426287824 */ /* 0x000fc400078e00ff */
[----:B------:R2:W-:Y:S04]  /*fee0*/  STL [R1+0x2d8], R43 ;  /* 0x0002d82b01007387 */ /* 0x0005e80000100800 */
[----:B------:R2:W-:Y:S01]  /*fef0*/  STL [R1+0x2d4], R42 ;  /* 0x0002d42a01007387 */ /* 0x0005e20000100800 */
[C---:B------:R-:W-:Y:S01]  /*ff00*/  SHF.L.U64.HI R39, R36.reuse, 0x2, R37 ;  /* 0x0000000224277819 */ /* 0x040fe20000010225 */
[----:B------:R-:W-:Y:S02]  /*ff10*/  IMAD.SHL.U32 R38, R36, 0x4, RZ ;  /* 0x0000000424267824 */ /* 0x000fe400078e00ff */
[----:B------:R2:W-:Y:S04]  /*ff20*/  STL [R1+0x2d0], R41 ;  /* 0x0002d02901007387 */ /* 0x0005e80000100800 */
[----:B------:R2:W-:Y:S01]  /*ff30*/  STL [R1+0x2cc], R40 ;  /* 0x0002cc2801007387 */ /* 0x0005e20000100800 */
[----:B------:R-:W-:-:S02]  /*ff40*/  SHF.L.U64.HI R37, R34, 0x2, R35 ;  /* 0x0000000222257819 */ /* 0x000fc40000010223 */
[----:B------:R-:W-:Y:S01]  /*ff50*/  SHF.L.U32 R36, R34, 0x2, RZ ;  /* 0x0000000222247819 */ /* 0x000fe200000006ff */
[----:B------:R2:W-:Y:S01]  /*ff60*/  STL [R1+0x2c8], R39 ;  /* 0x0002c82701007387 */ /* 0x0005e20000100800 */
        /* <DEDUP_REMOVED lines=14> */
[----:B------:R2:W-:Y:S04]  /*10050*/  STL [R1+0x2ac], R32 ;  /* 0x0002ac2001007387 */ /* 0x0005e80000100800 */
        /* <DEDUP_REMOVED lines=9> */
[C---:B----4-:R-:W-:Y:S01]  /*100f0*/  SHF.L.U64.HI R23, R21.reuse, 0x2, R18 ;  /* 0x0000000215177819 */ /* 0x050fe20000010212 */
[----:B------:R-:W-:Y:S02]  /*10100*/  IMAD.SHL.U32 R22, R21, 0x4, RZ ;  /* 0x0000000415167824 */ /* 0x000fe400078e00ff */
[----:B------:R4:W-:Y:S04]  /*10110*/  STL [R1+0x294], R26 ;  /* 0x0002941a01007387 */ /* 0x0009e80000100800 */
[----:B------:R4:W-:Y:S04]  /*10120*/  STL [R1+0x290], R25 ;  /* 0x0002901901007387 */ /* 0x0009e80000100800 */
[----:B------:R4:W-:Y:S04]  /*10130*/  STL [R1+0x28c], R24 ;  /* 0x00028c1801007387 */ /* 0x0009e80000100800 */
[----:B------:R-:W4:Y:S04]  /*10140*/  LDL.LU R18, [R1+0x578] ;  /* 0x0005780001127983 */ /* 0x000f280000300800 */
[----:B------:R4:W-:Y:S04]  /*10150*/  STL [R1+0x288], R23 ;  /* 0x0002881701007387 */ /* 0x0009e80000100800 */
[----:B------:R-:W4:Y:S04]  /*10160*/  LDL.LU R21, [R1+0xf0] ;  /* 0x0000f00001157983 */ /* 0x000f280000300800 */
[----:B------:R4:W-:Y:S01]  /*10170*/  STL [R1+0x284], R22 ;  /* 0x0002841601007387 */ /* 0x0009e20000100800 */
[----:B---3--:R-:W-:-:S02]  /*10180*/  SHF.L.U64.HI R20, R9, 0x2, R20 ;  /* 0x0000000209147819 */ /* 0x008fc40000010214 */
[----:B------:R-:W-:-:S03]  /*10190*/  SHF.L.U32 R9, R9, 0x2, RZ ;  /* 0x0000000209097819 */ /* 0x000fc600000006ff */
[----:B------:R-:W-:Y:S04]  /*101a0*/  STL [R1+0x280], R20 ;  /* 0x0002801401007387 */ /* 0x000fe80000100800 */
[----:B------:R-:W-:Y:S04]  /*101b0*/  STL [R1+0x27c], R9 ;  /* 0x00027c0901007387 */ /* 0x000fe80000100800 */
[----:B-1----:R-:W3:Y:S01]  /*101c0*/  LDL.LU R45, [R1+0x57c] ;  /* 0x00057c00012d7983 */ /* 0x002ee20000300800 */
[C---:B------:R-:W-:Y:S01]  /*101d0*/  SHF.L.U64.HI R8, R7.reuse, 0x2, R8 ;  /* 0x0000000207087819 */ /* 0x040fe20000010208 */
[----:B------:R-:W-:-:S04]  /*101e0*/  IMAD.SHL.U32 R7, R7, 0x4, RZ ;  /* 0x0000000407077824 */ /* 0x000fc800078e00ff */
[----:B------:R1:W-:Y:S04]  /*101f0*/  STL [R1+0x278], R8 ;  /* 0x0002780801007387 */ /* 0x0003e80000100800 */
[----:B--2---:R-:W3:Y:S04]  /*10200*/  LDL.LU R44, [R1+0xf4] ;  /* 0x0000f400012c7983 */ /* 0x004ee80000300800 */
[----:B------:R2:W-:Y:S04]  /*10210*/  STL [R1+0x274], R7 ;  /* 0x0002740701007387 */ /* 0x0005e80000100800 */
[----:B------:R-:W3:Y:S04]  /*10220*/  LDL.LU R43, [R1+0x580] ;  /* 0x00058000012b7983 */ /* 0x000ee80000300800 */
        /* <DEDUP_REMOVED lines=16> */
[----:B----4-:R-:W4:Y:S04]  /*10330*/  LDL.LU R26, [R1+0x118] ;  /* 0x00011800011a7983 */ /* 0x010f280000300800 */
[----:B------:R-:W4:Y:S04]  /*10340*/  LDL.LU R25, [R1+0x5a4] ;  /* 0x0005a40001197983 */ /* 0x000f280000300800 */
[----:B------:R-:W4:Y:S04]  /*10350*/  LDL.LU R24, [R1+0x11c] ;  /* 0x00011c0001187983 */ /* 0x000f280000300800 */
[----:B------:R-:W4:Y:S04]  /*10360*/  LDL.LU R23, [R1+0x5a8] ;  /* 0x0005a80001177983 */ /* 0x000f280000300800 */
[----:B------:R-:W4:Y:S04]  /*10370*/  LDL.LU R22, [R1+0x120] ;  /* 0x0001200001167983 */ /* 0x000f280000300800 */
[----:B-1----:R-:W4:Y:S04]  /*10380*/  LDL.LU R8, [R1+0x5ac] ;  /* 0x0005ac0001087983 */ /* 0x002f280000300800 */
[----:B--2---:R-:W2:Y:S04]  /*10390*/  LDL.LU R7, [R1+0x124] ;  /* 0x0001240001077983 */ /* 0x004ea80000300800 */
[----:B------:R-:W2:Y:S01]  /*103a0*/  LDL.LU R20, [R1+0x5b0] ;  /* 0x0005b00001147983 */ /* 0x000ea20000300800 */
[C---:B------:R-:W-:Y:S01]  /*103b0*/  SHF.L.U64.HI R9, R21.reuse, 0x2, R18 ;  /* 0x0000000215097819 */ /* 0x040fe20000010212 */
[----:B------:R-:W-:-:S04]  /*103c0*/  IMAD.SHL.U32 R18, R21, 0x4, RZ ;  /* 0x0000000415127824 */ /* 0x000fc800078e00ff */
[----:B------:R1:W-:Y:S04]  /*103d0*/  STL [R1+0x270], R9 ;  /* 0x0002700901007387 */ /* 0x0003e80000100800 */
[----:B-1----:R-:W2:Y:S04]  /*103e0*/  LDL.LU R9, [R1+0x128] ;  /* 0x0001280001097983 */ /* 0x002ea80000300800 */
[----:B------:R1:W-:Y:S04]  /*103f0*/  STL [R1+0x26c], R18 ;  /* 0x00026c1201007387 */ /* 0x0003e80000100800 */
[----:B-1----:R-:W2:Y:S04]  /*10400*/  LDL.LU R18, [R1+0x5b4] ;  /* 0x0005b40001127983 */ /* 0x002ea80000300800 */
[----:B------:R-:W2:Y:S01]  /*10410*/  LDL.LU R21, [R1+0x12c] ;  /* 0x00012c0001157983 */ /* 0x000ea20000300800 */
[C---:B---3--:R-:W-:Y:S01]  /*10420*/  SHF.L.U64.HI R47, R44.reuse, 0x2, R45 ;  /* 0x000000022c2f7819 */ /* 0x048fe2000001022d */
[----:B------:R-:W-:-:S04]  /*10430*/  IMAD.SHL.U32 R46, R44, 0x4, RZ ;  /* 0x000000042c2e7824 */ /* 0x000fc800078e00ff */
[----:B------:R-:W-:Y:S01]  /*10440*/  STL [R1+0x268], R47 ;  /* 0x0002682f01007387 */ /* 0x000fe20000100800 */
[C---:B------:R-:W-:Y:S02]  /*10450*/  SHF.L.U64.HI R45, R42.reuse, 0x2, R43 ;  /* 0x000000022a2d7819 */ /* 0x040fe4000001022b */
[----:B------:R-:W-:Y:S01]  /*10460*/  SHF.L.U32 R44, R42, 0x2, RZ ;  /* 0x000000022a2c7819 */ /* 0x000fe200000006ff */
[----:B------:R-:W-:Y:S01]  /*10470*/  STL [R1+0x264], R46 ;  /* 0x0002642e01007387 */ /* 0x000fe20000100800 */
[C---:B------:R-:W-:Y:S01]  /*10480*/  SHF.L.U64.HI R43, R40.reuse, 0x2, R41 ;  /* 0x00000002282b7819 */ /* 0x040fe20000010229 */
[----:B------:R-:W-:Y:S02]  /*10490*/  IMAD.SHL.U32 R42, R40, 0x4, RZ ;  /* 0x00000004282a7824 */ /* 0x000fe400078e00ff */
[----:B------:R-:W-:Y:S04]  /*104a0*/  STL [R1+0x260], R45 ;  /* 0x0002602d01007387 */ /* 0x000fe80000100800 */
[----:B------:R-:W-:Y:S01]  /*104b0*/  STL [R1+0x25c], R44 ;  /* 0x00025c2c01007387 */ /* 0x000fe20000100800 */
[C---:B------:R-:W-:Y:S01]  /*104c0*/  SHF.L.U64.HI R41, R38.reuse, 0x2, R39 ;  /* 0x0000000226297819 */ /* 0x040fe20000010227 */
[----:B------:R-:W-:-:S02]  /*104d0*/  IMAD.SHL.U32 R40, R38, 0x4, RZ ;  /* 0x0000000426287824 */ /* 0x000fc400078e00ff */
[----:B------:R-:W-:Y:S04]  /*104e0*/  STL [R1+0x258], R43 ;  /* 0x0002582b01007387 */ /* 0x000fe80000100800 */
[----:B------:R-:W-:Y:S01]  /*104f0*/  STL [R1+0x254], R42 ;  /* 0x0002542a01007387 */ /* 0x000fe20000100800 */
[C---:B------:R-:W-:Y:S01]  /*10500*/  SHF.L.U64.HI R39, R36.reuse, 0x2, R37 ;  /* 0x0000000224277819 */ /* 0x040fe20000010225 */
[----:B------:R-:W-:Y:S02]  /*10510*/  IMAD.SHL.U32 R38, R36, 0x4, RZ ;  /* 0x0000000424267824 */ /* 0x000fe400078e00ff */
[----:B------:R-:W-:Y:S04]  /*10520*/  STL [R1+0x250], R41 ;  /* 0x0002502901007387 */ /* 0x000fe80000100800 */
[----:B------:R-:W-:Y:S01]  /*10530*/  STL [R1+0x24c], R40 ;  /* 0x00024c2801007387 */ /* 0x000fe20000100800 */
[----:B------:R-:W-:-:S02]  /*10540*/  SHF.L.U64.HI R37, R34, 0x2, R35 ;  /* 0x0000000222257819 */ /* 0x000fc40000010223 */
        /* <DEDUP_REMOVED lines=14> */
[----:B----4-:R-:W-:-:S02]  /*10630*/  SHF.L.U64.HI R29, R26, 0x2, R27 ;  /* 0x000000021a1d7819 */ /* 0x010fc4000001021b */
[----:B------:R-:W-:Y:S01]  /*10640*/  SHF.L.U32 R28, R26, 0x2, RZ ;  /* 0x000000021a1c7819 */ /* 0x000fe200000006ff */
[----:B------:R-:W-:Y:S04]  /*10650*/  STL [R1+0x22c], R32 ;  /* 0x00022c2001007387 */ /* 0x000fe80000100800 */
        /* <DEDUP_REMOVED lines=9> */
[----:B--2---:R-:W-:-:S03]  /*106f0*/  SHF.L.U64.HI R23, R7, 0x2, R8 ;  /* 0x0000000207177819 */ /* 0x004fc60000010208 */
[----:B------:R-:W-:Y:S01]  /*10700*/  STL [R1+0x214], R26 ;  /* 0x0002141a01007387 */ /* 0x000fe20000100800 */
[----:B------:R-:W-:-:S03]  /*10710*/  IMAD.SHL.U32 R22, R7, 0x4, RZ ;  /* 0x0000000407167824 */ /* 0x000fc600078e00ff */
[----:B------:R-:W-:Y:S04]  /*10720*/  STL [R1+0x210], R25 ;  /* 0x0002101901007387 */ /* 0x000fe80000100800 */
[----:B------:R-:W-:Y:S04]  /*10730*/  STL [R1+0x20c], R24 ;  /* 0x00020c1801007387 */ /* 0x000fe80000100800 */
[----:B------:R-:W2:Y:S04]  /*10740*/  LDL.LU R8, [R1+0x5b8] ;  /* 0x0005b80001087983 */ /* 0x000ea80000300800 */
[----:B------:R-:W-:Y:S04]  /*10750*/  STL [R1+0x208], R23 ;  /* 0x0002081701007387 */ /* 0x000fe80000100800 */
[----:B------:R-:W2:Y:S04]  /*10760*/  LDL.LU R7, [R1+0x130] ;  /* 0x0001300001077983 */ /* 0x000ea80000300800 */
[----:B------:R1:W-:Y:S02]  /*10770*/  STL [R1+0x204], R22 ;  /* 0x0002041601007387 */ /* 0x0003e40000100800 */
[----:B-1----:R-:W-:-:S02]  /*10780*/  SHF.L.U64.HI R22, R9, 0x2, R20 ;  /* 0x0000000209167819 */ /* 0x002fc40000010214 */
[----:B------:R-:W-:-:S03]  /*10790*/  SHF.L.U32 R20, R9, 0x2, RZ ;  /* 0x0000000209147819 */ /* 0x000fc600000006ff */
[----:B------:R1:W-:Y:S04]  /*107a0*/  STL [R1+0x200], R22 ;  /* 0x0002001601007387 */ /* 0x0003e80000100800 */
[----:B------:R-:W-:Y:S04]  /*107b0*/  STL [R1+0x1fc], R20 ;  /* 0x0001fc1401007387 */ /* 0x000fe80000100800 */
[----:B------:R-:W3:Y:S01]  /*107c0*/  LDL.LU R45, [R1+0x5bc] ;  /* 0x0005bc00012d7983 */ /* 0x000ee20000300800 */
[C---:B------:R-:W-:Y:S01]  /*107d0*/  SHF.L.U64.HI R18, R21.reuse, 0x2, R18 ;  /* 0x0000000215127819 */ /* 0x040fe20000010212 */
[----:B------:R-:W-:-:S04]  /*107e0*/  IMAD.SHL.U32 R9, R21, 0x4, RZ ;  /* 0x0000000415097824 */ /* 0x000fc800078e00ff */
[----:B------:R4:W-:Y:S04]  /*107f0*/  STL [R1+0x1f8], R18 ;  /* 0x0001f81201007387 */ /* 0x0009e80000100800 */
[----:B------:R-:W3:Y:S04]  /*10800*/  LDL.LU R44, [R1+0x134] ;  /* 0x00013400012c7983 */ /* 0x000ee80000300800 */
        /* <DEDUP_REMOVED lines=22> */
[----:B-1----:R-:W3:Y:S04]  /*10970*/  LDL.LU R22, [R1+0x164] ;  /* 0x0001640001167983 */ /* 0x002ee80000300800 */
[----:B----4-:R-:W4:Y:S04]  /*10980*/  LDL.LU R18, [R1+0x5ec] ;  /* 0x0005ec0001127983 */ /* 0x010f280000300800 */
[----:B------:R-:W4:Y:S04]  /*10990*/  LDL.LU R21, [R1+0x168] ;  /* 0x0001680001157983 */ /* 0x000f280000300800 */
[----:B------:R-:W4:Y:S01]  /*109a0*/  LDL.LU R20, [R1+0x5f0] ;  /* 0x0005f00001147983 */ /* 0x000f220000300800 */
[C---:B--2---:R-:W-:Y:S01]  /*109b0*/  SHF.L.U64.HI R8, R7.reuse, 0x2, R8 ;  /* 0x0000000207087819 */ /* 0x044fe20000010208 */
[----:B------:R-:W-:-:S04]  /*109c0*/  IMAD.SHL.U32 R7, R7, 0x4, RZ ;  /* 0x0000000407077824 */ /* 0x000fc800078e00ff */
[----:B------:R1:W-:Y:S04]  /*109d0*/  STL [R1+0x1f0], R8 ;  /* 0x0001f00801007387 */ /* 0x0003e80000100800 */
[----:B------:R-:W2:Y:S04]  /*109e0*/  LDL.LU R9, [R1+0x170] ;  /* 0x0001700001097983 */ /* 0x000ea80000300800 */
        /* <DEDUP_REMOVED lines=55> */
[----:B------:R-:W4:Y:S04]  /*10d60*/  LDL R21, [R1+0x4bc] ;  /* 0x0004bc0001157983 */ /* 0x000f280000100800 */
[----:B------:R4:W-:Y:S01]  /*10d70*/  STL [R1+0x184], R22 ;  /* 0x0001841601007387 */ /* 0x0009e20000100800 */
[----:B--2---:R-:W-:-:S02]  /*10d80*/  SHF.L.U64.HI R20, R9, 0x2, R20 ;  /* 0x0000000209147819 */ /* 0x004fc40000010214 */
[----:B------:R-:W-:-:S03]  /*10d90*/  SHF.L.U32 R9, R9, 0x2, RZ ;  /* 0x0000000209097819 */ /* 0x000fc600000006ff */
[----:B------:R-:W-:Y:S04]  /*10da0*/  STL [R1+0x180], R20 ;  /* 0x0001801401007387 */ /* 0x000fe80000100800 */
[----:B------:R-:W-:Y:S04]  /*10db0*/  STL [R1+0x17c], R9 ;  /* 0x00017c0901007387 */ /* 0x000fe80000100800 */
[----:B-1----:R-:W2:Y:S01]  /*10dc0*/  LDL.LU R45, [R1+0x5fc] ;  /* 0x0005fc00012d7983 */ /* 0x002ea20000300800 */
[C---:B------:R-:W-:Y:S01]  /*10dd0*/  SHF.L.U64.HI R8, R7.reuse, 0x2, R8 ;  /* 0x0000000207087819 */ /* 0x040fe20000010208 */
[----:B------:R-:W-:-:S04]  /*10de0*/  IMAD.SHL.U32 R7, R7, 0x4, RZ ;  /* 0x0000000407077824 */ /* 0x000fc800078e00ff */
[----:B------:R1:W-:Y:S04]  /*10df0*/  STL [R1+0x178], R8 ;  /* 0x0001780801007387 */ /* 0x0003e80000100800 */
[----:B---3--:R-:W2:Y:S04]  /*10e00*/  LDL R44, [R1+0x4c0] ;  /* 0x0004c000012c7983 */ /* 0x008ea80000100800 */
[----:B------:R3:W-:Y:S04]  /*10e10*/  STL [R1+0x174], R7 ;  /* 0x0001740701007387 */ /* 0x0007e80000100800 */
[----:B------:R-:W2:Y:S04]  /*10e20*/  LDL.LU R43, [R1+0x600] ;  /* 0x00060000012b7983 */ /* 0x000ea80000300800 */
[----:B------:R-:W2:Y:S04]  /*10e30*/  LDL R42, [R1+0x4e4] ;  /* 0x0004e400012a7983 */ /* 0x000ea80000100800 */
        /* <DEDUP_REMOVED lines=15> */
[----:B----4-:R-:W4:Y:S04]  /*10f30*/  LDL.LU R26, [R1+0x50c] ;  /* 0x00050c00011a7983 */ /* 0x010f280000300800 */
[----:B------:R-:W4:Y:S04]  /*10f40*/  LDL.LU R25, [R1+0x628] ;  /* 0x0006280001197983 */ /* 0x000f280000300800 */
[----:B------:R-:W4:Y:S04]  /*10f50*/  LDL.LU R24, [R1+0x510] ;  /* 0x0005100001187983 */ /* 0x000f280000300800 */
[----:B------:R-:W4:Y:S04]  /*10f60*/  LDL.LU R23, [R1+0x62c] ;  /* 0x00062c0001177983 */ /* 0x000f280000300800 */
[----:B------:R-:W4:Y:S04]  /*10f70*/  LDL.LU R22, [R1+0x514] ;  /* 0x0005140001167983 */ /* 0x000f280000300800 */
[----:B-1----:R-:W4:Y:S04]  /*10f80*/  LDL.LU R8, [R1+0x630] ;  /* 0x0006300001087983 */ /* 0x002f280000300800 */
[----:B---3--:R-:W3:Y:S04]  /*10f90*/  LDL.LU R7, [R1+0x518] ;  /* 0x0005180001077983 */ /* 0x008ee80000300800 */
[----:B------:R-:W3:Y:S01]  /*10fa0*/  LDL.LU R20, [R1+0x634] ;  /* 0x0006340001147983 */ /* 0x000ee20000300800 */
[C---:B------:R-:W-:Y:S01]  /*10fb0*/  SHF.L.U64.HI R9, R21.reuse, 0x2, R18 ;  /* 0x0000000215097819 */ /* 0x040fe20000010212 */
[----:B------:R-:W-:-:S04]  /*10fc0*/  IMAD.SHL.U32 R18, R21, 0x4, RZ ;  /* 0x0000000415127824 */ /* 0x000fc800078e00ff */
[----:B------:R1:W-:Y:S04]  /*10fd0*/  STL [R1+0x170], R9 ;  /* 0x0001700901007387 */ /* 0x0003e80000100800 */
[----:B-1----:R-:W3:Y:S04]  /*10fe0*/  LDL.LU R9, [R1+0x51c] ;  /* 0x00051c0001097983 */ /* 0x002ee80000300800 */
        /* <DEDUP_REMOVED lines=48> */
[----:B---3--:R-:W-:-:S03]  /*112f0*/  SHF.L.U64.HI R23, R7, 0x2, R8 ;  /* 0x0000000207177819 */ /* 0x008fc60000010208 */
        /* <DEDUP_REMOVED lines=43> */
[----:B--2---:R-:W-:-:S05]  /*115b0*/  SHF.L.U64.HI R8, R7, 0x2, R8 ;  /* 0x0000000207087819 */ /* 0x004fca0000010208 */
[----:B------:R1:W-:Y:S04]  /*115c0*/  STL [R1+0xf0], R8 ;  /* 0x0000f00801007387 */ /* 0x0003e80000100800 */
[----:B------:R-:W2:Y:S01]  /*115d0*/  LDL.LU R9, [R1+0x55c] ;  /* 0x00055c0001097983 */ /* 0x000ea20000300800 */
[----:B------:R-:W-:-:S05]  /*115e0*/  IMAD.SHL.U32 R7, R7, 0x4, RZ ;  /* 0x0000000407077824 */ /* 0x000fca00078e00ff */
[----:B------:R1:W-:Y:S04]  /*115f0*/  STL [R1+0xec], R7 ;  /* 0x0000ec0701007387 */ /* 0x0003e80000100800 */
[----:B-1----:R-:W2:Y:S04]  /*11600*/  LDL.LU R8, [R1+0x678] ;  /* 0x0006780001087983 */ /* 0x002ea80000300800 */
[----:B------:R-:W2:Y:S01]  /*11610*/  LDL.LU R7, [R1+0x560] ;  /* 0x0005600001077983 */ /* 0x000ea20000300800 */
[----:B------:R-:W-:Y:S01]  /*11620*/  IMAD.X R10, R58, 0x1, R57, P1 ;  /* 0x000000013a0a7824 */ /* 0x000fe200008e0639 */
        /* <DEDUP_REMOVED lines=45> */
[C---:B----4-:R-:W-:Y:S01]  /*11900*/  SHF.L.U64.HI R23, R21.reuse, 0x2, R18 ;  /* 0x0000000215177819 */ /* 0x050fe20000010212 */
[----:B------:R-:W-:Y:S02]  /*11910*/  IMAD.SHL.U32 R22, R21, 0x4, RZ ;  /* 0x0000000415167824 */ /* 0x000fe400078e00ff */
[----:B------:R-:W-:Y:S04]  /*11920*/  STL [R1+0x94], R26 ;  /* 0x0000941a01007387 */ /* 0x000fe80000100800 */
[----:B------:R-:W-:Y:S01]  /*11930*/  STL [R1+0x90], R25 ;  /* 0x0000901901007387 */ /* 0x000fe20000100800 */
[----:B------:R-:W-:-:S03]  /*11940*/  SHF.L.U64.HI R249, R16, 0x2, R10 ;  /* 0x0000000210f97819 */ /* 0x000fc6000001020a */
[----:B------:R-:W-:Y:S04]  /*11950*/  STL [R1+0x8c], R24 ;  /* 0x00008c1801007387 */ /* 0x000fe80000100800 */
[----:B------:R-:W-:Y:S04]  /*11960*/  STL [R1+0x88], R23 ;  /* 0x0000881701007387 */ /* 0x000fe80000100800 */
[----:B------:R1:W-:Y:S01]  /*11970*/  STL [R1+0x84], R22 ;  /* 0x0000841601007387 */ /* 0x0003e20000100800 */
[----:B--2---:R-:W-:-:S05]  /*11980*/  SHF.L.U64.HI R20, R9, 0x2, R20 ;  /* 0x0000000209147819 */ /* 0x004fca0000010214 */
[----:B------:R2:W-:Y:S04]  /*11990*/  STL [R1+0x80], R20 ;  /* 0x0000801401007387 */ /* 0x0005e80000100800 */
[----:B------:R-:W3:Y:S01]  /*119a0*/  LDL.LU R10, [R1+0x6b0] ;  /* 0x0006b000010a7983 */ /* 0x000ee20000300800 */
[----:B------:R-:W-:Y:S01]  /*119b0*/  IMAD.X R13, R56, 0x1, R57, P3 ;  /* 0x00000001380d7824 */ /* 0x000fe200018e0639 */
[----:B------:R-:W-:Y:S01]  /*119c0*/  SHF.R.S32.HI R21, RZ, 0x1f, R4 ;  /* 0x0000001fff157819 */ /* 0x000fe20000011404 */
[----:B------:R-:W-:Y:S01]  /*119d0*/  IMAD.SHL.U32 R248, R16, 0x4, RZ ;  /* 0x0000000410f87824 */ /* 0x000fe200078e00ff */
[----:B------:R-:W-:Y:S01]  /*119e0*/  SHF.R.S32.HI R18, RZ, 0x1f, R11 ;  /* 0x0000001fff127819 */ /* 0x000fe2000001140b */
[----:B------:R4:W5:Y:S01]  /*119f0*/  LDL.LU R16, [R1+0x6ac] ;  /* 0x0006ac0001107983 */ /* 0x0009620000300800 */
[----:B------:R-:W-:Y:S01]  /*11a00*/  SHF.L.U32 R252, R9, 0x2, RZ ;  /* 0x0000000209fc7819 */ /* 0x000fe200000006ff */
[C---:B-1----:R-:W-:Y:S01]  /*11a10*/  IMAD.SHL.U32 R22, R14.reuse, 0x4, RZ ;  /* 0x000000040e167824 */ /* 0x042fe200078e00ff */
[----:B------:R-:W-:-:S02]  /*11a20*/  SHF.L.U64.HI R23, R14, 0x2, R15 ;  /* 0x000000020e177819 */ /* 0x000fc4000001020f */
[----:B------:R-:W-:Y:S01]  /*11a30*/  SHF.L.U64.HI R9, R4, 0x2, R21 ;  /* 0x0000000204097819 */ /* 0x000fe20000010215 */
[----:B------:R4:W5:Y:S01]  /*11a40*/  LDL.LU R15, [R1+0x6a8] ;  /* 0x0006a800010f7983 */ /* 0x0009620000300800 */
[C---:B------:R-:W-:Y:S02]  /*11a50*/  SHF.L.U64.HI R21, R12.reuse, 0x2, R13 ;  /* 0x000000020c157819 */ /* 0x040fe4000001020d */
[----:B------:R-:W-:Y:S01]  /*11a60*/  SHF.L.U64.HI R18, R11, 0x2, R18 ;  /* 0x000000020b127819 */ /* 0x000fe20000010212 */
[----:B------:R4:W5:Y:S01]  /*11a70*/  LDL.LU R14, [R1+0x6a4] ;  /* 0x0006a400010e7983 */ /* 0x0009620000300800 */
[----:B--2---:R-:W-:-:S03]  /*11a80*/  SHF.L.U32 R20, R12, 0x2, RZ ;  /* 0x000000020c147819 */ /* 0x004fc600000006ff */
[----:B------:R4:W5:Y:S04]  /*11a90*/  LDL.LU R13, [R1+0x6a0] ;  /* 0x0006a000010d7983 */ /* 0x0009680000300800 */
[----:B------:R4:W5:Y:S01]  /*11aa0*/  LDL.LU R12, [R1+0x69c] ;  /* 0x00069c00010c7983 */ /* 0x0009620000300800 */
[----:B---3--:R-:W-:-:S03]  /*11ab0*/  SHF.R.S32.HI R18, RZ, 0x5, R10 ;  /* 0x00000005ff127819 */ /* 0x008fc6000001140a */
[----:B------:R4:W5:Y:S01]  /*11ac0*/  LDL.LU R10, [R1+0x698] ;  /* 0x00069800010a7983 */ /* 0x0009620000300800 */
[----:B------:R-:W-:Y:S01]  /*11ad0*/  VIADD R85, R85, 0xffffff60 ;  /* 0xffffff6055557836 */ /* 0x000fe20000000000 */
[C---:B------:R-:W-:Y:S01]  /*11ae0*/  SHF.L.U64.HI R251, R7.reuse, 0x2, R8 ;  /* 0x0000000207fb7819 */ /* 0x040fe20000010208 */
[----:B------:R-:W-:Y:S01]  /*11af0*/  IMAD.SHL.U32 R250, R7, 0x4, RZ ;  /* 0x0000000407fa7824 */ /* 0x000fe200078e00ff */
[----:B------:R-:W-:Y:S01]  /*11b00*/  MOV R17, RZ ;  /* 0x000000ff00117202 */ /* 0x000fe20000000f00 */
[----:B------:R-:W-:Y:S01]  /*11b10*/  IMAD.MOV.U32 R3, RZ, RZ, R85 ;  /* 0x000000ffff037224 */ /* 0x000fe200078e0055 */
        /* <DEDUP_REMOVED lines=111> */
[----:B------:R-:W-:Y:S01]  /*12210*/  CS2R R54, SRZ ;  /* 0x0000000000367805 */ /* 0x000fe2000001ff00 */
[----:B------:R-:W-:Y:S01]  /*12220*/  VIADD R7, R18, 0xfffffffb ;  /* 0xfffffffb12077836 */ /* 0x000fe20000000000 */
[----:B------:R-:W-:Y:S01]  /*12230*/  UMOV UR14, 0x4 ;  /* 0x00000004000e7882 */ /* 0x000fe20000000000 */
[----:B----4-:R-:W-:-:S05]  /*12240*/  UMOV UR13, 0xffffffff ;  /* 0xffffffff000d7882 */ /* 0x010fca0000000000 */
.L_x_1:
[----:B------:R-:W-:Y:S01]  /*12250*/  STL.64 [R1+0x710], R54 ;  /* 0x0007103601007387 */ /* 0x000fe20000100a00 */
[----:B------:R-:W-:Y:S01]  /*12260*/  UIADD3 UR13, UR13, 0x1, URZ ;  /* 0x000000010d0d7890 */ /* 0x000fe2000fffe03f */
[----:B------:R-:W-:-:S04]  /*12270*/  DEPBAR.LE SB0, 0x8 ;  /* 0x000082000000791a */ /* 0x000fc80000000000 */
[----:B------:R-:W-:Y:S04]  /*12280*/  STL.64 [R1+0x708], R52 ;  /* 0x0007083401007387 */ /* 0x000fe80000100a00 */
        /* <DEDUP_REMOVED lines=13> */
[----:B------:R1:W-:Y:S04]  /*12360*/  STL.64 [R1+0x698], R24 ;  /* 0x0006981801007387 */ /* 0x0003e80000100a00 */
[----:B-1----:R-:W2:Y:S04]  /*12370*/  LDL.LU.64 R24, [R1] ;  /* 0x0000000001187983 */ /* 0x002ea80000300a00 */
[----:B------:R-:W2:Y:S04]  /*12380*/  LDL.LU.64 R26, [R1+0x8] ;  /* 0x00000800011a7983 */ /* 0x000ea80000300a00 */
        /* <DEDUP_REMOVED lines=13> */
[----:B------:R-:W2:Y:S01]  /*12460*/  LDL.LU.64 R54, [R1+0x78] ;  /* 0x0000780001367983 */ /* 0x000ea20000300a00 */
[----:B------:R-:W-:Y:S01]  /*12470*/  UISETP.GT.AND UP0, UPT, UR13, 0x5, UPT ;  /* 0x000000050d00788c */ /* 0x000fe2000bf04270 */
[----:B------:R-:W-:Y:S01]  /*12480*/  UMOV UR7, 0x40000040 ;  /* 0x4000004000077882 */ /* 0x000fe20000000000 */
[----:B------:R-:W-:Y:S02]  /*12490*/  BAR.SYNC.DEFER_BLOCKING 0x0 ;  /* 0x0000000000007b1d */ /* 0x000fe40000010000 */
[----:B------:R-:W-:-:S04]  /*124a0*/  USEL UR13, UR13, URZ, !UP0 ;  /* 0x0000003f0d0d7287 */ /* 0x000fc8000c000000 */
[----:B------:R-:W-:Y:S02]  /*124b0*/  ULEA UR5, UR13, UR12, 0xd ;  /* 0x0000000c0d057291 */ /* 0x000fe4000f8e683f */
[----:B------:R-:W-:Y:S02]  /*124c0*/  ULEA UR4, UR13, UR12, 0x10 ;  /* 0x0000000c0d047291 */ /* 0x000fe4000f8e803f */
[----:B------:R-:W-:Y:S02]  /*124d0*/  UIADD3 UR5, UR5, 0x60000, URZ ;  /* 0x0006000005057890 */ /* 0x000fe4000fffe03f */
[----:B------:R-:W-:Y:S02]  /*124e0*/  USHF.R.U32.HI UR4, URZ, 0x4, UR4 ;  /* 0x000000043f047899 */ /* 0x000fe40008011604 */
[----:B------:R-:W-:Y:S02]  /*124f0*/  USHF.R.U32.HI UR5, URZ, 0x4, UR5 ;  /* 0x000000043f057899 */ /* 0x000fe40008011605 */
[----:B------:R-:W-:-:S02]  /*12500*/  USGXT.U32 UR4, UR4, 0xe ;  /* 0x0000000e0404789a */ /* 0x000fc40008000000 */
[----:B------:R-:W-:Y:S02]  /*12510*/  USGXT.U32 UR6, UR5, 0xe ;  /* 0x0000000e0506789a */ /* 0x000fe40008000000 */
[----:B------:R-:W-:Y:S01]  /*12520*/  UIADD3 UR8, UP0, UR4, 0x2, URZ ;  /* 0x0000000204087890 */ /* 0x000fe2000ff1e03f */
[----:B------:R-:W-:Y:S01]  /*12530*/  UMOV UR5, 0x40000040 ;  /* 0x4000004000057882 */ /* 0x000fe20000000000 */
[----:B------:R-:W-:Y:S01]  /*12540*/  UIADD3 UR10, UP1, UR6, 0x2, URZ ;  /* 0x00000002060a7890 */ /* 0x000fe2000ff3e03f */
[----:B--2---:R-:W-:-:S06]  /*12550*/  WARPGROUP.ARRIVE ;  /* 0x00000000000079c5 */ /* 0x004fcc0000000000 */
[----:B------:R-:W-:Y:S01]  /*12560*/  HGMMA.64x64x8.F32.TF32 R24, gdesc[UR4], R24, gsb0 ;  /* 0x04e00000041879f0 */ /* 0x000fe20008002818 */
[----:B------:R-:W-:Y:S01]  /*12570*/  UMOV UR4, URZ ;  /* 0x0000003f00047c82 */ /* 0x000fe20008000000 */
[----:B------:R-:W-:Y:S01]  /*12580*/  UMOV UR5, URZ ;  /* 0x0000003f00057c82 */ /* 0x000fe20008000000 */
[----:B------:R-:W-:Y:S02]  /*12590*/  UIADD3.X UR9, UR4, 0x40000040, URZ, UP0, !UPT ;  /* 0x4000004004097890 */ /* 0x000fe400087fe43f */
[----:B------:R-:W-:Y:S02]  /*125a0*/  UIADD3.X UR11, UR5, 0x40000040, URZ, UP1, !UPT ;  /* 0x40000040050b7890 */ /* 0x000fe40008ffe43f */
[----:B------:R-:W-:Y:S02]  /*125b0*/  UIADD3.64 UR24, UR8, 0x2, URZ ;  /* 0x0000000208187897 */ /* 0x000fe4000fffe03f */
[----:B------:R-:W-:Y:S02]  /*125c0*/  UIADD3.64 UR26, UR10, 0x2, URZ ;  /* 0x000000020a1a7897 */ /* 0x000fe4000fffe03f */
[----:B------:R-:W-:-:S02]  /*125d0*/  UIADD3.64 UR20, UR8, 0x4, URZ ;  /* 0x0000000408147897 */ /* 0x000fc4000fffe03f */
[----:B------:R-:W-:Y:S02]  /*125e0*/  UIADD3.64 UR22, UR10, 0x4, URZ ;  /* 0x000000040a167897 */ /* 0x000fe4000fffe03f */
[----:B------:R-:W-:Y:S01]  /*125f0*/  UIADD3.64 UR4, UR8, 0x1fe, URZ ;  /* 0x000001fe08047897 */ /* 0x000fe2000fffe03f */
[----:B------:R-:W-:Y:S02]  /*12600*/  WARPGROUP.DEPBAR.LE gsb0, 0x0 ;  /* 0x00008000000079c5 */ /* 0x000fe40000010000 */
[----:B------:R-:W-:-:S06]  /*12610*/  WARPGROUP.ARRIVE ;  /* 0x00000000000079c5 */ /* 0x000fcc0000000000 */
[----:B------:R-:W-:Y:S03]  /*12620*/  HGMMA.64x64x8.F32.TF32 R24, gdesc[UR8], R24, gsb0 ;  /* 0x04e00000081879f0 */ /* 0x000fe60008002818 */
[----:B------:R-:W-:Y:S02]  /*12630*/  WARPGROUP.DEPBAR.LE gsb0, 0x0 ;  /* 0x00008000000079c5 */ /* 0x000fe40000010000 */
[----:B------:R-:W-:-:S06]  /*12640*/  WARPGROUP.ARRIVE ;  /* 0x00000000000079c5 */ /* 0x000fcc0000000000 */
[----:B------:R-:W-:Y:S03]  /*12650*/  HGMMA.64x64x8.F32.TF32 R24, gdesc[UR24], R24, gsb0 ;  /* 0x04e00000181879f0 */ /* 0x000fe60008002818 */
[----:B------:R-:W-:Y:S02]  /*12660*/  WARPGROUP.DEPBAR.LE gsb0, 0x0 ;  /* 0x00008000000079c5 */ /* 0x000fe40000010000 */
[----:B------:R-:W-:-:S06]  /*12670*/  WARPGROUP.ARRIVE ;  /* 0x00000000000079c5 */ /* 0x000fcc0000000000 */
[----:B------:R-:W-:Y:S03]  /*12680*/  HGMMA.64x64x8.F32.TF32 R24, gdesc[UR20], R24, gsb0 ;  /* 0x04e00000141879f0 */ /* 0x000fe60008002818 */
[----:B------:R-:W-:Y:S02]  /*12690*/  WARPGROUP.DEPBAR.LE gsb0, 0x0 ;  /* 0x00008000000079c5 */ /* 0x000fe40000010000 */
[----:B------:R-:W-:Y:S01]  /*126a0*/  WARPGROUP.ARRIVE ;  /* 0x00000000000079c5 */ /* 0x000fe20000000000 */
[----:B------:R-:W-:Y:S01]  /*126b0*/  UIADD3.64 UR28, UR8, 0x200, URZ ;  /* 0x00000200081c7897 */ /* 0x000fe2000fffe03f */
[----:B------:R-:W-:Y:S04]  /*126c0*/  STL.64 [R1], R24 ;  /* 0x0000001801007387 */ /* 0x000fe80000100a00 */
[----:B------:R-:W-:Y:S01]  /*126d0*/  HGMMA.64x64x8.F32.TF32 R216, gdesc[UR4], R216, gsb0 ;  /* 0x04e0000004d879f0 */ /* 0x000fe200080028d8 */
[----:B------:R-:W-:Y:S01]  /*126e0*/  UMOV UR30, UR10 ;  /* 0x0000000a001e7c82 */ /* 0x000fe20008000000 */
[----:B------:R-:W-:Y:S01]  /*126f0*/  UMOV UR31, UR11 ;  /* 0x0000000b001f7c82 */ /* 0x000fe20008000000 */
[----:B------:R-:W-:Y:S01]  /*12700*/  UIADD3.64 UR24, UR8, 0x202, URZ ;  /* 0x0000020208187897 */ /* 0x000fe2000fffe03f */
[----:B------:R-:W-:Y:S01]  /*12710*/  STL.64 [R1+0x8], R26 ;  /* 0x0000081a01007387 */ /* 0x000fe20000100a00 */
[----:B------:R-:W-:-:S02]  /*12720*/  UIADD3.64 UR20, UR8, 0x204, URZ ;  /* 0x0000020408147897 */ /* 0x000fc4000fffe03f */
[----:B------:R-:W-:Y:S01]  /*12730*/  UIADD3.64 UR4, UR8, 0x3fe, URZ ;  /* 0x000003fe08047897 */ /* 0x000fe2000fffe03f */
        /* <DEDUP_REMOVED lines=14> */
[----:B-1----:R-:W2:Y:S01]  /*12820*/  LDL.LU.64 R54, [R1+0x710] ;  /* 0x0007100001367983 */ /* 0x002ea20000300a00 */
[----:B------:R-:W-:-:S02]  /*12830*/  WARPGROUP.DEPBAR.LE gsb0, 0x0 ;  /* 0x00008000000079c5 */ /* 0x000fc40000010000 */
[----:B------:R-:W-:Y:S01]  /*12840*/  WARPGROUP.ARRIVE ;  /* 0x00000000000079c5 */ /* 0x000fe20000000000 */
[----:B------:R-:W2:Y:S04]  /*12850*/  LDL.LU.64 R52, [R1+0x708] ;  /* 0x0007080001347983 */ /* 0x000ea80000300a00 */
[----:B------:R-:W2:Y:S01]  /*12860*/  LDL.LU.64 R50, [R1+0x700] ;  /* 0x0007000001327983 */ /* 0x000ea20000300a00 */
[----:B------:R-:W-:Y:S03]  /*12870*/  HGMMA.64x64x8.F32.TF32 R216, gdesc[UR28], R216, gsb0 ;  /* 0x04e000001cd879f0 */ /* 0x000fe600080028d8 */
[----:B------:R-:W2:Y:S01]  /*12880*/  LDL.LU.64 R48, [R1+0x6f8] ;  /* 0x0006f80001307983 */ /* 0x000ea20000300a00 */
[----:B------:R-:W-:Y:S01]  /*12890*/  UIADD3.64 UR28, UR8, 0x400, URZ ;  /* 0x00000400081c7897 */ /* 0x000fe2000fffe03f */
[----:B------:R-:W-:Y:S01]  /*128a0*/  UMOV UR30, UR10 ;  /* 0x0000000a001e7c82 */ /* 0x000fe20008000000 */
[----:B------:R-:W-:Y:S01]  /*128b0*/  UMOV UR31, UR11 ;  /* 0x0000000b001f7c82 */ /* 0x000fe20008000000 */
        /* <DEDUP_REMOVED lines=12> */
[----:B------:R-:W3:Y:S01]  /*12980*/  LDL R8, [R1+0x4e0] ;  /* 0x0004e00001087983 */ /* 0x000ee20000100800 */
[----:B------:R-:W-:Y:S01]  /*12990*/  VIADD R7, R18, 0xfffffffb ;  /* 0xfffffffb12077836 */ /* 0x000fe20000000000 */
[----:B------:R-:W-:Y:S01]  /*129a0*/  ISETP.GT.AND P1, PT, R3, RZ, PT ;  /* 0x000000ff0300720c */ /* 0x000fe20003f24270 */
[----:B------:R-:W-:-:S03]  /*129b0*/  UIADD3 UR14, UR14, 0x1, URZ ;  /* 0x000000010e0e7890 */ /* 0x000fc6000fffe03f */
[----:B------:R-:W-:Y:S01]  /*129c0*/  ISETP.GE.AND P0, PT, R17, R7, PT ;  /* 0x000000071100720c */ /* 0x000fe20003f06270 */
[----:B------:R-:W-:Y:S01]  /*129d0*/  UISETP.GT.AND UP0, UPT, UR14, 0x5, UPT ;  /* 0x000000050e00788c */ /* 0x000fe2000bf04270 */
[----:B------:R-:W-:-:S03]  /*129e0*/  SEL R7, RZ, 0x4, !P1 ;  /* 0x00000004ff077807 */ /* 0x000fc60004800000 */
[----:B------:R-:W-:Y:S01]  /*129f0*/  USEL UR14, UR14, URZ, !UP0 ;  /* 0x0000003f0e0e7287 */ /* 0x000fe2000c000000 */
[----:B------:R-:W-:-:S04]  /*12a00*/  SEL R7, R7, RZ, !P0 ;  /* 0x000000ff07077207 */ /* 0x000fc80004000000 */
[----:B------:R-:W-:Y:S01]  /*12a10*/  ISETP.NE.U32.AND P1, PT, R7, RZ, PT ;  /* 0x000000ff0700720c */ /* 0x000fe20003f25070 */
[----:B------:R-:W-:Y:S02]  /*12a20*/  WARPGROUP.DEPBAR.LE gsb0, 0x0 ;  /* 0x00008000000079c5 */ /* 0x000fe40000010000 */
[----:B------:R-:W-:-:S06]  /*12a30*/  WARPGROUP.ARRIVE ;  /* 0x00000000000079c5 */ /* 0x000fcc0000000000 */
[----:B------:R-:W-:Y:S01]  /*12a40*/  HGMMA.64x64x8.F32.TF32 R216, gdesc[UR24], R216, gsb0 ;  /* 0x04e0000018d879f0 */ /* 0x000fe200080028d8 */
[----:B------:R-:W-:Y:S02]  /*12a50*/  UIADD3.64 UR24, UR8, 0x402, URZ ;  /* 0x0000040208187897 */ /* 0x000fe4000fffe03f */
        /* <DEDUP_REMOVED lines=11> */
[----:B------:R-:W-:Y:S01]  /*12b10*/  UIADD3.64 UR28, UR8, 0x600, URZ ;  /* 0x00000600081c7897 */ /* 0x000fe2000fffe03f */
[----:B------:R-:W-:Y:S01]  /*12b20*/  UMOV UR30, UR10 ;  /* 0x0000000a001e7c82 */ /* 0x000fe20008000000 */
[----:B------:R-:W-:Y:S01]  /*12b30*/  UMOV UR31, UR11 ;  /* 0x0000000b001f7c82 */ /* 0x000fe20008000000 */
[----:B---3--:R-:W-:-:S05]  /*12b40*/  IADD3 R8, P2, R2, R8, RZ ;  /* 0x0000000802087210 */ /* 0x008fca0007f5e0ff */
[----:B------:R-:W-:Y:S01]  /*12b50*/  IMAD.X R9, R0, 0x1, R19, P2 ;  /* 0x0000000100097824 */ /* 0x000fe200010e0613 */
        /* <DEDUP_REMOVED lines=68> */
[----:B------:R-:W-:Y:S03]  /*12fa0*/  HGMMA.64x64x8.F32.TF32 R56, gdesc[UR28], R56, gsb0 ;  /* 0x04e000001c3879f0 */ /* 0x000fe60008002838 */
        /* <DEDUP_REMOVED lines=8> */
[----:B--2---:R-:W-:-:S06]  /*13030*/  WARPGROUP.ARRIVE ;  /* 0x00000000000079c5 */ /* 0x004fcc0000000000 */
[----:B------:R-:W-:Y:S01]  /*13040*/  HGMMA.64x64x8.F32.TF32 R24, gdesc[UR4], R24, gsb0 ;  /* 0x04e00000041879f0 */ /* 0x000fe20008002818 */
[----:B------:R-:W-:Y:S01]  /*13050*/  UIADD3.64 UR4, UR8, 0xe00, URZ ;  /* 0x00000e0008047897 */ /* 0x000fe2000fffe03f */
[----:B------:R-:W-:Y:S01]  /*13060*/  UMOV UR6, UR10 ;  /* 0x0000000a00067c82 */ /* 0x000fe20008000000 */
[----:B------:R-:W-:Y:S01]  /*13070*/  UMOV UR7, UR11 ;  /* 0x0000000b00077c82 */ /* 0x000fe20008000000 */
[----:B------:R-:W-:Y:S01]  /*13080*/  UIADD3.64 UR8, UR8, 0xe04, URZ ;  /* 0x00000e0408087897 */ /* 0x000fe2000fffe03f */
[----:B------:R-:W-:Y:S01]  /*13090*/  UMOV UR10, UR22 ;  /* 0x00000016000a7c82 */ /* 0x000fe20008000000 */
[----:B------:R-:W-:Y:S01]  /*130a0*/  UMOV UR11, UR23 ;  /* 0x00000017000b7c82 */ /* 0x000fe20008000000 */
[----:B------:R-:W-:Y:S02]  /*130b0*/  WARPGROUP.DEPBAR.LE gsb0, 0x0 ;  /* 0x00008000000079c5 */ /* 0x000fe40000010000 */
[----:B------:R-:W-:-:S06]  /*130c0*/  WARPGROUP.ARRIVE ;  /* 0x00000000000079c5 */ /* 0x000fcc0000000000 */
[----:B------:R-:W-:Y:S01]  /*130d0*/  HGMMA.64x64x8.F32.TF32 R24, gdesc[UR4], R24, gsb0 ;  /* 0x04e00000041879f0 */ /* 0x000fe20008002818 */
[----:B------:R-:W-:-:S06]  /*130e0*/  ULEA UR4, UR14, UR12, 0x10 ;  /* 0x0000000c0e047291 */ /* 0x000fcc000f8e803f */
[----:B-----5:R-:W-:Y:S01]  /*130f0*/  IADD3 R7, R10, UR4, RZ ;  /* 0x000000040a077c10 */ /* 0x020fe2000fffe0ff */
[----:B------:R-:W-:Y:S02]  /*13100*/  WARPGROUP.DEPBAR.LE gsb0, 0x0 ;  /* 0x00008000000079c5 */ /* 0x000fe40000010000 */
[----:B------:R-:W-:-:S06]  /*13110*/  WARPGROUP.ARRIVE ;  /* 0x00000000000079c5 */ /* 0x000fcc0000000000 */
[----:B------:R-:W-:Y:S03]  /*13120*/  HGMMA.64x64x8.F32.TF32 R24, gdesc[UR24], R24, gsb0 ;  /* 0x04e00000181879f0 */ /* 0x000fe60008002818 */
[----:B------:R-:W-:Y:S02]  /*13130*/  WARPGROUP.DEPBAR.LE gsb0, 0x0 ;  /* 0x00008000000079c5 */ /* 0x000fe40000010000 */
[----:B------:R-:W-:-:S06]  /*13140*/  WARPGROUP.ARRIVE ;  /* 0x00000000000079c5 */ /* 0x000fcc0000000000 */
[----:B------:R-:W-:Y:S03]  /*13150*/  HGMMA.64x64x8.F32.TF32 R24, gdesc[UR8], R24, gsb0 ;  /* 0x04e00000081879f0 */ /* 0x000fe60008002818 */
[----:B------:R-:W-:Y:S02]  /*13160*/  WARPGROUP.DEPBAR.LE gsb0, 0x0 ;  /* 0x00008000000079c5 */ /* 0x000fe40000010000 */
[----:B------:R-:W-:Y:S06]  /*13170*/  BAR.SYNC.DEFER_BLOCKING 0x0 ;  /* 0x0000000000007b1d */ /* 0x000fec0000010000 */
[----:B------:R-:W-:Y:S01]  /*13180*/  @!PT LDS RZ, [RZ] ;  /* 0x00000000fffff984 */ /* 0x000fe20000000800 */
[----:B------:R-:W-:Y:S01]  /*13190*/  @!PT LDS RZ, [RZ] ;  /* 0x00000000fffff984 */ /* 0x000fe20000000800 */
[----:B------:R-:W-:Y:S01]  /*131a0*/  @!PT LDS RZ, [RZ] ;  /* 0x00000000fffff984 */ /* 0x000fe20000000800 */
[----:B------:R1:W-:Y:S04]  /*131b0*/  LDGSTS.E [R7], desc[UR16][R8.64], P1 ;  /* 0x0000000008077fae */ /* 0x0003e80008921850 */
[----:B------:R-:W1:Y:S02]  /*131c0*/  LDL R9, [R1+0x4dc] ;  /* 0x0004dc0001097983 */ /* 0x000e640000100800 */
[----:B-1----:R-:W-:-:S02]  /*131d0*/  IADD3 R8, P2, R2, R9, RZ ;  /* 0x0000000902087210 */ /* 0x002fc40007f5e0ff */
[----:B------:R-:W2:Y:S03]  /*131e0*/  LDL R9, [R1+0x4c4] ;  /* 0x0004c40001097983 */ /* 0x000ea60000100800 */
[----:B--2---:R-:W-:-:S05]  /*131f0*/  IMAD.X R9, R0, 0x1, R9, P2 ;  /* 0x0000000100097824 */ /* 0x004fca00010e0609 */
[----:B------:R1:W-:Y:S04]  /*13200*/  LDGSTS.E [R7+0x4000], desc[UR16][R8.64], P1 ;  /* 0x0400000008077fae */ /* 0x0003e80008921850 */
[----:B------:R-:W1:Y:S02]  /*13210*/  LDL R9, [R1+0x4d8] ;  /* 0x0004d80001097983 */ /* 0x000e640000100800 */
[----:B-1----:R-:W-:Y:S02]  /*13220*/  IADD3 R8, P2, R2, R9, RZ ;  /* 0x0000000902087210 */ /* 0x002fe40007f5e0ff */
[----:B------:R-:W2:Y:S03]  /*13230*/  LDL R9, [R1+0x4c8] ;  /* 0x0004c80001097983 */ /* 0x000ea60000100800 */
[----:B--2---:R-:W-:-:S05]  /*13240*/  IMAD.X R9, R0, 0x1, R9, P2 ;  /* 0x0000000100097824 */ /* 0x004fca00010e0609 */
[----:B------:R1:W-:Y:S04]  /*13250*/  LDGSTS.E [R7+0x8000], desc[UR16][R8.64], P1 ;  /* 0x0800000008077fae */ /* 0x0003e80008921850 */
[----:B------:R-:W2:Y:S01]  /*13260*/  LDL R9, [R1+0x4d4] ;  /* 0x0004d40001097983 */ /* 0x000ea20000100800 */
[----:B------:R-:W-:-:S04]  /*13270*/  ISETP.GT.AND P2, PT, R3, 0x1, PT ;  /* 0x000000010300780c */ /* 0x000fc80003f44270 */
[----:B-1----:R-:W-:-:S04]  /*13280*/  SEL R8, RZ, 0x4, !P2 ;  /* 0x00000004ff087807 */ /* 0x002fc80005000000 */
[----:B------:R-:W-:-:S04]  /*13290*/  SEL R8, R8, RZ, !P0 ;  /* 0x000000ff08087207 */ /* 0x000fc80004000000 */
[----:B------:R-:W-:Y:S02]  /*132a0*/  ISETP.NE.U32.AND P2, PT, R8, RZ, PT ;  /* 0x000000ff0800720c */ /* 0x000fe40003f45070 */
[----:B--2---:R-:W-:Y:S02]  /*132b0*/  IADD3 R8, P3, R2, R9, RZ ;  /* 0x0000000902087210 */ /* 0x004fe40007f7e0ff */
[----:B------:R-:W2:Y:S03]  /*132c0*/  LDL R9, [R1+0x4cc] ;  /* 0x0004cc0001097983 */ /* 0x000ea60000100800 */
[----:B--2---:R-:W-:-:S05]  /*132d0*/  IMAD.X R9, R0, 0x1, R9, P3 ;  /* 0x0000000100097824 */ /* 0x004fca00018e0609 */
[----:B------:R1:W-:Y:S02]  /*132e0*/  LDGSTS.E [R7+0xc000], desc[UR16][R8.64], P1 ;  /* 0x0c00000008077fae */ /* 0x0003e40008921850 */
[----:B-1----:R-:W-:-:S04]  /*132f0*/  IADD3 R8, P1, R2, R20, RZ ;  /* 0x0000001402087210 */ /* 0x002fc80007f3e0ff */
[----:B------:R-:W-:-:S05]  /*13300*/  IADD3.X R9, R0, R21, RZ, P1, !PT ;  /* 0x0000001500097210 */ /* 0x000fca0000ffe4ff */
[----:B------:R1:W-:Y:S02]  /*13310*/  LDGSTS.E [R7+0x4], desc[UR16][R8.64], P2 ;  /* 0x0000400008077fae */ /* 0x0003e40009121850 */
[----:B-1----:R-:W-:-:S05]  /*13320*/  IADD3 R8, P1, R2, R22, RZ ;  /* 0x0000001602087210 */ /* 0x002fca0007f3e0ff */
[----:B------:R-:W-:-:S05]  /*13330*/  IMAD.X R9, R0, 0x1, R23, P1 ;  /* 0x0000000100097824 */ /* 0x000fca00008e0617 */
[----:B------:R1:W-:Y:S02]  /*13340*/  LDGSTS.E [R7+0x4004], desc[UR16][R8.64], P2 ;  /* 0x0400400008077fae */ /* 0x0003e40009121850 */
[----:B-1----:R-:W-:-:S05]  /*13350*/  IADD3 R8, P1, R2, R248, RZ ;  /* 0x000000f802087210 */ /* 0x002fca0007f3e0ff */
[----:B------:R-:W-:Y:S01]  /*13360*/  IMAD.X R9, R0, 0x1, R249, P1 ;  /* 0x0000000100097824 */ /* 0x000fe200008e06f9 */
[----:B------:R-:W-:-:S04]  /*13370*/  ISETP.GT.AND P1, PT, R3, 0x2, PT ;  /* 0x000000020300780c */ /* 0x000fc80003f24270 */
[----:B------:R1:W-:Y:S02]  /*13380*/  LDGSTS.E [R7+0x8004], desc[UR16][R8.64], P2 ;  /* 0x0800400008077fae */ /* 0x0003e40009121850 */
[----:B-1----:R-:W-:-:S04]  /*13390*/  SEL R8, RZ, 0x4, !P1 ;  /* 0x00000004ff087807 */ /* 0x002fc80004800000 */
[----:B------:R-:W-:-:S04]  /*133a0*/  SEL R8, R8, RZ, !P0 ;  /* 0x000000ff08087207 */ /* 0x000fc80004000000 */
[----:B------:R-:W-:Y:S02]  /*133b0*/  ISETP.NE.U32.AND P1, PT, R8, RZ, PT ;  /* 0x000000ff0800720c */ /* 0x000fe40003f25070 */
[----:B------:R-:W-:-:S05]  /*133c0*/  IADD3 R8, P3, R2, R250, RZ ;  /* 0x000000fa02087210 */ /* 0x000fca0007f7e0ff */
[----:B------:R-:W-:-:S05]  /*133d0*/  IMAD.X R9, R0, 0x1, R251, P3 ;  /* 0x0000000100097824 */ /* 0x000fca00018e06fb */
[----:B------:R1:W-:Y:S04]  /*133e0*/  LDGSTS.E [R7+0xc004], desc[UR16][R8.64], P2 ;  /* 0x0c00400008077fae */ /* 0x0003e80009121850 */
[----:B------:R-:W2:Y:S01]  /*133f0*/  LDL R9, [R1+0x80] ;  /* 0x0000800001097983 */ /* 0x000ea20000100800 */
[----:B-1----:R-:W-:-:S04]  /*13400*/  IADD3 R8, P2, R2, R252, RZ ;  /* 0x000000fc02087210 */ /* 0x002fc80007f5e0ff */
[----:B--2---:R-:W-:-:S05]  /*13410*/  IADD3.X R9, R0, R9, RZ, P2, !PT ;  /* 0x0000000900097210 */ /* 0x004fca00017fe4ff */
[----:B------:R1:W-:Y:S04]  /*13420*/  LDGSTS.E [R7+0x8], desc[UR16][R8.64], P1 ;  /* 0x0000800008077fae */ /* 0x0003e80008921850 */
[----:B------:R-:W1:Y:S02]  /*13430*/  LDL R9, [R1+0x84] ;  /* 0x0000840001097983 */ /* 0x000e640000100800 */
[----:B-1----:R-:W-:Y:S02]  /*13440*/  IADD3 R8, P2, R2, R9, RZ ;  /* 0x0000000902087210 */ /* 0x002fe40007f5e0ff */
        /* <DEDUP_REMOVED lines=16> */
[----:B------:R1:W-:Y:S04]  /*13550*/  LDGSTS.E [R7+0xc008], desc[UR16][R8.64], P1 ;  /* 0x0c00800008077fae */ /* 0x0003e80008921850 */
[----:B------:R-:W1:Y:S02]  /*13560*/  LDL R9, [R1+0x9c] ;  /* 0x00009c0001097983 */ /* 0x000e640000100800 */
[----:B-1----:R-:W-:Y:S02]  /*13570*/  IADD3 R8, P1, R2, R9, RZ ;  /* 0x0000000902087210 */ /* 0x002fe40007f3e0ff */
[----:B------:R-:W2:Y:S02]  /*13580*/  LDL R9, [R1+0xa0] ;  /* 0x0000a00001097983 */ /* 0x000ea40000100800 */
        /* <DEDUP_REMOVED lines=20> */
[----:B------:R-:W-:Y:S02]  /*136d0*/  SEL R7, R7, RZ, !P0 ;  /* 0x000000ff07077207 */ /* 0x000fe40004000000 */
[----:B--2---:R-:W-:Y:S02]  /*136e0*/  IADD3 R8, P2, R2, R9, RZ ;  /* 0x0000000902087210 */ /* 0x004fe40007f5e0ff */
[----:B------:R-:W2:Y:S01]  /*136f0*/  LDL R9, [R1+0xc0] ;  /* 0x0000c00001097983 */ /* 0x000ea20000100800 */
[----:B------:R-:W-:Y:S02]  /*13700*/  ISETP.NE.U32.AND P1, PT, R7, RZ, PT ;  /* 0x000000ff0700720c */ /* 0x000fe40003f25070 */
[----:B------:R-:W-:-:S04]  /*13710*/  LOP3.LUT R7, R10, 0x10, RZ, 0x3c, !PT ;  /* 0x000000100a077812 */ /* 0x000fc800078e3cff */
[----:B------:R-:W-:Y:S01]  /*13720*/  IADD3 R7, R7, UR4, RZ ;  /* 0x0000000407077c10 */ /* 0x000fe2000fffe0ff */
[----:B--2---:R-:W-:-:S06]  /*13730*/  IMAD.X R9, R0, 0x1, R9, P2 ;  /* 0x0000000100097824 */ /* 0x004fcc00010e0609 */
[----:B------:R1:W-:Y:S04]  /*13740*/  LDGSTS.E [R7], desc[UR16][R8.64], P1 ;  /* 0x0000000008077fae */ /* 0x0003e80008921850 */
        /* <DEDUP_REMOVED lines=94> */
[----:B------:R-:W-:-:S05]  /*13d30*/  LOP3.LUT R7, R10, 0x20, RZ, 0x3c, !PT ;  /* 0x000000200a077812 */ /* 0x000fca00078e3cff */
[----:B------:R-:W-:Y:S02]  /*13d40*/  VIADD R7, R7, UR4 ;  /* 0x0000000407077c36 */ /* 0x000fe40008000000 */
[----:B--2---:R-:W-:-:S05]  /*13d50*/  IMAD.X R9, R0, 0x1, R9, P2 ;  /* 0x0000000100097824 */ /* 0x004fca00010e0609 */
        /* <DEDUP_REMOVED lines=194> */
[----:B------:R-:W-:Y:S01]  /*14980*/  VIADD R7, R7, UR4 ;  /* 0x0000000407077c36 */ /* 0x000fe20008000000 */
[----:B--2---:R-:W-:-:S05]  /*14990*/  IADD3.X R9, R0, R9, RZ, P2, !PT ;  /* 0x0000000900097210 */ /* 0x004fca00017fe4ff */
        /* <DEDUP_REMOVED lines=381> */
[----:B------:R1:W-:Y:S01]  /*16170*/  LDGSTS.E [R7+0xc00c], desc[UR16][R8.64], P2 ;  /* 0x0c00c00008077fae */ /* 0x0003e20009121850 */
[----:B------:R-:W-:-:S03]  /*16180*/  ULEA UR4, UR14, UR12, 0xd ;  /* 0x0000000c0e047291 */ /* 0x000fc6000f8e683f */
[----:B------:R-:W0:Y:S04]  /*16190*/  LDGDEPBAR ;  /* 0x00000000000079af */ /* 0x000e280000000000 */
[----:B------:R-:W2:Y:S01]  /*161a0*/  LDL R9, [R1+0x43c] ;  /* 0x00043c0001097983 */ /* 0x000ea20000100800 */
[----:B-1----:R-:W1:Y:S02]  /*161b0*/  S2R R8, SR_TID.X ;  /* 0x0000000000087919 */ /* 0x002e640000002100 */
[----:B-1----:R-:W-:-:S04]  /*161c0*/  LOP3.LUT R7, R8, 0x1f, RZ, 0xc0, !PT ;  /* 0x0000001f08077812 */ /* 0x002fc800078ec0ff */
[----:B------:R-:W-:-:S04]  /*161d0*/  ISETP.GE.AND P1, PT, R7, R3, PT ;  /* 0x000000030700720c */ /* 0x000fc80003f26270 */
[----:B------:R-:W-:-:S04]  /*161e0*/  SEL R7, RZ, 0x4, P1 ;  /* 0x00000004ff077807 */ /* 0x000fc80000800000 */
[----:B------:R-:W-:-:S04]  /*161f0*/  SEL R7, R7, RZ, !P0 ;  /* 0x000000ff07077207 */ /* 0x000fc80004000000 */
[----:B------:R-:W-:Y:S02]  /*16200*/  ISETP.NE.U32.AND P0, PT, R7, RZ, PT ;  /* 0x000000ff0700720c */ /* 0x000fe40003f05070 */
[----:B------:R-:W3:Y:S01]  /*16210*/  LDL R7, [R1+0x4d0] ;  /* 0x0004d00001077983 */ /* 0x000ee20000100800 */
[----:B--2---:R-:W-:-:S03]  /*16220*/  IADD3 R8, P1, R6, R9, RZ ;  /* 0x0000000906087210 */ /* 0x004fc60007f3e0ff */
[----:B------:R-:W2:Y:S01]  /*16230*/  LDL R9, [R1+0x440] ;  /* 0x0004400001097983 */ /* 0x000ea20000100800 */
[----:B---3--:R-:W-:Y:S01]  /*16240*/  IADD3 R7, R7, UR4, RZ ;  /* 0x0000000407077c10 */ /* 0x008fe2000fffe0ff */
        /* <DEDUP_REMOVED lines=37> */
[----:B------:R-:W1:Y:S04]  /*164a0*/  LDL R9, [R1+0x444] ;  /* 0x0004440001097983 */ /* 0x000e680000100800 */
[----:B------:R-:W2:Y:S01]  /*164b0*/  LDL R7, [R1+0x690] ;  /* 0x0006900001077983 */ /* 0x000ea20000100800 */
[----:B-1----:R-:W-:-:S03]  /*164c0*/  IADD3 R8, P1, R6, R9, RZ ;  /* 0x0000000906087210 */ /* 0x002fc60007f3e0ff */
[----:B------:R-:W3:Y:S01]  /*164d0*/  LDL R9, [R1+0x448] ;  /* 0x0004480001097983 */ /* 0x000ee20000100800 */
[----:B--2---:R-:W-:Y:S01]  /*164e0*/  VIADD R7, R7, UR4 ;  /* 0x0000000407077c36 */ /* 0x004fe20008000000 */
[----:B---3--:R-:W-:-:S05]  /*164f0*/  IADD3.X R9, R5, R9, RZ, P1, !PT ;  /* 0x0000000905097210 */ /* 0x008fca0000ffe4ff */
        /* <DEDUP_REMOVED lines=33> */
[----:B------:R-:W2:Y:S01]  /*16710*/  LDL R9, [R1+0x4b8] ;  /* 0x0004b80001097983 */ /* 0x000ea20000100800 */
[----:B------:R-:W-:Y:S01]  /*16720*/  VIADD R17, R17, 0x1 ;  /* 0x0000000111117836 */ /* 0x000fe20000000000 */
[----:B------:R-:W-:Y:S01]  /*16730*/  LEA R2, P2, R4, R2, 0x2 ;  /* 0x0000000204027211 */ /* 0x000fe200078410ff */
[----:B------:R-:W-:Y:S01]  /*16740*/  VIADD R3, R3, 0xffffffe0 ;  /* 0xffffffe003037836 */ /* 0x000fe20000000000 */
[----:B--2---:R-:W-:-:S05]  /*16750*/  IADD3.X R9, R5, R9, RZ, P1, !PT ;  /* 0x0000000905097210 */ /* 0x004fca0000ffe4ff */
[----:B------:R1:W-:Y:S01]  /*16760*/  LDGSTS.E [R7+0x61e00], desc[UR16][R8.64], P0 ;  /* 0x61e0000008077fae */ /* 0x0003e20008121850 */
[----:B------:R-:W-:Y:S02]  /*16770*/  ISETP.NE.U32.AND P0, PT, R18, R17, PT ;  /* 0x000000111200720c */ /* 0x000fe40003f05070 */
[C---:B------:R-:W-:Y:S01]  /*16780*/  LEA R6, P1, R11.reuse, R6, 0x2 ;  /* 0x000000060b067211 */ /* 0x040fe200078210ff */
[----:B------:R-:W0:Y:S01]  /*16790*/  LDGDEPBAR ;  /* 0x00000000000079af */ /* 0x000e220000000000 */
[----:B-1----:R-:W-:Y:S02]  /*167a0*/  SHF.R.S32.HI R8, RZ, 0x1f, R11 ;  /* 0x0000001fff087819 */ /* 0x002fe4000001140b */
[----:B------:R-:W-:Y:S02]  /*167b0*/  SHF.R.S32.HI R9, RZ, 0x1f, R4 ;  /* 0x0000001fff097819 */ /* 0x000fe40000011404 */
[----:B------:R-:W-:Y:S02]  /*167c0*/  SHF.L.U64.HI R8, R11, 0x2, R8 ;  /* 0x000000020b087819 */ /* 0x000fe40000010208 */
[----:B------:R-:W-:-:S03]  /*167d0*/  SHF.L.U64.HI R9, R4, 0x2, R9 ;  /* 0x0000000204097819 */ /* 0x000fc60000010209 */
[----:B------:R-:W-:Y:S01]  /*167e0*/  IMAD.X R5, R5, 0x1, R8, P1 ;  /* 0x0000000105057824 */ /* 0x000fe200008e0608 */
[----:B------:R-:W-:Y:S01]  /*167f0*/  IADD3.X R0, R0, R9, RZ, P2, !PT ;  /* 0x0000000900007210 */ /* 0x000fe200017fe4ff */
[----:B------:R-:W-:Y:S06]  /*16800*/  @P0 BRA `(.L_x_1) ;  /* 0xffffffb800900947 */ /* 0x000fec000383ffff */
.L_x_0:
[----:B------:R-:W2:Y:S01]  /*16810*/  LDL.LU R8, [R1+0x4ec] ;  /* 0x0004ec0001087983 */ /* 0x000ea20000300800 */
[----:B------:R-:W-:-:S04]  /*16820*/  DEPBAR.LE SB0, 0x0 ;  /* 0x000080000000791a */ /* 0x000fc80000000000 */
[----:B-----5:R-:W3:Y:S01]  /*16830*/  LDL.LU R7, [R1+0x4e8] ;  /* 0x0004e80001077983 */ /* 0x020ee20000300800 */
[----:B------:R-:W1:Y:S01]  /*16840*/  S2R R9, SR_TID.X ;  /* 0x0000000000097919 */ /* 0x000e620000002100 */
[----:B------:R-:W4:Y:S01]  /*16850*/  S2R R252, SR_TID.X ;  /* 0x0000000000fc7919 */ /* 0x000f220000002100 */
[----:B------:R-:W-:Y:S01]  /*16860*/  IMAD.MOV.U32 R6, RZ, RZ, R216 ;  /* 0x000000ffff067224 */ /* 0x000fe200078e00d8 */
[----:B------:R-:W-:Y:S01]  /*16870*/  ULDC UR4, c[0x0][0x22c] ;  /* 0x00008b0000047ab9 */ /* 0x000fe20000000800 */
[----:B------:R-:W-:Y:S01]  /*16880*/  IMAD.MOV.U32 R10, RZ, RZ, R152 ;  /* 0x000000ffff0a7224 */ /* 0x000fe200078e0098 */
[----:B------:R-:W2:Y:S01]  /*16890*/  LDL.LU R4, [R1] ;  /* 0x0000000001047983 */ /* 0x000ea20000300800 */
[----:B------:R-:W-:Y:S01]  /*168a0*/  IMAD.MOV.U32 R11, RZ, RZ, R154 ;  /* 0x000000ffff0b7224 */ /* 0x000fe200078e009a */
[----:B------:R-:W-:Y:S01]  /*168b0*/  ULDC UR5, c[0x0][0x22c] ;  /* 0x00008b0000057ab9 */ /* 0x000fe20000000800 */
[----:B------:R-:W-:Y:S01]  /*168c0*/  ULDC.64 UR8, c[0x0][0x220] ;  /* 0x0000880000087ab9 */ /* 0x000fe20000000a00 */
[----:B------:R-:W2:Y:S01]  /*168d0*/  LDL.LU R5, [R1+0x8] ;  /* 0x0000080001057983 */ /* 0x000ea20000300800 */
[----:B------:R-:W-:Y:S01]  /*168e0*/  ULDC.64 UR30, c[0x0][0x228] ;  /* 0x00008a00001e7ab9 */ /* 0x000fe20000000a00 */
[----:B------:R-:W-:Y:S01]  /*168f0*/  ULDC.64 UR6, c[0x0][0x228] ;  /* 0x00008a0000067ab9 */ /* 0x000fe20000000a00 */
[----:B------:R-:W-:Y:S01]  /*16900*/  ULDC UR28, c[0x0][0x248] ;  /* 0x00009200001c7ab9 */ /* 0x000fe20000000800 */
[----:B------:R-:W-:Y:S01]  /*16910*/  ULDC.64 UR14, c[0x0][0x228] ;  /* 0x00008a00000e7ab9 */ /* 0x000fe20000000a00 */
[----:B------:R-:W-:Y:S01]  /*16920*/  ULDC.64 UR10, c[0x0][0x228] ;  /* 0x00008a00000a7ab9 */ /* 0x000fe20000000a00 */
[----:B------:R-:W-:Y:S01]  /*16930*/  ULDC.64 UR26, c[0x0][0x228] ;  /* 0x00008a00001a7ab9 */ /* 0x000fe20000000a00 */
[----:B------:R-:W-:Y:S01]  /*16940*/  ULDC.64 UR22, c[0x0][0x228] ;  /* 0x00008a0000167ab9 */ /* 0x000fe20000000a00 */
[----:B------:R-:W-:Y:S01]  /*16950*/  ULDC.64 UR20, c[0x0][0x228] ;  /* 0x00008a0000147ab9 */ /* 0x000fe20000000a00 */
[----:B------:R-:W-:Y:S01]  /*16960*/  ULDC.64 UR18, c[0x0][0x228] ;  /* 0x00008a0000127ab9 */ /* 0x000fe20000000a00 */
[----:B------:R-:W-:Y:S01]  /*16970*/  ULDC.64 UR24, c[0x0][0x228] ;  /* 0x00008a0000187ab9 */ /* 0x000fe20000000a00 */
[----:B-1----:R-:W-:-:S02]  /*16980*/  IMAD.SHL.U32 R2, R9, 0x10, RZ ;  /* 0x0000001009027824 */ /* 0x002fc400078e00ff */
[----:B------:R-:W-:-:S03]  /*16990*/  IMAD.SHL.U32 R0, R9, 0x40, RZ ;  /* 0x0000004009007824 */ /* 0x000fc600078e00ff */
[----:B------:R-:W-:Y:S02]  /*169a0*/  LOP3.LUT R2, R2, 0xf0, RZ, 0xc0, !PT ;  /* 0x000000f002027812 */ /* 0x000fe400078ec0ff */
[----:B------:R-:W-:Y:S02]  /*169b0*/  LOP3.LUT R0, R0, 0x400, RZ, 0xc0, !PT ;  /* 0x0000040000007812 */ /* 0x000fe400078ec0ff */
[----:B----4-:R-:W-:Y:S02]  /*169c0*/  LOP3.LUT R3, R252, 0x60, RZ, 0xc0, !PT ;  /* 0x00000060fc037812 */ /* 0x010fe400078ec0ff */
[----:B------:R-:W-:-:S05]  /*169d0*/  IADD3 R0, R0, UR12, R2 ;  /* 0x0000000c00007c10 */ /* 0x000fca000fffe002 */
[----:B------:R-:W-:Y:S01]  /*169e0*/  IMAD R0, R3, 0x8, R0 ;  /* 0x0000000803007824 */ /* 0x000fe200078e0200 */
[----:B------:R-:W-:-:S04]  /*169f0*/  LOP3.LUT R252, R252, 0x7f, RZ, 0xc0, !PT ;  /* 0x0000007ffcfc7812 */ /* 0x000fc800078ec0ff */
[----:B------:R-:W-:Y:S01]  /*16a00*/  LEA R252, R252, UR12, 0x4 ;  /* 0x0000000cfcfc7c11 */ /* 0x000fe2000f8e20ff */
[----:B------:R-:W-:Y:S01]  /*16a10*/  BAR.SYNC.DEFER_BLOCKING 0x0 ;  /* 0x0000000000007b1d */ /* 0x000fe20000010000 */
[----:B------:R-:W-:Y:S01]  /*16a20*/  IMAD.MOV.U32 R9, RZ, RZ, R186 ;  /* 0x000000ffff097224 */ /* 0x000fe200078e00ba */
[----:B---3--:R-:W-:Y:S01]  /*16a30*/  ISETP.GE.AND P1, PT, R13, R7, PT ;  /* 0x000000070d00720c */ /* 0x008fe20003f26270 */
[----:B------:R-:W-:Y:S01]  /*16a40*/  IMAD.MOV.U32 R7, RZ, RZ, R218 ;  /* 0x000000ffff077224 */ /* 0x000fe200078e00da */
[C---:B--2---:R-:W-:Y:S02]  /*16a50*/  ISETP.GE.AND P0, PT, R12.reuse, R8, PT ;  /* 0x000000080c00720c */ /* 0x044fe40003f06270 */
[C---:B------:R-:W-:Y:S01]  /*16a60*/  IADD3 R2, R12.reuse, 0x1, RZ ;  /* 0x000000010c027810 */ /* 0x040fe20007ffe0ff */
[----:B------:R-:W-:Y:S01]  /*16a70*/  VIADD R3, R12, 0x2 ;  /* 0x000000020c037836 */ /* 0x000fe20000000000 */
[----:B------:R-:W-:Y:S01]  /*16a80*/  ULDC.64 UR12, c[0x0][0x228] ;  /* 0x00008a00000c7ab9 */ /* 0x000fe20000000a00 */
[----:B------:R1:W-:Y:S01]  /*16a90*/  STSM.16.M88.4 [R0], R4 ;  /* 0x0000000400007844 */ /* 0x0003e20000000200 */
[----:B------:R-:W-:Y:S01]  /*16aa0*/  BAR.SYNC.DEFER_BLOCKING 0x0 ;  /* 0x0000000000007b1d */ /* 0x000fe20000010000 */
[----:B------:R-:W-:-:S05]  /*16ab0*/  MOV R8, R184 ;  /* 0x000000b800087202 */ /* 0x000fca0000000f00 */
[----:B------:R-:W2:Y:S02]  /*16ac0*/  LDS.128 R20, [R252] ;  /* 0x00000000fc147984 */ /* 0x000ea40000000c00 */
[----:B------:R-:W-:Y:S06]  /*16ad0*/  BAR.SYNC.DEFER_BLOCKING 0x0 ;  /* 0x0000000000007b1d */ /* 0x000fec0000010000 */
[----:B------:R-:W-:Y:S02]  /*16ae0*/  STSM.16.M88.4 [R0], R8 ;  /* 0x0000000800007844 */ /* 0x000fe40000000200 */
[----:B------:R-:W-:Y:S06]  /*16af0*/  BAR.SYNC.DEFER_BLOCKING 0x0 ;  /* 0x0000000000007b1d */ /* 0x000fec0000010000 */
[----:B------:R-:W3:Y:S01]  /*16b00*/  LDS.128 R8, [R252] ;  /* 0x00000000fc087984 */ /* 0x000ee20000000c00 */
[----:B-1----:R-:W-:Y:S01]  /*16b10*/  MOV R4, R120 ;  /* 0x0000007800047202 */ /* 0x002fe20000000f00 */
[----:B------:R-:W-:-:S02]  /*16b20*/  IMAD.MOV.U32 R5, RZ, RZ, R122 ;  /* 0x000000ffff057224 */ /* 0x000fc400078e007a */
[----:B------:R-:W-:Y:S02]  /*16b30*/  IMAD.MOV.U32 R6, RZ, RZ, R88 ;  /* 0x000000ffff067224 */ /* 0x000fe400078e0058 */
[----:B------:R-:W-:Y:S01]  /*16b40*/  IMAD.MOV.U32 R7, RZ, RZ, R90 ;  /* 0x000000ffff077224 */ /* 0x000fe200078e005a */
[----:B------:R-:W-:Y:S06]  /*16b50*/  BAR.SYNC.DEFER_BLOCKING 0x0 ;  /* 0x0000000000007b1d */ /* 0x000fec0000010000 */
[----:B--2---:R-:W-:Y:S04]  /*16b60*/  STL.64 [R1+0x100], R20 ;  /* 0x0001001401007387 */ /* 0x004fe80000100a00 */
[----:B------:R-:W-:Y:S04]  /*16b70*/  STL.64 [R1+0x108], R22 ;  /* 0x0001081601007387 */ /* 0x000fe80000100a00 */
[----:B------:R1:W-:Y:S01]  /*16b80*/  STSM.16.M88.4 [R0], R4 ;  /* 0x0000000400007844 */ /* 0x0003e20000000200 */
[----:B------:R-:W-:Y:S06]  /*16b90*/  BAR.SYNC.DEFER_BLOCKING 0x0 ;  /* 0x0000000000007b1d */ /* 0x000fec0000010000 */
[----:B---3--:R2:W-:Y:S04]  /*16ba0*/  STL.64 [R1+0xf0], R8 ;  /* 0x0000f00801007387 */ /* 0x0085e80000100a00 */
[----:B------:R3:W-:Y:S04]  /*16bb0*/  STL.64 [R1+0xf8], R10 ;  /* 0x0000f80a01007387 */ /* 0x0007e80000100a00 */
[----:B-1----:R-:W4:Y:S04]  /*16bc0*/  LDL.LU R4, [R1+0x4] ;  /* 0x0000040001047983 */ /* 0x002f280000300800 */
[----:B------:R-:W4:Y:S04]  /*16bd0*/  LDL.LU R5, [R1+0xc] ;  /* 0x00000c0001057983 */ /* 0x000f280000300800 */
[----:B------:R-:W1:Y:S01]  /*16be0*/  LDS.128 R20, [R252] ;  /* 0x00000000fc147984 */ /* 0x000e620000000c00 */
[----:B--2---:R-:W-:Y:S01]  /*16bf0*/  MOV R8, R56 ;  /* 0x0000003800087202 */ /* 0x004fe20000000f00 */
[----:B------:R-:W-:-:S02]  /*16c00*/  IMAD.MOV.U32 R9, RZ, RZ, R58 ;  /* 0x000000ffff097224 */ /* 0x000fc400078e003a */
[----:B---3--:R-:W-:Y:S02]  /*16c10*/  IMAD.MOV.U32 R10, RZ, RZ, R24 ;  /* 0x000000ffff0a7224 */ /* 0x008fe400078e0018 */
[----:B------:R-:W-:Y:S01]  /*16c20*/  IMAD.MOV.U32 R11, RZ, RZ, R26 ;  /* 0x000000ffff0b7224 */ /* 0x000fe200078e001a */
[----:B------:R-:W-:Y:S06]  /*16c30*/  BAR.SYNC.DEFER_BLOCKING 0x0 ;  /* 0x0000000000007b1d */ /* 0x000fec0000010000 */
[----:B------:R-:W-:Y:S02]  /*16c40*/  STSM.16.M88.4 [R0], R8 ;  /* 0x0000000800007844 */ /* 0x000fe40000000200 */
[----:B------:R-:W-:Y:S01]  /*16c50*/  BAR.SYNC.DEFER_BLOCKING 0x0 ;  /* 0x0000000000007b1d */ /* 0x000fe20000010000 */
[----:B------:R-:W-:Y:S01]  /*16c60*/  MOV R6, R217 ;  /* 0x000000d900067202 */ /* 0x000fe20000000f00 */
[----:B------:R-:W-:-:S04]  /*16c70*/  IMAD.MOV.U32 R7, RZ, RZ, R219 ;  /* 0x000000ffff077224 */ /* 0x000fc800078e00db */
[----:B------:R-:W2:Y:S02]  /*16c80*/  LDS.128 R8, [R252] ;  /* 0x00000000fc087984 */ /* 0x000ea40000000c00 */
[----:B------:R-:W-:Y:S06]  /*16c90*/  BAR.SYNC.DEFER_BLOCKING 0x0 ;  /* 0x0000000000007b1d */ /* 0x000fec0000010000 */
[----:B-1----:R-:W-:Y:S04]  /*16ca0*/  STL.64 [R1+0xe0], R20 ;  /* 0x0000e01401007387 */ /* 0x002fe80000100a00 */
[----:B------:R-:W-:Y:S04]  /*16cb0*/  STL.64 [R1+0xe8], R22 ;  /* 0x0000e81601007387 */ /* 0x000fe80000100a00 */
[----:B--2---:R1:W-:Y:S04]  /*16cc0*/  STL.64 [R1+0xd0], R8 ;  /* 0x0000d00801007387 */ /* 0x0043e80000100a00 */
[----:B------:R2:W-:Y:S01]  /*16cd0*/  STL.64 [R1+0xd8], R10 ;  /* 0x0000d80a01007387 */ /* 0x0005e20000100a00 */
[----:B-1----:R-:W-:-:S02]  /*16ce0*/  IMAD.MOV.U32 R8, RZ, RZ, R185 ;  /* 0x000000ffff087224 */ /* 0x002fc400078e00b9 */
[----:B------:R-:W-:Y:S01]  /*16cf0*/  IMAD.MOV.U32 R9, RZ, RZ, R187 ;  /* 0x000000ffff097224 */ /* 0x000fe200078e00bb */
[----:B--2---:R-:W-:Y:S01]  /*16d00*/  MOV R10, R153 ;  /* 0x00000099000a7202 */ /* 0x004fe20000000f00 */
[----:B------:R-:W-:Y:S01]  /*16d10*/  IMAD.MOV.U32 R11, RZ, RZ, R155 ;  /* 0x000000ffff0b7224 */ /* 0x000fe200078e009b */
[----:B----4-:R-:W-:Y:S01]  /*16d20*/  STSM.16.M88.4 [R0], R4 ;  /* 0x0000000400007844 */ /* 0x010fe20000000200 */
[----:B------:R-:W-:Y:S06]  /*16d30*/  BAR.SYNC.DEFER_BLOCKING 0x0 ;  /* 0x0000000000007b1d */ /* 0x000fec0000010000 */
[----:B------:R-:W1:Y:S02]  /*16d40*/  LDS.128 R20, [R252] ;  /* 0x00000000fc147984 */ /* 0x000e640000000c00 */
[----:B------:R-:W-:Y:S06]  /*16d50*/  BAR.SYNC.DEFER_BLOCKING 0x0 ;  /* 0x0000000000007b1d */ /* 0x000fec0000010000 */
[----:B------:R-:W-:Y:S04]  /*16d60*/  STSM.16.M88.4 [R0], R8 ;  /* 0x0000000800007844 */ /* 0x000fe80000000200 */
[----:B-1----:R-:W-:Y:S04]  /*16d70*/  STL.64 [R1+0xc0], R20 ;  /* 0x0000c01401007387 */ /* 0x002fe80000100a00 */
[----:B------:R-:W-:Y:S01]  /*16d80*/  STL.64 [R1+0xc8], R22 ;  /* 0x0000c81601007387 */ /* 0x000fe20000100a00 */
[----:B------:R-:W-:Y:S06]  /*16d90*/  BAR.SYNC.DEFER_BLOCKING 0x0 ;  /* 0x0000000000007b1d */ /* 0x000fec0000010000 */
[----:B------:R-:W1:Y:S01]  /*16da0*/  LDS.128 R20, [R252] ;  /* 0x00000000fc147984 */ /* 0x000e620000000c00 */
[----:B------:R-:W-:Y:S01]  /*16db0*/  IMAD.MOV.U32 R4, RZ, RZ, R121 ;  /* 0x000000ffff047224 */ /* 0x000fe200078e0079 */
[----:B------:R-:W-:Y:S01]  /*16dc0*/  MOV R6, R89 ;  /* 0x0000005900067202 */ /* 0x000fe20000000f00 */
[----:B------:R-:W-:Y:S01]  /*16dd0*/  IMAD.MOV.U32 R5, RZ, RZ, R123 ;  /* 0x000000ffff057224 */ /* 0x000fe200078e007b */
[----:B------:R-:W-:Y:S01]  /*16de0*/  BAR.SYNC.DEFER_BLOCKING 0x0 ;  /* 0x0000000000007b1d */ /* 0x000fe20000010000 */
[----:B------:R-:W-:-:S05]  /*16df0*/  IMAD.MOV.U32 R7, RZ, RZ, R91 ;  /* 0x000000ffff077224 */ /* 0x000fca00078e005b */
[----:B------:R2:W-:Y:S04]  /*16e00*/  STSM.16.M88.4 [R0], R4 ;  /* 0x0000000400007844 */ /* 0x0005e80000000200 */
[----:B-1----:R-:W-:Y:S04]  /*16e10*/  STL [R1+0xb4], R21 ;  /* 0x0000b41501007387 */ /* 0x002fe80000100800 */
[----:B------:R-:W-:Y:S04]  /*16e20*/  STL.64 [R1+0xb8], R22 ;  /* 0x0000b81601007387 */ /* 0x000fe80000100a00 */
[----:B--2---:R-:W2:Y:S04]  /*16e30*/  LDL.LU R4, [R1+0x10] ;  /* 0x0000100001047983 */ /* 0x004ea80000300800 */
[----:B------:R-:W2:Y:S01]  /*16e40*/  LDL.LU R5, [R1+0x18] ;  /* 0x0000180001057983 */ /* 0x000ea20000300800 */
[----:B------:R-:W-:Y:S01]  /*16e50*/  ISETP.GE.AND P2, PT, R2, UR4, PT ;  /* 0x0000000402007c0c */ /* 0x000fe2000bf46270 */
[----:B------:R-:W-:Y:S01]  /*16e60*/  IMAD.MOV.U32 R2, RZ, RZ, R20 ;  /* 0x000000ffff027224 */ /* 0x000fe200078e0014 */
[----:B------:R-:W-:Y:S01]  /*16e70*/  BAR.SYNC.DEFER_BLOCKING 0x0 ;  /* 0x0000000000007b1d */ /* 0x000fe20000010000 */
[----:B------:R-:W-:Y:S01]  /*16e80*/  IMAD.MOV.U32 R8, RZ, RZ, R57 ;  /* 0x000000ffff087224 */ /* 0x000fe200078e0039 */
[----:B------:R-:W-:Y:S01]  /*16e90*/  MOV R9, R59 ;  /* 0x0000003b00097202 */ /* 0x000fe20000000f00 */
[----:B------:R-:W-:-:S03]  /*16ea0*/  IMAD.MOV.U32 R10, RZ, RZ, R25 ;  /* 0x000000ffff0a7224 */ /* 0x000fc600078e0019 */
[----:B------:R-:W1:Y:S01]  /*16eb0*/  LDS.128 R20, [R252] ;  /* 0x00000000fc147984 */ /* 0x000e620000000c00 */
[----:B------:R-:W-:Y:S01]  /*16ec0*/  IMAD.MOV.U32 R11, RZ, RZ, R27 ;  /* 0x000000ffff0b7224 */ /* 0x000fe200078e001b */
[----:B------:R-:W-:Y:S01]  /*16ed0*/  BAR.SYNC.DEFER_BLOCKING 0x0 ;  /* 0x0000000000007b1d */ /* 0x000fe20000010000 */
[----:B------:R-:W-:Y:S01]  /*16ee0*/  ISETP.GE.AND P4, PT, R3, UR5, PT ;  /* 0x0000000503007c0c */ /* 0x000fe2000bf86270 */
[----:B------:R-:W-:Y:S01]  /*16ef0*/  IMAD.MOV.U32 R6, RZ, RZ, R220 ;  /* 0x000000ffff067224 */ /* 0x000fe200078e00dc */
[----:B------:R-:W-:-:S03]  /*16f00*/  MOV R7, R222 ;  /* 0x000000de00077202 */ /* 0x000fc60000000f00 */
[----:B------:R3:W-:Y:S04]  /*16f10*/  STSM.16.M88.4 [R0], R8 ;  /* 0x0000000800007844 */ /* 0x0007e80000000200 */
[----:B-1----:R-:W-:Y:S01]  /*16f20*/  STL [R1+0xa4], R21 ;  /* 0x0000a41501007387 */ /* 0x002fe20000100800 */
[----:B------:R-:W-:Y:S02]  /*16f30*/  IMAD.MOV.U32 R3, RZ, RZ, R20 ;  /* 0x000000ffff037224 */ /* 0x000fe400078e0014 */
[----:B------:R-:W-:Y:S01]  /*16f40*/  IMAD.MOV.U32 R26, RZ, RZ, R93 ;  /* 0x000000ffff1a7224 */ /* 0x000fe200078e005d */
[----:B------:R-:W-:Y:S01]  /*16f50*/  STL.64 [R1+0xa8], R22 ;  /* 0x0000a81601007387 */ /* 0x000fe20000100a00 */
[----:B------:R-:W-:Y:S01]  /*16f60*/  IMAD.MOV.U32 R24, RZ, RZ, R125 ;  /* 0x000000ffff187224 */ /* 0x000fe200078e007d */
[----:B------:R-:W-:Y:S01]  /*16f70*/  MOV R27, R95 ;  /* 0x0000005f001b7202 */ /* 0x000fe20000000f00 */
[----:B------:R-:W-:Y:S01]  /*16f80*/  IMAD.MOV.U32 R25, RZ, RZ, R127 ;  /* 0x000000ffff197224 */ /* 0x000fe200078e007f */
[----:B------:R-:W-:Y:S01]  /*16f90*/  BAR.SYNC.DEFER_BLOCKING 0x0 ;  /* 0x0000000000007b1d */ /* 0x000fe20000010000 */
[----:B------:R-:W-:-:S02]  /*16fa0*/  IMAD.MOV.U32 R56, RZ, RZ, R61 ;  /* 0x000000ffff387224 */ /* 0x000fc400078e003d */
[----:B------:R-:W-:Y:S01]  /*16fb0*/  IMAD.MOV.U32 R57, RZ, RZ, R63 ;  /* 0x000000ffff397224 */ /* 0x000fe200078e003f */
[----:B------:R-:W-:Y:S01]  /*16fc0*/  MOV R59, R31 ;  /* 0x0000001f003b7202 */ /* 0x000fe20000000f00 */
[----:B------:R-:W-:Y:S01]  /*16fd0*/  IMAD.MOV.U32 R58, RZ, RZ, R29 ;  /* 0x000000ffff3a7224 */ /* 0x000fe200078e001d */
[----:B------:R-:W-:Y:S01]  /*16fe0*/  ISETP.LT.AND P1, PT, R12, UR31, !P1 ;  /* 0x0000001f0c007c0c */ /* 0x000fe2000cf21270 */
[----:B------:R-:W-:Y:S01]  /*16ff0*/  ULDC.64 UR4, c[0x0][0x228] ;  /* 0x00008a0000047ab9 */ /* 0x000fe20000000a00 */
[----:B------:R-:W1:Y:S01]  /*17000*/  LDS.128 R20, [R252] ;  /* 0x00000000fc147984 */ /* 0x000e620000000c00 */
[----:B------:R-:W-:Y:S01]  /*17010*/  BAR.SYNC.DEFER_BLOCKING 0x0 ;  /* 0x0000000000007b1d */ /* 0x000fe20000010000 */
[----:B---3--:R-:W-:Y:S01]  /*17020*/  IMAD.MOV.U32 R8, RZ, RZ, R188 ;  /* 0x000000ffff087224 */ /* 0x008fe200078e00bc */
[----:B------:R-:W-:Y:S01]  /*17030*/  MOV R9, R190 ;  /* 0x000000be00097202 */ /* 0x000fe20000000f00 */
[----:B------:R-:W-:Y:S02]  /*17040*/  IMAD.MOV.U32 R10, RZ, RZ, R156 ;  /* 0x000000ffff0a7224 */ /* 0x000fe400078e009c */
[----:B------:R-:W-:Y:S01]  /*17050*/  IMAD.MOV.U32 R11, RZ, RZ, R158 ;  /* 0x000000ffff0b7224 */ /* 0x000fe200078e009e */
[----:B-1----:R-:W-:Y:S01]  /*17060*/  STL [R1+0x94], R21 ;  /* 0x0000941501007387 */ /* 0x002fe20000100800 */
[----:B------:R-:W-:-:S03]  /*17070*/  IMAD.MOV.U32 R17, RZ, RZ, R20 ;  /* 0x000000ffff117224 */ /* 0x000fc600078e0014 */
[----:B------:R-:W-:Y:S04]  /*17080*/  STL.64 [R1+0x98], R22 ;  /* 0x0000981601007387 */ /* 0x000fe80000100a00 */
[----:B--2---:R1:W-:Y:S01]  /*17090*/  STSM.16.M88.4 [R0], R4 ;  /* 0x0000000400007844 */ /* 0x0043e20000000200 */
[----:B------:R-:W-:Y:S06]  /*170a0*/  BAR.SYNC.DEFER_BLOCKING 0x0 ;  /* 0x0000000000007b1d */ /* 0x000fec0000010000 */
[----:B------:R-:W2:Y:S02]  /*170b0*/  LDS.128 R20, [R252] ;  /* 0x00000000fc147984 */ /* 0x000ea40000000c00 */
[----:B------:R-:W-:Y:S06]  /*170c0*/  BAR.SYNC.DEFER_BLOCKING 0x0 ;  /* 0x0000000000007b1d */ /* 0x000fec0000010000 */
[----:B------:R-:W-:Y:S02]  /*170d0*/  STSM.16.M88.4 [R0], R8 ;  /* 0x0000000800007844 */ /* 0x000fe40000000200 */
[----:B------:R-:W-:Y:S06]  /*170e0*/  BAR.SYNC.DEFER_BLOCKING 0x0 ;  /* 0x0000000000007b1d */ /* 0x000fec0000010000 */
[----:B------:R-:W3:Y:S01]  /*170f0*/  LDS.128 R8, [R252] ;  /* 0x00000000fc087984 */ /* 0x000ee20000000c00 */
[----:B-1----:R-:W-:Y:S01]  /*17100*/  IMAD.MOV.U32 R4, RZ, RZ, R124 ;  /* 0x000000ffff047224 */ /* 0x002fe200078e007c */
[----:B------:R-:W-:Y:S01]  /*17110*/  MOV R5, R126 ;  /* 0x0000007e00057202 */ /* 0x000fe20000000f00 */
[----:B------:R-:W-:-:S02]  /*17120*/  IMAD.MOV.U32 R6, RZ, RZ, R92 ;  /* 0x000000ffff067224 */ /* 0x000fc400078e005c */
[----:B------:R-:W-:Y:S01]  /*17130*/  IMAD.MOV.U32 R7, RZ, RZ, R94 ;  /* 0x000000ffff077224 */ /* 0x000fe200078e005e */
[----:B------:R-:W-:Y:S06]  /*17140*/  BAR.SYNC.DEFER_BLOCKING 0x0 ;  /* 0x0000000000007b1d */ /* 0x000fec0000010000 */
[----:B--2---:R-:W-:Y:S04]  /*17150*/  STL.64 [R1+0x80], R20 ;  /* 0x0000801401007387 */ /* 0x004fe80000100a00 */
[----:B------:R-:W-:Y:S04]  /*17160*/  STL.64 [R1+0x88], R22 ;  /* 0x0000881601007387 */ /* 0x000fe80000100a00 */
[----:B------:R1:W-:Y:S01]  /*17170*/  STSM.16.M88.4 [R0], R4 ;  /* 0x0000000400007844 */ /* 0x0003e20000000200 */
[----:B------:R-:W-:Y:S06]  /*17180*/  BAR.SYNC.DEFER_BLOCKING 0x0 ;  /* 0x0000000000007b1d */ /* 0x000fec0000010000 */
[----:B---3--:R2:W-:Y:S04]  /*17190*/  STL.64 [R1], R8 ;  /* 0x0000000801007387 */ /* 0x0085e80000100a00 */
[----:B------:R3:W-:Y:S04]  /*171a0*/  STL.64 [R1+0x8], R10 ;  /* 0x0000080a01007387 */ /* 0x0007e80000100a00 */
[----:B-1----:R-:W4:Y:S04]  /*171b0*/  LDL.LU R4, [R1+0x14] ;  /* 0x0000140001047983 */ /* 0x002f280000300800 */
[----:B------:R-:W4:Y:S04]  /*171c0*/  LDL.LU R5, [R1+0x1c] ;  /* 0x00001c0001057983 */ /* 0x000f280000300800 */
[----:B------:R-:W4:Y:S04]  /*171d0*/  LDL.LU R92, [R1+0x20] ;  /* 0x00002000015c7983 */ /* 0x000f280000300800 */
[----:B------:R-:W4:Y:S04]  /*171e0*/  LDL.LU R93, [R1+0x28] ;  /* 0x00002800015d7983 */ /* 0x000f280000300800 */
[----:B------:R-:W1:Y:S01]  /*171f0*/  LDS.128 R248, [R252] ;  /* 0x00000000fcf87984 */ /* 0x000e620000000c00 */
[----:B--2---:R-:W-:Y:S01]  /*17200*/  IMAD.MOV.U32 R8, RZ, RZ, R60 ;  /* 0x000000ffff087224 */ /* 0x004fe200078e003c */
[----:B------:R-:W-:Y:S01]  /*17210*/  MOV R9, R62 ;  /* 0x0000003e00097202 */ /* 0x000fe20000000f00 */
[----:B------:R-:W-:Y:S01]  /*17220*/  BAR.SYNC.DEFER_BLOCKING 0x0 ;  /* 0x0000000000007b1d */ /* 0x000fe20000010000 */
[----:B---3--:R-:W-:-:S02]  /*17230*/  IMAD.MOV.U32 R10, RZ, RZ, R28 ;  /* 0x000000ffff0a7224 */ /* 0x008fc400078e001c */
[----:B------:R-:W-:-:S05]  /*17240*/  IMAD.MOV.U32 R11, RZ, RZ, R30 ;  /* 0x000000ffff0b7224 */ /* 0x000fca00078e001e */
[----:B------:R-:W-:Y:S01]  /*17250*/  STSM.16.M88.4 [R0], R8 ;  /* 0x0000000800007844 */ /* 0x000fe20000000200 */
[----:B------:R-:W-:Y:S01]  /*17260*/  BAR.SYNC.DEFER_BLOCKING 0x0 ;  /* 0x0000000000007b1d */ /* 0x000fe20000010000 */
[----:B------:R-:W-:Y:S01]  /*17270*/  IMAD.MOV.U32 R6, RZ, RZ, R221 ;  /* 0x000000ffff067224 */ /* 0x000fe200078e00dd */
[----:B------:R-:W-:-:S04]  /*17280*/  MOV R7, R223 ;  /* 0x000000df00077202 */ /* 0x000fc80000000f00 */
[----:B------:R-:W2:Y:S02]  /*17290*/  LDS.128 R8, [R252] ;  /* 0x00000000fc087984 */ /* 0x000ea40000000c00 */
[----:B------:R-:W-:Y:S01]  /*172a0*/  BAR.SYNC.DEFER_BLOCKING 0x0 ;  /* 0x0000000000007b1d */ /* 0x000fe20000010000 */
[----:B------:R-:W-:Y:S01]  /*172b0*/  IMAD.MOV.U32 R20, RZ, RZ, R189 ;  /* 0x000000ffff147224 */ /* 0x000fe200078e00bd */
[----:B------:R-:W-:Y:S01]  /*172c0*/  MOV R23, R159 ;  /* 0x0000009f00177202 */ /* 0x000fe20000000f00 */
[----:B------:R-:W-:Y:S02]  /*172d0*/  IMAD.MOV.U32 R21, RZ, RZ, R191 ;  /* 0x000000ffff157224 */ /* 0x000fe400078e00bf */
[----:B------:R-:W-:Y:S02]  /*172e0*/  IMAD.MOV.U32 R22, RZ, RZ, R157 ;  /* 0x000000ffff167224 */ /* 0x000fe400078e009d */
[----:B------:R-:W-:Y:S02]  /*172f0*/  IMAD.MOV.U32 R94, RZ, RZ, R224 ;  /* 0x000000ffff5e7224 */ /* 0x000fe400078e00e0 */
[----:B------:R-:W-:Y:S01]  /*17300*/  IMAD.MOV.U32 R95, RZ, RZ, R226 ;  /* 0x000000ffff5f7224 */ /* 0x000fe200078e00e2 */
[----:B----4-:R-:W-:Y:S01]  /*17310*/  STSM.16.M88.4 [R0], R4 ;  /* 0x0000000400007844 */ /* 0x010fe20000000200 */
[----:B------:R-:W-:Y:S06]  /*17320*/  BAR.SYNC.DEFER_BLOCKING 0x0 ;  /* 0x0000000000007b1d */ /* 0x000fec0000010000 */
[----:B------:R-:W3:Y:S02]  /*17330*/  LDS.128 R4, [R252] ;  /* 0x00000000fc047984 */ /* 0x000ee40000000c00 */
[----:B------:R-:W-:Y:S06]  /*17340*/  BAR.SYNC.DEFER_BLOCKING 0x0 ;  /* 0x0000000000007b1d */ /* 0x000fec0000010000 */
[----:B------:R-:W-:Y:S02]  /*17350*/  STSM.16.M88.4 [R0], R20 ;  /* 0x0000001400007844 */ /* 0x000fe40000000200 */
[----:B------:R-:W-:Y:S06]  /*17360*/  BAR.SYNC.DEFER_BLOCKING 0x0 ;  /* 0x0000000000007b1d */ /* 0x000fec0000010000 */
[----:B------:R-:W4:Y:S02]  /*17370*/  LDS.128 R20, [R252] ;  /* 0x00000000fc147984 */ /* 0x000f240000000c00 */
        /* <DEDUP_REMOVED lines=9> */
[----:B------:R1:W-:Y:S02]  /*17410*/  STSM.16.M88.4 [R0], R92 ;  /* 0x0000005c00007844 */ /* 0x0003e40000000200 */
[----:B------:R-:W-:Y:S06]  /*17420*/  BAR.SYNC.DEFER_BLOCKING 0x0 ;  /* 0x0000000000007b1d */ /* 0x000fec0000010000 */
[----:B-1----:R-:W2:Y:S04]  /*17430*/  LDL.LU R92, [R1+0x24] ;  /* 0x00002400015c7983 */ /* 0x002ea80000300800 */
[----:B------:R-:W2:Y:S01]  /*17440*/  LDL.LU R93, [R1+0x2c] ;  /* 0x00002c00015d7983 */ /* 0x000ea20000300800 */
[----:B------:R-:W-:Y:S01]  /*17450*/  IMAD.MOV.U32 R28, RZ, RZ, R192 ;  /* 0x000000ffff1c7224 */ /* 0x000fe200078e00c0 */
[----:B------:R-:W-:Y:S01]  /*17460*/  MOV R29, R194 ;  /* 0x000000c2001d7202 */ /* 0x000fe20000000f00 */
[----:B------:R-:W-:-:S02]  /*17470*/  IMAD.MOV.U32 R30, RZ, RZ, R160 ;  /* 0x000000ffff1e7224 */ /* 0x000fc400078e00a0 */
[----:B------:R-:W-:Y:S01]  /*17480*/  IMAD.MOV.U32 R31, RZ, RZ, R162 ;  /* 0x000000ffff1f7224 */ /* 0x000fe200078e00a2 */
[----:B------:R-:W-:Y:S01]  /*17490*/  MOV R25, R130 ;  /* 0x0000008200197202 */ /* 0x000fe20000000f00 */
[----:B------:R-:W-:Y:S01]  /*174a0*/  IMAD.MOV.U32 R24, RZ, RZ, R128 ;  /* 0x000000ffff187224 */ /* 0x000fe200078e0080 */
[----:B------:R-:W1:Y:S01]  /*174b0*/  LDS.128 R56, [R252] ;  /* 0x00000000fc387984 */ /* 0x000e620000000c00 */
[----:B------:R-:W-:Y:S01]  /*174c0*/  BAR.SYNC.DEFER_BLOCKING 0x0 ;  /* 0x0000000000007b1d */ /* 0x000fe20000010000 */
[----:B------:R-:W-:Y:S02]  /*174d0*/  IMAD.MOV.U32 R26, RZ, RZ, R96 ;  /* 0x000000ffff1a7224 */ /* 0x000fe400078e0060 */
[----:B------:R-:W-:-:S03]  /*174e0*/  IMAD.MOV.U32 R27, RZ, RZ, R98 ;  /* 0x000000ffff1b7224 */ /* 0x000fc600078e0062 */
[----:B------:R-:W3:Y:S04]  /*174f0*/  LDL.LU R156, [R1+0x30] ;  /* 0x00003000019c7983 */ /* 0x000ee80000300800 */
[----:B------:R-:W3:Y:S04]  /*17500*/  LDL.LU R157, [R1+0x38] ;  /* 0x00003800019d7983 */ /* 0x000ee80000300800 */
[----:B------:R-:W-:Y:S01]  /*17510*/  STSM.16.M88.4 [R0], R28 ;  /* 0x0000001c00007844 */ /* 0x000fe20000000200 */
[----:B------:R-:W-:Y:S06]  /*17520*/  BAR.SYNC.DEFER_BLOCKING 0x0 ;  /* 0x0000000000007b1d */ /* 0x000fec0000010000 */
[----:B------:R-:W1:Y:S02]  /*17530*/  LDS.128 R28, [R252] ;  /* 0x00000000fc1c7984 */ /* 0x000e640000000c00 */
[----:B------:R-:W-:Y:S06]  /*17540*/  BAR.SYNC.DEFER_BLOCKING 0x0 ;  /* 0x0000000000007b1d */ /* 0x000fec0000010000 */
[----:B------:R4:W-:Y:S02]  /*17550*/  STSM.16.M88.4 [R0], R24 ;  /* 0x0000001800007844 */ /* 0x0009e40000000200 */
[----:B------:R-:W-:Y:S06]  /*17560*/  BAR.SYNC.DEFER_BLOCKING 0x0 ;  /* 0x0000000000007b1d */ /* 0x000fec0000010000 */
[----:B------:R-:W1:Y:S01]  /*17570*/  LDS.128 R120, [R252] ;  /* 0x00000000fc787984 */ /* 0x000e620000000c00 */
[----:B----4-:R-:W-:Y:S01]  /*17580*/  IMAD.MOV.U32 R24, RZ, RZ, R64 ;  /* 0x000000ffff187224 */ /* 0x010fe200078e0040 */
[----:B------:R-:W-:Y:S01]  /*17590*/  MOV R25, R66 ;  /* 0x0000004200197202 */ /* 0x000fe20000000f00 */
[----:B------:R-:W-:-:S02]  /*175a0*/  IMAD.MOV.U32 R26, RZ, RZ, R32 ;  /* 0x000000ffff1a7224 */ /* 0x000fc400078e0020 */
[----:B------:R-:W-:Y:S01]  /*175b0*/  IMAD.MOV.U32 R27, RZ, RZ, R34 ;  /* 0x000000ffff1b7224 */ /* 0x000fe200078e0022 */
[----:B------:R-:W-:Y:S06]  /*175c0*/  BAR.SYNC.DEFER_BLOCKING 0x0 ;  /* 0x0000000000007b1d */ /* 0x000fec0000010000 */
[----:B------:R-:W-:Y:S02]  /*175d0*/  STSM.16.M88.4 [R0], R24 ;  /* 0x0000001800007844 */ /* 0x000fe40000000200 */
[----:B------:R-:W-:Y:S01]  /*175e0*/  BAR.SYNC.DEFER_BLOCKING 0x0 ;  /* 0x0000000000007b1d */ /* 0x000fe20000010000 */
[----:B------:R-:W-:Y:S01]  /*175f0*/  IMAD.MOV.U32 R94, RZ, RZ, R225 ;  /* 0x000000ffff5e7224 */ /* 0x000fe200078e00e1 */
[----:B------:R-:W-:-:S04]  /*17600*/  MOV R95, R227 ;  /* 0x000000e3005f7202 */ /* 0x000fc80000000f00 */
[----:B------:R-:W4:Y:S02]  /*17610*/  LDS.128 R24, [R252] ;  /* 0x00000000fc187984 */ /* 0x000f240000000c00 */
[----:B------:R-:W-:Y:S01]  /*17620*/  BAR.SYNC.DEFER_BLOCKING 0x0 ;  /* 0x0000000000007b1d */ /* 0x000fe20000010000 */
[----:B------:R-:W-:Y:S02]  /*17630*/  IMAD.MOV.U32 R128, RZ, RZ, R129 ;  /* 0x000000ffff807224 */ /* 0x000fe400078e0081 */
[----:B------:R-:W-:Y:S01]  /*17640*/  IMAD.MOV.U32 R129, RZ, RZ, R131 ;  /* 0x000000ffff817224 */ /* 0x000fe200078e0083 */
[----:B------:R-:W-:Y:S01]  /*17650*/  MOV R131, R99 ;  /* 0x0000006300837202 */ /* 0x000fe20000000f00 */
[----:B------:R-:W-:Y:S01]  /*17660*/  IMAD.MOV.U32 R130, RZ, RZ, R97 ;  /* 0x000000ffff827224 */ /* 0x000fe200078e0061 */
[----:B------:R-:W-:Y:S01]  /*17670*/  MOV R127, R163 ;  /* 0x000000a3007f7202 */ /* 0x000fe20000000f00 */
[----:B------:R-:W-:Y:S02]  /*17680*/  IMAD.MOV.U32 R124, RZ, RZ, R193 ;  /* 0x000000ffff7c7224 */ /* 0x000fe400078e00c1 */
[----:B------:R-:W-:-:S02]  /*17690*/  IMAD.MOV.U32 R125, RZ, RZ, R195 ;  /* 0x000000ffff7d7224 */ /* 0x000fc400078e00c3 */
[----:B------:R-:W-:Y:S01]  /*176a0*/  IMAD.MOV.U32 R126, RZ, RZ, R161 ;  /* 0x000000ffff7e7224 */ /* 0x000fe200078e00a1 */
[----:B--2---:R-:W-:Y:S01]  /*176b0*/  STSM.16.M88.4 [R0], R92 ;  /* 0x0000005c00007844 */ /* 0x004fe20000000200 */
[----:B------:R-:W-:Y:S06]  /*176c0*/  BAR.SYNC.DEFER_BLOCKING 0x0 ;  /* 0x0000000000007b1d */ /* 0x000fec0000010000 */
[----:B------:R-:W2:Y:S02]  /*176d0*/  LDS.128 R96, [R252] ;  /* 0x00000000fc607984 */ /* 0x000ea40000000c00 */
[----:B------:R-:W-:Y:S06]  /*176e0*/  BAR.SYNC.DEFER_BLOCKING 0x0 ;  /* 0x0000000000007b1d */ /* 0x000fec0000010000 */
[----:B------:R-:W-:Y:S02]  /*176f0*/  STSM.16.M88.4 [R0], R124 ;  /* 0x0000007c00007844 */ /* 0x000fe40000000200 */
[----:B------:R-:W-:Y:S06]  /*17700*/  BAR.SYNC.DEFER_BLOCKING 0x0 ;  /* 0x0000000000007b1d */ /* 0x000fec0000010000 */
[----:B------:R-:W2:Y:S02]  /*17710*/  LDS.128 R92, [R252] ;  /* 0x00000000fc5c7984 */ /* 0x000ea40000000c00 */
[----:B------:R-:W-:Y:S06]  /*17720*/  BAR.SYNC.DEFER_BLOCKING 0x0 ;  /* 0x0000000000007b1d */ /* 0x000fec0000010000 */
[----:B------:R-:W-:Y:S02]  /*17730*/  STSM.16.M88.4 [R0], R128 ;  /* 0x0000008000007844 */ /* 0x000fe40000000200 */
[----:B------:R-:W-:Y:S01]  /*17740*/  BAR.SYNC.DEFER_BLOCKING 0x0 ;  /* 0x0000000000007b1d */ /* 0x000fe20000010000 */
[----:B------:R-:W-:-:S02]  /*17750*/  IMAD.MOV.U32 R64, RZ, RZ, R65 ;  /* 0x000000ffff407224 */ /* 0x000fc400078e0041 */
[----:B------:R-:W-:Y:S01]  /*17760*/  IMAD.MOV.U32 R65, RZ, RZ, R67 ;  /* 0x000000ffff417224 */ /* 0x000fe200078e0043 */
[----:B------:R-:W-:Y:S02]  /*17770*/  MOV R67, R35 ;  /* 0x0000002300437202 */ /* 0x000fe40000000f00 */
[----:B------:R-:W2:Y:S01]  /*17780*/  LDS.128 R128, [R252] ;  /* 0x00000000fc807984 */ /* 0x000ea20000000c00 */
[----:B------:R-:W-:Y:S01]  /*17790*/  IMAD.MOV.U32 R66, RZ, RZ, R33 ;  /* 0x000000ffff427224 */ /* 0x000fe200078e0021 */
[----:B------:R-:W-:Y:S06]  /*177a0*/  BAR.SYNC.DEFER_BLOCKING 0x0 ;  /* 0x0000000000007b1d */ /* 0x000fec0000010000 */
[----:B------:R-:W-:Y:S02]  /*177b0*/  STSM.16.M88.4 [R0], R64 ;  /* 0x0000004000007844 */ /* 0x000fe40000000200 */
[----:B------:R-:W-:Y:S01]  /*177c0*/  BAR.SYNC.DEFER_BLOCKING 0x0 ;  /* 0x0000000000007b1d */ /* 0x000fe20000010000 */
[----:B------:R-:W-:-:S02]  /*177d0*/  IMAD.MOV.U32 R158, RZ, RZ, R228 ;  /* 0x000000ffff9e7224 */ /* 0x000fc400078e00e4 */
[----:B------:R-:W-:-:S03]  /*177e0*/  IMAD.MOV.U32 R159, RZ, RZ, R230 ;  /* 0x000000ffff9f7224 */ /* 0x000fc600078e00e6 */
[----:B------:R-:W2:Y:S02]  /*177f0*/  LDS.128 R152, [R252] ;  /* 0x00000000fc987984 */ /* 0x000ea40000000c00 */
[----:B------:R-:W-:Y:S06]  /*17800*/  BAR.SYNC.DEFER_BLOCKING 0x0 ;  /* 0x0000000000007b1d */ /* 0x000fec0000010000 */
[----:B---3--:R3:W-:Y:S02]  /*17810*/  STSM.16.M88.4 [R0], R156 ;  /* 0x0000009c00007844 */ /* 0x0087e40000000200 */
[----:B------:R-:W-:Y:S06]  /*17820*/  BAR.SYNC.DEFER_BLOCKING 0x0 ;  /* 0x0000000000007b1d */ /* 0x000fec0000010000 */
[----:B---3--:R-:W3:Y:S04]  /*17830*/  LDL.LU R156, [R1+0x34] ;  /* 0x00003400019c7983 */ /* 0x008ee80000300800 */
[----:B------:R-:W3:Y:S01]  /*17840*/  LDL.LU R157, [R1+0x3c] ;  /* 0x00003c00019d7983 */ /* 0x000ee20000300800 */
[----:B------:R-:W-:Y:S01]  /*17850*/  IMAD.MOV.U32 R64, RZ, RZ, R196 ;  /* 0x000000ffff407224 */ /* 0x000fe200078e00c4 */
[----:B------:R-:W-:Y:S01]  /*17860*/  MOV R65, R198 ;  /* 0x000000c600417202 */ /* 0x000fe20000000f00 */
[----:B------:R-:W-:Y:S01]  /*17870*/  IMAD.MOV.U32 R66, RZ, RZ, R164 ;  /* 0x000000ffff427224 */ /* 0x000fe200078e00a4 */
[----:B------:R-:W-:Y:S01]  /*17880*/  MOV R33, R134 ;  /* 0x0000008600217202 */ /* 0x000fe20000000f00 */
[----:B------:R-:W-:Y:S01]  /*17890*/  IMAD.MOV.U32 R67, RZ, RZ, R166 ;  /* 0x000000ffff437224 */ /* 0x000fe200078e00a6 */
[----:B------:R-:W4:Y:S04]  /*178a0*/  LDL.LU R192, [R1+0x40] ;  /* 0x0000400001c07983 */ /* 0x000f280000300800 */
[----:B------:R-:W2:Y:S01]  /*178b0*/  LDS.128 R124, [R252] ;  /* 0x00000000fc7c7984 */ /* 0x000ea20000000c00 */
[----:B------:R-:W-:Y:S01]  /*178c0*/  BAR.SYNC.DEFER_BLOCKING 0x0 ;  /* 0x0000000000007b1d */ /* 0x000fe20000010000 */
[----:B------:R-:W-:-:S02]  /*178d0*/  IMAD.MOV.U32 R32, RZ, RZ, R132 ;  /* 0x000000ffff207224 */ /* 0x000fc400078e0084 */
[----:B------:R-:W-:Y:S02]  /*178e0*/  IMAD.MOV.U32 R34, RZ, RZ, R100 ;  /* 0x000000ffff227224 */ /* 0x000fe400078e0064 */
[----:B------:R-:W-:Y:S01]  /*178f0*/  IMAD.MOV.U32 R35, RZ, RZ, R102 ;  /* 0x000000ffff237224 */ /* 0x000fe200078e0066 */
[----:B------:R-:W4:Y:S04]  /*17900*/  LDL.LU R193, [R1+0x48] ;  /* 0x0000480001c17983 */ /* 0x000f280000300800 */
[----:B------:R-:W-:Y:S01]  /*17910*/  STSM.16.M88.4 [R0], R64 ;  /* 0x0000004000007844 */ /* 0x000fe20000000200 */
[----:B------:R-:W-:Y:S06]  /*17920*/  BAR.SYNC.DEFER_BLOCKING 0x0 ;  /* 0x0000000000007b1d */ /* 0x000fec0000010000 */
[----:B------:R-:W2:Y:S02]  /*17930*/  LDS.128 R64, [R252] ;  /* 0x00000000fc407984 */ /* 0x000ea40000000c00 */
[----:B------:R-:W-:Y:S06]  /*17940*/  BAR.SYNC.DEFER_BLOCKING 0x0 ;  /* 0x0000000000007b1d */ /* 0x000fec0000010000 */
[----:B------:R1:W-:Y:S02]  /*17950*/  STSM.16.M88.4 [R0], R32 ;  /* 0x0000002000007844 */ /* 0x0003e40000000200 */
[----:B------:R-:W-:Y:S06]  /*17960*/  BAR.SYNC.DEFER_BLOCKING 0x0 ;  /* 0x0000000000007b1d */ /* 0x000fec0000010000 */
[----:B------:R-:W2:Y:S01]  /*17970*/  LDS.128 R160, [R252] ;  /* 0x00000000fca07984 */ /* 0x000ea20000000c00 */
[----:B-1----:R-:W-:Y:S01]  /*17980*/  IMAD.MOV.U32 R32, RZ, RZ, R68 ;  /* 0x000000ffff207224 */ /* 0x002fe200078e0044 */
        /* <DEDUP_REMOVED lines=8> */
[----:B------:R-:W1:Y:S02]  /*17a10*/  LDS.128 R32, [R252] ;  /* 0x00000000fc207984 */ /* 0x000e640000000c00 */
[----:B------:R-:W-:Y:S01]  /*17a20*/  BAR.SYNC.DEFER_BLOCKING 0x0 ;  /* 0x0000000000007b1d */ /* 0x000fe20000010000 */
[----:B------:R-:W-:Y:S02]  /*17a30*/  IMAD.MOV.U32 R166, RZ, RZ, R101 ;  /* 0x000000ffffa67224 */ /* 0x000fe400078e0065 */
[----:B------:R-:W-:-:S03]  /*17a40*/  IMAD.MOV.U32 R164, RZ, RZ, R133 ;  /* 0x000000ffffa47224 */ /* 0x000fc600078e0085 */
[----:B---3--:R3:W-:Y:S02]  /*17a50*/  STSM.16.M88.4 [R0], R156 ;  /* 0x0000009c00007844 */ /* 0x0087e40000000200 */
[----:B---3--:R-:W-:Y:S02]  /*17a60*/  MOV R159, R167 ;  /* 0x000000a7009f7202 */ /* 0x008fe40000000f00 */
[----:B------:R-:W-:Y:S01]  /*17a70*/  MOV R167, R103 ;  /* 0x0000006700a77202 */ /* 0x000fe20000000f00 */
[----:B------:R-:W-:Y:S01]  /*17a80*/  BAR.SYNC.DEFER_BLOCKING 0x0 ;  /* 0x0000000000007b1d */ /* 0x000fe20000010000 */
[----:B------:R-:W-:Y:S02]  /*17a90*/  IMAD.MOV.U32 R156, RZ, RZ, R197 ;  /* 0x000000ffff9c7224 */ /* 0x000fe400078e00c5 */
[----:B------:R-:W-:-:S03]  /*17aa0*/  IMAD.MOV.U32 R157, RZ, RZ, R199 ;  /* 0x000000ffff9d7224 */ /* 0x000fc600078e00c7 */
[----:B------:R-:W3:Y:S01]  /*17ab0*/  LDS.128 R100, [R252] ;  /* 0x00000000fc647984 */ /* 0x000ee20000000c00 */
[----:B------:R-:W-:Y:S01]  /*17ac0*/  IMAD.MOV.U32 R158, RZ, RZ, R165 ;  /* 0x000000ffff9e7224 */ /* 0x000fe200078e00a5 */
[----:B------:R-:W-:Y:S06]  /*17ad0*/  BAR.SYNC.DEFER_BLOCKING 0x0 ;  /* 0x0000000000007b1d */ /* 0x000fec0000010000 */
[----:B------:R-:W-:Y:S02]  /*17ae0*/  STSM.16.M88.4 [R0], R156 ;  /* 0x0000009c00007844 */ /* 0x000fe40000000200 */
[----:B------:R-:W-:Y:S01]  /*17af0*/  BAR.SYNC.DEFER_BLOCKING 0x0 ;  /* 0x0000000000007b1d */ /* 0x000fe20000010000 */
[----:B------:R-:W-:-:S05]  /*17b00*/  IMAD.MOV.U32 R165, RZ, RZ, R135 ;  /* 0x000000ffffa57224 */ /* 0x000fca00078e0087 */
[----:B------:R-:W3:Y:S02]  /*17b10*/  LDS.128 R132, [R252] ;  /* 0x00000000fc847984 */ /* 0x000ee40000000c00 */
[----:B------:R-:W-:Y:S06]  /*17b20*/  BAR.SYNC.DEFER_BLOCKING 0x0 ;  /* 0x0000000000007b1d */ /* 0x000fec0000010000 */
[----:B------:R-:W-:Y:S02]  /*17b30*/  STSM.16.M88.4 [R0], R164 ;  /* 0x000000a400007844 */ /* 0x000fe40000000200 */
[----:B------:R-:W-:Y:S01]  /*17b40*/  BAR.SYNC.DEFER_BLOCKING 0x0 ;  /* 0x0000000000007b1d */ /* 0x000fe20000010000 */
[----:B------:R-:W-:Y:S01]  /*17b50*/  IMAD.MOV.U32 R188, RZ, RZ, R69 ;  /* 0x000000ffffbc7224 */ /* 0x000fe200078e0045 */
[----:B------:R-:W-:Y:S01]  /*17b60*/  MOV R191, R39 ;  /* 0x0000002700bf7202 */ /* 0x000fe20000000f00 */
[----:B------:R-:W-:-:S03]  /*17b70*/  IMAD.MOV.U32 R189, RZ, RZ, R71 ;  /* 0x000000ffffbd7224 */ /* 0x000fc600078e0047 */
[----:B------:R-:W3:Y:S01]  /*17b80*/  LDS.128 R184, [R252] ;  /* 0x00000000fcb87984 */ /* 0x000ee20000000c00 */
[----:B------:R-:W-:Y:S01]  /*17b90*/  IMAD.MOV.U32 R190, RZ, RZ, R37 ;  /* 0x000000ffffbe7224 */ /* 0x000fe200078e0025 */
[----:B------:R-:W-:Y:S06]  /*17ba0*/  BAR.SYNC.DEFER_BLOCKING 0x0 ;  /* 0x0000000000007b1d */ /* 0x000fec0000010000 */
[----:B------:R2:W-:Y:S02]  /*17bb0*/  STSM.16.M88.4 [R0], R188 ;  /* 0x000000bc00007844 */ /* 0x0005e40000000200 */
[----:B------:R-:W-:Y:S06]  /*17bc0*/  BAR.SYNC.DEFER_BLOCKING 0x0 ;  /* 0x0000000000007b1d */ /* 0x000fec0000010000 */
[----:B--2---:R-:W2:Y:S04]  /*17bd0*/  LDL.LU R188, [R1+0x44] ;  /* 0x0000440001bc7983 */ /* 0x004ea80000300800 */
[----:B------:R-:W2:Y:S04]  /*17be0*/  LDL.LU R189, [R1+0x4c] ;  /* 0x00004c0001bd7983 */ /* 0x000ea80000300800 */
[----:B------:R-:W3:Y:S01]  /*17bf0*/  LDS.128 R164, [R252] ;  /* 0x00000000fca47984 */ /* 0x000ee20000000c00 */
[----:B------:R-:W-:-:S02]  /*17c00*/  IMAD.MOV.U32 R194, RZ, RZ, R232 ;  /* 0x000000ffffc27224 */ /* 0x000fc400078e00e8 */
[----:B------:R-:W-:Y:S01]  /*17c10*/  IMAD.MOV.U32 R195, RZ, RZ, R234 ;  /* 0x000000ffffc37224 */ /* 0x000fe200078e00ea */
[----:B------:R-:W-:Y:S06]  /*17c20*/  BAR.SYNC.DEFER_BLOCKING 0x0 ;  /* 0x0000000000007b1d */ /* 0x000fec0000010000 */
[----:B----4-:R-:W-:Y:S02]  /*17c30*/  STSM.16.M88.4 [R0], R192 ;  /* 0x000000c000007844 */ /* 0x010fe40000000200 */
[----:B------:R-:W-:Y:S01]  /*17c40*/  BAR.SYNC.DEFER_BLOCKING 0x0 ;  /* 0x0000000000007b1d */ /* 0x000fe20000010000 */
[----:B------:R-:W-:Y:S01]  /*17c50*/  IMAD.MOV.U32 R68, RZ, RZ, R200 ;  /* 0x000000ffff447224 */ /* 0x000fe200078e00c8 */
[----:B------:R-:W-:Y:S01]  /*17c60*/  MOV R69, R202 ;  /* 0x000000ca00457202 */ /* 0x000fe20000000f00 */
[----:B------:R-:W-:-:S02]  /*17c70*/  IMAD.MOV.U32 R70, RZ, RZ, R168 ;  /* 0x000000ffff467224 */ /* 0x000fc400078e00a8 */
[----:B------:R-:W-:Y:S01]  /*17c80*/  IMAD.MOV.U32 R71, RZ, RZ, R170 ;  /* 0x000000ffff477224 */ /* 0x000fe200078e00aa */
[----:B------:R-:W-:Y:S01]  /*17c90*/  MOV R37, R138 ;  /* 0x0000008a00257202 */ /* 0x000fe20000000f00 */
[----:B------:R-:W-:Y:S02]  /*17ca0*/  IMAD.MOV.U32 R36, RZ, RZ, R136 ;  /* 0x000000ffff247224 */ /* 0x000fe400078e0088 */
[----:B------:R-:W-:Y:S02]  /*17cb0*/  IMAD.MOV.U32 R38, RZ, RZ, R104 ;  /* 0x000000ffff267224 */ /* 0x000fe400078e0068 */
[----:B------:R-:W-:Y:S01]  /*17cc0*/  IMAD.MOV.U32 R39, RZ, RZ, R106 ;  /* 0x000000ffff277224 */ /* 0x000fe200078e006a */
[----:B------:R-:W-:Y:S01]  /*17cd0*/  MOV R191, R235 ;  /* 0x000000eb00bf7202 */ /* 0x000fe20000000f00 */
[----:B------:R-:W-:Y:S01]  /*17ce0*/  IMAD.MOV.U32 R190, RZ, RZ, R233 ;  /* 0x000000ffffbe7224 */ /* 0x000fe200078e00e9 */
[----:B------:R-:W4:Y:S04]  /*17cf0*/  LDL.LU R200, [R1+0x50] ;  /* 0x0000500001c87983 */ /* 0x000f280000300800 */
[----:B------:R-:W3:Y:S01]  /*17d00*/  LDS.128 R156, [R252] ;  /* 0x00000000fc9c7984 */ /* 0x000ee20000000c00 */
[----:B------:R-:W-:Y:S06]  /*17d10*/  BAR.SYNC.DEFER_BLOCKING 0x0 ;  /* 0x0000000000007b1d */ /* 0x000fec0000010000 */
[----:B------:R-:W-:Y:S02]  /*17d20*/  STSM.16.M88.4 [R0], R68 ;  /* 0x0000004400007844 */ /* 0x000fe40000000200 */
[----:B------:R-:W-:Y:S06]  /*17d30*/  BAR.SYNC.DEFER_BLOCKING 0x0 ;  /* 0x0000000000007b1d */ /* 0x000fec0000010000 */
[----:B------:R-:W3:Y:S02]  /*17d40*/  LDS.128 R68, [R252] ;  /* 0x00000000fc447984 */ /* 0x000ee40000000c00 */
[----:B------:R-:W-:Y:S06]  /*17d50*/  BAR.SYNC.DEFER_BLOCKING 0x0 ;  /* 0x0000000000007b1d */ /* 0x000fec0000010000 */
[----:B------:R1:W-:Y:S02]  /*17d60*/  STSM.16.M88.4 [R0], R36 ;  /* 0x0000002400007844 */ /* 0x0003e40000000200 */
[----:B------:R-:W-:Y:S06]  /*17d70*/  BAR.SYNC.DEFER_BLOCKING 0x0 ;  /* 0x0000000000007b1d */ /* 0x000fec0000010000 */
[----:B------:R-:W3:Y:S01]  /*17d80*/  LDS.128 R192, [R252] ;  /* 0x00000000fcc07984 */ /* 0x000ee20000000c00 */
[----:B-1----:R-:W-:Y:S01]  /*17d90*/  IMAD.MOV.U32 R36, RZ, RZ, R72 ;  /* 0x000000ffff247224 */ /* 0x002fe200078e0048 */
[----:B------:R-:W-:Y:S01]  /*17da0*/  MOV R37, R74 ;  /* 0x0000004a00257202 */ /* 0x000fe20000000f00 */
[----:B------:R-:W-:-:S02]  /*17db0*/  IMAD.MOV.U32 R38, RZ, RZ, R40 ;  /* 0x000000ffff267224 */ /* 0x000fc400078e0028 */
[----:B------:R-:W-:Y:S01]  /*17dc0*/  IMAD.MOV.U32 R39, RZ, RZ, R42 ;  /* 0x000000ffff277224 */ /* 0x000fe200078e002a */
[----:B------:R-:W-:Y:S06]  /*17dd0*/  BAR.SYNC.DEFER_BLOCKING 0x0 ;  /* 0x0000000000007b1d */ /* 0x000fec0000010000 */
[----:B------:R-:W-:Y:S02]  /*17de0*/  STSM.16.M88.4 [R0], R36 ;  /* 0x0000002400007844 */ /* 0x000fe40000000200 */
[----:B------:R-:W-:Y:S06]  /*17df0*/  BAR.SYNC.DEFER_BLOCKING 0x0 ;  /* 0x0000000000007b1d */ /* 0x000fec0000010000 */
[----:B------:R-:W1:Y:S02]  /*17e00*/  LDS.128 R36, [R252] ;  /* 0x00000000fc247984 */ /* 0x000e640000000c00 */
[----:B------:R-:W-:Y:S06]  /*17e10*/  BAR.SYNC.DEFER_BLOCKING 0x0 ;  /* 0x0000000000007b1d */ /* 0x000fec0000010000 */
[----:B--2---:R2:W-:Y:S02]  /*17e20*/  STSM.16.M88.4 [R0], R188 ;  /* 0x000000bc00007844 */ /* 0x0045e40000000200 */
[----:B--2---:R-:W-:-:S02]  /*17e30*/  IMAD.MOV.U32 R188, RZ, RZ, R201 ;  /* 0x000000ffffbc7224 */ /* 0x004fc400078e00c9 */
[----:B------:R-:W4:Y:S01]  /*17e40*/  LDL.LU R201, [R1+0x58] ;  /* 0x0000580001c97983 */ /* 0x000f220000300800 */
[----:B------:R-:W-:Y:S01]  /*17e50*/  MOV R191, R171 ;  /* 0x000000ab00bf7202 */ /* 0x000fe20000000f00 */
[----:B------:R-:W-:Y:S01]  /*17e60*/  IMAD.MOV.U32 R170, RZ, RZ, R105 ;  /* 0x000000ffffaa7224 */ /* 0x000fe200078e0069 */
[----:B------:R-:W-:Y:S01]  /*17e70*/  MOV R171, R107 ;  /* 0x0000006b00ab7202 */ /* 0x000fe20000000f00 */
[----:B------:R-:W-:Y:S01]  /*17e80*/  BAR.SYNC.DEFER_BLOCKING 0x0 ;  /* 0x0000000000007b1d */ /* 0x000fe20000010000 */
[----:B------:R-:W-:Y:S02]  /*17e90*/  IMAD.MOV.U32 R189, RZ, RZ, R203 ;  /* 0x000000ffffbd7224 */ /* 0x000fe400078e00cb */
[----:B------:R-:W-:-:S03]  /*17ea0*/  IMAD.MOV.U32 R190, RZ, RZ, R169 ;  /* 0x000000ffffbe7224 */ /* 0x000fc600078e00a9 */
[----:B------:R-:W2:Y:S02]  /*17eb0*/  LDS.128 R104, [R252] ;  /* 0x00000000fc687984 */ /* 0x000ea40000000c00 */
[----:B------:R-:W-:Y:S06]  /*17ec0*/  BAR.SYNC.DEFER_BLOCKING 0x0 ;  /* 0x0000000000007b1d */ /* 0x000fec0000010000 */
[----:B------:R-:W-:Y:S02]  /*17ed0*/  STSM.16.M88.4 [R0], R188 ;  /* 0x000000bc00007844 */ /* 0x000fe40000000200 */
[----:B------:R-:W-:Y:S01]  /*17ee0*/  BAR.SYNC.DEFER_BLOCKING 0x0 ;  /* 0x0000000000007b1d */ /* 0x000fe20000010000 */
[----:B------:R-:W-:-:S02]  /*17ef0*/  IMAD.MOV.U32 R168, RZ, RZ, R137 ;  /* 0x000000ffffa87224 */ /* 0x000fc400078e0089 */
[----:B------:R-:W-:-:S03]  /*17f00*/  IMAD.MOV.U32 R169, RZ, RZ, R139 ;  /* 0x000000ffffa97224 */ /* 0x000fc600078e008b */
        /* <DEDUP_REMOVED lines=10> */
[----:B------:R3:W-:Y:S02]  /*17fb0*/  STSM.16.M88.4 [R0], R72 ;  /* 0x0000004800007844 */ /* 0x0007e40000000200 */
[----:B------:R-:W-:Y:S01]  /*17fc0*/  BAR.SYNC.DEFER_BLOCKING 0x0 ;  /* 0x0000000000007b1d */ /* 0x000fe20000010000 */
[----:B------:R-:W-:-:S02]  /*17fd0*/  IMAD.MOV.U32 R202, RZ, RZ, R236 ;  /* 0x000000ffffca7224 */ /* 0x000fc400078e00ec */
[----:B------:R-:W-:Y:S01]  /*17fe0*/  IMAD.MOV.U32 R203, RZ, RZ, R238 ;  /* 0x000000ffffcb7224 */ /* 0x000fe200078e00ee */
[----:B------:R-:W-:Y:S01]  /*17ff0*/  MOV R41, R142 ;  /* 0x0000008e00297202 */ /* 0x000fe20000000f00 */
[----:B------:R-:W-:Y:S02]  /*18000*/  IMAD.MOV.U32 R40, RZ, RZ, R140 ;  /* 0x000000ffff287224 */ /* 0x000fe400078e008c */
[----:B------:R-:W-:Y:S02]  /*18010*/  IMAD.MOV.U32 R222, RZ, RZ, R240 ;  /* 0x000000ffffde7224 */ /* 0x000fe400078e00f0 */
[----:B------:R-:W-:Y:S01]  /*18020*/  IMAD.MOV.U32 R223, RZ, RZ, R242 ;  /* 0x000000ffffdf7224 */ /* 0x000fe200078e00f2 */
[----:B------:R-:W-:Y:S01]  /*18030*/  MOV R229, R83 ;  /* 0x0000005300e57202 */ /* 0x000fe20000000f00 */
[----:B------:R-:W2:Y:S01]  /*18040*/  LDS.128 R196, [R252] ;  /* 0x00000000fcc47984 */ /* 0x000ea20000000c00 */
[----:B---3--:R-:W-:Y:S01]  /*18050*/  IMAD.MOV.U32 R72, RZ, RZ, R204 ;  /* 0x000000ffff487224 */ /* 0x008fe200078e00cc */
[----:B------:R-:W-:Y:S01]  /*18060*/  MOV R73, R206 ;  /* 0x000000ce00497202 */ /* 0x000fe20000000f00 */
[----:B------:R-:W-:Y:S01]  /*18070*/  IMAD.MOV.U32 R74, RZ, RZ, R172 ;  /* 0x000000ffff4a7224 */ /* 0x000fe200078e00ac */
[----:B------:R-:W-:Y:S01]  /*18080*/  BAR.SYNC.DEFER_BLOCKING 0x0 ;  /* 0x0000000000007b1d */ /* 0x000fe20000010000 */
[----:B------:R-:W-:-:S02]  /*18090*/  IMAD.MOV.U32 R75, RZ, RZ, R174 ;  /* 0x000000ffff4b7224 */ /* 0x000fc400078e00ae */
[----:B------:R-:W-:Y:S02]  /*180a0*/  IMAD.MOV.U32 R42, RZ, RZ, R108 ;  /* 0x000000ffff2a7224 */ /* 0x000fe400078e006c */
[----:B------:R-:W-:Y:S02]  /*180b0*/  IMAD.MOV.U32 R43, RZ, RZ, R110 ;  /* 0x000000ffff2b7224 */ /* 0x000fe400078e006e */
[----:B------:R-:W-:Y:S02]  /*180c0*/  IMAD.MOV.U32 R228, RZ, RZ, R81 ;  /* 0x000000ffffe47224 */ /* 0x000fe400078e0051 */
[----:B------:R-:W-:Y:S02]  /*180d0*/  IMAD.MOV.U32 R230, RZ, RZ, R49 ;  /* 0x000000ffffe67224 */ /* 0x000fe400078e0031 */
[----:B------:R-:W-:Y:S01]  /*180e0*/  IMAD.MOV.U32 R231, RZ, RZ, R51 ;  /* 0x000000ffffe77224 */ /* 0x000fe200078e0033 */
[----:B------:R-:W-:Y:S01]  /*180f0*/  MOV R234, R244 ;  /* 0x000000f400ea7202 */ /* 0x000fe20000000f00 */
[----:B------:R-:W-:Y:S01]  /*18100*/  IMAD.MOV.U32 R235, RZ, RZ, R246 ;  /* 0x000000ffffeb7224 */ /* 0x000fe200078e00f6 */
[----:B------:R-:W3:Y:S01]  /*18110*/  LDC R236, c[0x0][0x244] ;  /* 0x00009100ffec7b82 */ /* 0x000ee20000000800 */
[----:B----4-:R4:W-:Y:S07]  /*18120*/  STSM.16.M88.4 [R0], R200 ;  /* 0x000000c800007844 */ /* 0x0109ee0000000200 */
[----:B------:R-:W-:Y:S06]  /*18130*/  BAR.SYNC.DEFER_BLOCKING 0x0 ;  /* 0x0000000000007b1d */ /* 0x000fec0000010000 */
[----:B----4-:R-:W4:Y:S04]  /*18140*/  LDL.LU R200, [R1+0x54] ;  /* 0x0000540001c87983 */ /* 0x010f280000300800 */
[----:B------:R-:W4:Y:S04]  /*18150*/  LDL.LU R201, [R1+0x5c] ;  /* 0x00005c0001c97983 */ /* 0x000f280000300800 */
[----:B------:R-:W2:Y:S04]  /*18160*/  LDL.LU R220, [R1+0x60] ;  /* 0x0000600001dc7983 */ /* 0x000ea80000300800 */
[----:B------:R-:W1:Y:S01]  /*18170*/  LDS.128 R168, [R252] ;  /* 0x00000000fca87984 */ /* 0x000e620000000c00 */
[----:B------:R-:W-:Y:S06]  /*18180*/  BAR.SYNC.DEFER_BLOCKING 0x0 ;  /* 0x0000000000007b1d */ /* 0x000fec0000010000 */
[----:B------:R-:W2:Y:S04]  /*18190*/  LDL.LU R221, [R1+0x68] ;  /* 0x0000680001dd7983 */ /* 0x000ea80000300800 */
[----:B------:R-:W-:Y:S01]  /*181a0*/  STSM.16.M88.4 [R0], R72 ;  /* 0x0000004800007844 */ /* 0x000fe20000000200 */
[----:B------:R-:W-:Y:S06]  /*181b0*/  BAR.SYNC.DEFER_BLOCKING 0x0 ;  /* 0x0000000000007b1d */ /* 0x000fec0000010000 */
[----:B------:R-:W1:Y:S02]  /*181c0*/  LDS.128 R72, [R252] ;  /* 0x00000000fc487984 */ /* 0x000e640000000c00 */
[----:B------:R-:W-:Y:S06]  /*181d0*/  BAR.SYNC.DEFER_BLOCKING 0x0 ;  /* 0x0000000000007b1d */ /* 0x000fec0000010000 */
[----:B------:R3:W-:Y:S02]  /*181e0*/  STSM.16.M88.4 [R0], R40 ;  /* 0x0000002800007844 */ /* 0x0007e40000000200 */
[----:B------:R-:W-:Y:S06]  /*181f0*/  BAR.SYNC.DEFER_BLOCKING 0x0 ;  /* 0x0000000000007b1d */ /* 0x000fec0000010000 */
[----:B------:R-:W1:Y:S01]  /*18200*/  LDS.128 R216, [R252] ;  /* 0x00000000fcd87984 */ /* 0x000e620000000c00 */
[----:B---3--:R-:W-:Y:S01]  /*18210*/  IMAD.MOV.U32 R40, RZ, RZ, R76 ;  /* 0x000000ffff287224 */ /* 0x008fe200078e004c */
        /* <DEDUP_REMOVED lines=8> */
[----:B------:R-:W3:Y:S02]  /*182a0*/  LDS.128 R40, [R252] ;  /* 0x00000000fc287984 */ /* 0x000ee40000000c00 */
[----:B------:R-:W-:Y:S01]  /*182b0*/  BAR.SYNC.DEFER_BLOCKING 0x0 ;  /* 0x0000000000007b1d */ /* 0x000fe20000010000 */
[----:B------:R-:W-:Y:S02]  /*182c0*/  IMAD.MOV.U32 R172, RZ, RZ, R141 ;  /* 0x000000ffffac7224 */ /* 0x000fe400078e008d */
[----:B------:R-:W-:-:S03]  /*182d0*/  IMAD.MOV.U32 R174, RZ, RZ, R109 ;  /* 0x000000ffffae7224 */ /* 0x000fc600078e006d */
[----:B----4-:R4:W-:Y:S02]  /*182e0*/  STSM.16.M88.4 [R0], R200 ;  /* 0x000000c800007844 */ /* 0x0109e40000000200 */
[----:B----4-:R-:W-:Y:S02]  /*182f0*/  IMAD.MOV.U32 R202, RZ, RZ, R173 ;  /* 0x000000ffffca7224 */ /* 0x010fe400078e00ad */
[----:B------:R-:W-:Y:S01]  /*18300*/  IMAD.MOV.U32 R173, RZ, RZ, R143 ;  /* 0x000000ffffad7224 */ /* 0x000fe200078e008f */
[----:B------:R-:W-:Y:S01]  /*18310*/  BAR.SYNC.DEFER_BLOCKING 0x0 ;  /* 0x0000000000007b1d */ /* 0x000fe20000010000 */
[----:B------:R-:W-:Y:S01]  /*18320*/  IMAD.MOV.U32 R200, RZ, RZ, R205 ;  /* 0x000000ffffc87224 */ /* 0x000fe200078e00cd */
[----:B------:R-:W-:Y:S01]  /*18330*/  MOV R203, R175 ;  /* 0x000000af00cb7202 */ /* 0x000fe20000000f00 */
[----:B------:R-:W-:-:S03]  /*18340*/  IMAD.MOV.U32 R201, RZ, RZ, R207 ;  /* 0x000000ffffc97224 */ /* 0x000fc600078e00cf */
[----:B------:R-:W4:Y:S02]  /*18350*/  LDS.128 R140, [R252] ;  /* 0x00000000fc8c7984 */ /* 0x000f240000000c00 */
[----:B------:R-:W-:Y:S06]  /*18360*/  BAR.SYNC.DEFER_BLOCKING 0x0 ;  /* 0x0000000000007b1d */ /* 0x000fec0000010000 */
[----:B------:R-:W-:Y:S02]  /*18370*/  STSM.16.M88.4 [R0], R200 ;  /* 0x000000c800007844 */ /* 0x000fe40000000200 */
[----:B------:R-:W-:Y:S01]  /*18380*/  BAR.SYNC.DEFER_BLOCKING 0x0 ;  /* 0x0000000000007b1d */ /* 0x000fe20000010000 */
[----:B------:R-:W-:-:S05]  /*18390*/  MOV R175, R111 ;  /* 0x0000006f00af7202 */ /* 0x000fca0000000f00 */
[----:B------:R-:W4:Y:S02]  /*183a0*/  LDS.128 R108, [R252] ;  /* 0x00000000fc6c7984 */ /* 0x000f240000000c00 */
[----:B------:R-:W-:Y:S06]  /*183b0*/  BAR.SYNC.DEFER_BLOCKING 0x0 ;  /* 0x0000000000007b1d */ /* 0x000fec0000010000 */
[----:B------:R-:W-:Y:S02]  /*183c0*/  STSM.16.M88.4 [R0], R172 ;  /* 0x000000ac00007844 */ /* 0x000fe40000000200 */
[----:B------:R-:W-:Y:S01]  /*183d0*/  BAR.SYNC.DEFER_BLOCKING 0x0 ;  /* 0x0000000000007b1d */ /* 0x000fe20000010000 */
[----:B------:R-:W-:-:S02]  /*183e0*/  IMAD.MOV.U32 R76, RZ, RZ, R77 ;  /* 0x000000ffff4c7224 */ /* 0x000fc400078e004d */
[----:B------:R-:W-:Y:S01]  /*183f0*/  IMAD.MOV.U32 R77, RZ, RZ, R79 ;  /* 0x000000ffff4d7224 */ /* 0x000fe200078e004f */
[----:B------:R-:W-:Y:S02]  /*18400*/  MOV R79, R47 ;  /* 0x0000002f004f7202 */ /* 0x000fe40000000f00 */
[----:B------:R-:W4:Y:S01]  /*18410*/  LDS.128 R200, [R252] ;  /* 0x00000000fcc87984 */ /* 0x000f220000000c00 */
[----:B------:R-:W-:Y:S01]  /*18420*/  IMAD.MOV.U32 R78, RZ, RZ, R45 ;  /* 0x000000ffff4e7224 */ /* 0x000fe200078e002d */
[----:B------:R-:W-:Y:S06]  /*18430*/  BAR.SYNC.DEFER_BLOCKING 0x0 ;  /* 0x0000000000007b1d */ /* 0x000fec0000010000 */
[----:B------:R-:W-:Y:S02]  /*18440*/  STSM.16.M88.4 [R0], R76 ;  /* 0x0000004c00007844 */ /* 0x000fe40000000200 */
[----:B------:R-:W-:Y:S06]  /*18450*/  BAR.SYNC.DEFER_BLOCKING 0x0 ;  /* 0x0000000000007b1d */ /* 0x000fec0000010000 */
[----:B------:R-:W4:Y:S02]  /*18460*/  LDS.128 R204, [R252] ;  /* 0x00000000fccc7984 */ /* 0x000f240000000c00 */
[----:B------:R-:W-:Y:S06]  /*18470*/  BAR.SYNC.DEFER_BLOCKING 0x0 ;  /* 0x0000000000007b1d */ /* 0x000fec0000010000 */
[----:B--2---:R2:W-:Y:S02]  /*18480*/  STSM.16.M88.4 [R0], R220 ;  /* 0x000000dc00007844 */ /* 0x0045e40000000200 */
[----:B------:R-:W-:Y:S06]  /*18490*/  BAR.SYNC.DEFER_BLOCKING 0x0 ;  /* 0x0000000000007b1d */ /* 0x000fec0000010000 */
[----:B--2---:R-:W2:Y:S04]  /*184a0*/  LDL.LU R220, [R1+0x64] ;  /* 0x0000640001dc7983 */ /* 0x004ea80000300800 */
[----:B------:R-:W2:Y:S01]  /*184b0*/  LDL.LU R221, [R1+0x6c] ;  /* 0x00006c0001dd7983 */ /* 0x000ea20000300800 */
[----:B------:R-:W-:Y:S01]  /*184c0*/  IMAD.MOV.U32 R172, RZ, RZ, R208 ;  /* 0x000000ffffac7224 */ /* 0x000fe200078e00d0 */
[----:B------:R-:W-:Y:S01]  /*184d0*/  MOV R173, R210 ;  /* 0x000000d200ad7202 */ /* 0x000fe20000000f00 */
[----:B------:R-:W-:-:S02]  /*184e0*/  IMAD.MOV.U32 R174, RZ, RZ, R176 ;  /* 0x000000ffffae7224 */ /* 0x000fc400078e00b0 */
[----:B------:R-:W-:Y:S01]  /*184f0*/  IMAD.MOV.U32 R175, RZ, RZ, R178 ;  /* 0x000000ffffaf7224 */ /* 0x000fe200078e00b2 */
[----:B------:R-:W-:Y:S01]  /*18500*/  MOV R45, R146 ;  /* 0x00000092002d7202 */ /* 0x000fe20000000f00 */
[----:B------:R-:W-:Y:S01]  /*18510*/  IMAD.MOV.U32 R44, RZ, RZ, R144 ;  /* 0x000000ffff2c7224 */ /* 0x000fe200078e0090 */
[----:B------:R-:W4:Y:S01]  /*18520*/  LDS.128 R76, [R252] ;  /* 0x00000000fc4c7984 */ /* 0x000f220000000c00 */
[----:B------:R-:W-:Y:S01]  /*18530*/  BAR.SYNC.DEFER_BLOCKING 0x0 ;  /* 0x0000000000007b1d */ /* 0x000fe20000010000 */
[----:B------:R-:W-:Y:S02]  /*18540*/  IMAD.MOV.U32 R46, RZ, RZ, R112 ;  /* 0x000000ffff2e7224 */ /* 0x000fe400078e0070 */
[----:B------:R-:W-:-:S03]  /*18550*/  IMAD.MOV.U32 R47, RZ, RZ, R114 ;  /* 0x000000ffff2f7224 */ /* 0x000fc600078e0072 */
[----:B------:R-:W3:Y:S04]  /*18560*/  LDL.LU R232, [R1+0x70] ;  /* 0x0000700001e87983 */ /* 0x000ee80000300800 */
[----:B------:R-:W3:Y:S04]  /*18570*/  LDL.LU R233, [R1+0x78] ;  /* 0x0000780001e97983 */ /* 0x000ee80000300800 */
[----:B------:R-:W-:Y:S01]  /*18580*/  STSM.16.M88.4 [R0], R172 ;  /* 0x000000ac00007844 */ /* 0x000fe20000000200 */
[----:B------:R-:W-:Y:S06]  /*18590*/  BAR.SYNC.DEFER_BLOCKING 0x0 ;  /* 0x0000000000007b1d */ /* 0x000fec0000010000 */
[----:B------:R-:W4:Y:S02]  /*185a0*/  LDS.128 R172, [R252] ;  /* 0x00000000fcac7984 */ /* 0x000f240000000c00 */
[----:B------:R-:W-:Y:S06]  /*185b0*/  BAR.SYNC.DEFER_BLOCKING 0x0 ;  /* 0x0000000000007b1d */ /* 0x000fec0000010000 */
[----:B------:R1:W-:Y:S02]  /*185c0*/  STSM.16.M88.4 [R0], R44 ;  /* 0x0000002c00007844 */ /* 0x0003e40000000200 */
[----:B------:R-:W-:Y:S06]  /*185d0*/  BAR.SYNC.DEFER_BLOCKING 0x0 ;  /* 0x0000000000007b1d */ /* 0x000fec0000010000 */
[----:B------:R-:W4:Y:S01]  /*185e0*/  LDS.128 R224, [R252] ;  /* 0x00000000fce07984 */ /* 0x000f220000000c00 */
        /* <DEDUP_REMOVED lines=12> */
[----:B------:R-:W-:Y:S02]  /*186b0*/  IMAD.MOV.U32 R176, RZ, RZ, R145 ;  /* 0x000000ffffb07224 */ /* 0x000fe400078e0091 */
[----:B------:R-:W-:Y:S02]  /*186c0*/  IMAD.MOV.U32 R177, RZ, RZ, R147 ;  /* 0x000000ffffb17224 */ /* 0x000fe400078e0093 */
[----:B------:R-:W-:Y:S02]  /*186d0*/  IMAD.MOV.U32 R208, RZ, RZ, R209 ;  /* 0x000000ffffd07224 */ /* 0x000fe400078e00d1 */
[----:B------:R-:W-:Y:S01]  /*186e0*/  IMAD.MOV.U32 R209, RZ, RZ, R211 ;  /* 0x000000ffffd17224 */ /* 0x000fe200078e00d3 */
[----:B------:R-:W-:Y:S01]  /*186f0*/  MOV R211, R179 ;  /* 0x000000b300d37202 */ /* 0x000fe20000000f00 */
[----:B------:R-:W-:Y:S01]  /*18700*/  IMAD.MOV.U32 R179, RZ, RZ, R115 ;  /* 0x000000ffffb37224 */ /* 0x000fe200078e0073 */
[----:B------:R-:W-:Y:S01]  /*18710*/  MOV R178, R113 ;  /* 0x0000007100b27202 */ /* 0x000fe20000000f00 */
        /* <DEDUP_REMOVED lines=9> */
[----:B------:R-:W-:Y:S06]  /*187b0*/  BAR.SYNC.DEFER_BLOCKING 0x0 ;  /* 0x0000000000007b1d */ /* 0x000fec0000010000 */
[----:B------:R-:W2:Y:S02]  /*187c0*/  LDS.128 R220, [R252] ;  /* 0x00000000fcdc7984 */ /* 0x000ea40000000c00 */
[----:B------:R-:W-:Y:S06]  /*187d0*/  BAR.SYNC.DEFER_BLOCKING 0x0 ;  /* 0x0000000000007b1d */ /* 0x000fec0000010000 */
[----:B------:R4:W-:Y:S02]  /*187e0*/  STSM.16.M88.4 [R0], R228 ;  /* 0x000000e400007844 */ /* 0x0009e40000000200 */
[----:B------:R-:W-:Y:S06]  /*187f0*/  BAR.SYNC.DEFER_BLOCKING 0x0 ;  /* 0x0000000000007b1d */ /* 0x000fec0000010000 */
[----:B----4-:R-:W4:Y:S04]  /*18800*/  LDL.LU R228, [R1+0x74] ;  /* 0x0000740001e47983 */ /* 0x010f280000300800 */
[----:B------:R-:W4:Y:S01]  /*18810*/  LDL.LU R229, [R1+0x7c] ;  /* 0x00007c0001e57983 */ /* 0x000f220000300800 */
[----:B------:R-:W-:Y:S01]  /*18820*/  IMAD.MOV.U32 R80, RZ, RZ, R212 ;  /* 0x000000ffff507224 */ /* 0x000fe200078e00d4 */
[----:B------:R-:W-:Y:S01]  /*18830*/  MOV R81, R214 ;  /* 0x000000d600517202 */ /* 0x000fe20000000f00 */
[----:B------:R-:W-:Y:S01]  /*18840*/  IMAD.MOV.U32 R82, RZ, RZ, R180 ;  /* 0x000000ffff527224 */ /* 0x000fe200078e00b4 */
[----:B------:R-:W2:Y:S04]  /*18850*/  LDL.LU R244, [R1+0x100] ;  /* 0x0001000001f47983 */ /* 0x000ea80000300800 */
[----:B------:R-:W1:Y:S01]  /*18860*/  LDS.128 R208, [R252] ;  /* 0x00000000fcd07984 */ /* 0x000e620000000c00 */
[----:B------:R-:W-:Y:S01]  /*18870*/  BAR.SYNC.DEFER_BLOCKING 0x0 ;  /* 0x0000000000007b1d */ /* 0x000fe20000010000 */
[----:B------:R-:W-:-:S05]  /*18880*/  IMAD.MOV.U32 R83, RZ, RZ, R182 ;  /* 0x000000ffff537224 */ /* 0x000fca00078e00b6 */
[----:B------:R-:W2:Y:S01]  /*18890*/  LDL.LU R241, [R1+0xf0] ;  /* 0x0000f00001f17983 */ /* 0x000ea20000300800 */
[----:B------:R-:W-:-:S03]  /*188a0*/  MOV R48, R148 ;  /* 0x0000009400307202 */ /* 0x000fc60000000f00 */
[----:B---3--:R-:W-:Y:S01]  /*188b0*/  STSM.16.M88.4 [R0], R232 ;  /* 0x000000e800007844 */ /* 0x008fe20000000200 */
[----:B------:R-:W-:Y:S01]  /*188c0*/  BAR.SYNC.DEFER_BLOCKING 0x0 ;  /* 0x0000000000007b1d */ /* 0x000fe20000010000 */
[----:B------:R-:W-:Y:S01]  /*188d0*/  IMAD.MOV.U32 R49, RZ, RZ, R150 ;  /* 0x000000ffff317224 */ /* 0x000fe200078e0096 */
[----:B------:R-:W-:Y:S01]  /*188e0*/  MOV R51, R118 ;  /* 0x0000007600337202 */ /* 0x000fe20000000f00 */
[----:B------:R-:W-:Y:S01]  /*188f0*/  IMAD.MOV.U32 R50, RZ, RZ, R116 ;  /* 0x000000ffff327224 */ /* 0x000fe200078e0074 */
[----:B------:R-:W-:Y:S01]  /*18900*/  MOV R231, R247 ;  /* 0x000000f700e77202 */ /* 0x000fe20000000f00 */
[----:B------:R-:W-:Y:S02]  /*18910*/  IMAD.MOV.U32 R230, RZ, RZ, R245 ;  /* 0x000000ffffe67224 */ /* 0x000fe400078e00f5 */
[----:B------:R-:W-:Y:S01]  /*18920*/  IMAD.MOV.U32 R212, RZ, RZ, R213 ;  /* 0x000000ffffd47224 */ /* 0x000fe200078e00d5 */
[----:B------:R-:W-:Y:S02]  /*18930*/  MOV R214, R181 ;  /* 0x000000b500d67202 */ /* 0x000fe40000000f00 */
[----:B------:R-:W-:Y:S01]  /*18940*/  MOV R238, R3 ;  /* 0x0000000300ee7202 */ /* 0x000fe20000000f00 */
[----:B------:R-:W-:Y:S01]  /*18950*/  IMAD.MOV.U32 R240, RZ, RZ, R17 ;  /* 0x000000fffff07224 */ /* 0x000fe200078e0011 */
[----:B------:R-:W3:Y:S04]  /*18960*/  LDL.LU R243, [R1+0xe0] ;  /* 0x0000e00001f37983 */ /* 0x000ee80000300800 */
[----:B------:R-:W1:Y:S01]  /*18970*/  LDS.128 R176, [R252] ;  /* 0x00000000fcb07984 */ /* 0x000e620000000c00 */
[----:B------:R-:W-:Y:S01]  /*18980*/  BAR.SYNC.DEFER_BLOCKING 0x0 ;  /* 0x0000000000007b1d */ /* 0x000fe20000010000 */
[----:B------:R-:W-:-:S02]  /*18990*/  IMAD.MOV.U32 R148, RZ, RZ, R149 ;  /* 0x000000ffff947224 */ /* 0x000fc400078e0095 */
[----:B------:R-:W-:Y:S02]  /*189a0*/  IMAD.MOV.U32 R150, RZ, RZ, R117 ;  /* 0x000000ffff967224 */ /* 0x000fe400078e0075 */
[----:B------:R-:W-:Y:S02]  /*189b0*/  IMAD.MOV.U32 R213, RZ, RZ, R215 ;  /* 0x000000ffffd57224 */ /* 0x000fe400078e00d7 */
[----:B------:R-:W-:Y:S01]  /*189c0*/  IMAD R3, R13, R236, RZ ;  /* 0x000000ec0d037224 */ /* 0x000fe200078e02ff */
[----:B------:R-:W3:Y:S04]  /*189d0*/  LDL.LU R237, [R1+0xd0] ;  /* 0x0000d00001ed7983 */ /* 0x000ee80000300800 */
[----:B------:R-:W-:Y:S01]  /*189e0*/  STSM.16.M88.4 [R0], R80 ;  /* 0x0000005000007844 */ /* 0x000fe20000000200 */
[----:B------:R-:W-:Y:S01]  /*189f0*/  BAR.SYNC.DEFER_BLOCKING 0x0 ;  /* 0x0000000000007b1d */ /* 0x000fe20000010000 */
[----:B------:R-:W-:Y:S01]  /*18a00*/  MOV R149, R151 ;  /* 0x0000009700957202 */ /* 0x000fe20000000f00 */
[----:B------:R-:W-:-:S02]  /*18a10*/  IMAD.MOV.U32 R215, RZ, RZ, R183 ;  /* 0x000000ffffd77224 */ /* 0x000fc400078e00b7 */
[----:B------:R-:W-:Y:S02]  /*18a20*/  IMAD.MOV.U32 R242, RZ, RZ, R2 ;  /* 0x000000fffff27224 */ /* 0x000fe400078e0002 */
[----:B------:R-:W-:Y:S01]  /*18a30*/  IMAD R17, R236, 0x80, R3 ;  /* 0x00000080ec117824 */ /* 0x000fe200078e0203 */
[----:B------:R-:W3:Y:S04]  /*18a40*/  LDL.LU R239, [R1+0x108] ;  /* 0x0001080001ef7983 */ /* 0x000ee80000300800 */
[----:B------:R-:W1:Y:S01]  /*18a50*/  LDS.128 R80, [R252] ;  /* 0x00000000fc507984 */ /* 0x000e620000000c00 */
        /* <DEDUP_REMOVED lines=12> */
[----:B------:R-:W-:Y:S01]  /*18b20*/  BAR.SYNC.DEFER_BLOCKING 0x0 ;  /* 0x0000000000007b1d */ /* 0x000fe20000010000 */
[----:B------:R-:W-:-:S05]  /*18b30*/  IMAD.MOV.U32 R151, RZ, RZ, R119 ;  /* 0x000000ffff977224 */ /* 0x000fca00078e0077 */
[----:B----4-:R-:W-:Y:S02]  /*18b40*/  STSM.16.M88.4 [R0], R228 ;  /* 0x000000e400007844 */ /* 0x010fe40000000200 */
[----:B------:R-:W-:Y:S06]  /*18b50*/  BAR.SYNC.DEFER_BLOCKING 0x0 ;  /* 0x0000000000007b1d */ /* 0x000fec0000010000 */
[----:B------:R-:W4:Y:S02]  /*18b60*/  LDS.128 R116, [R252] ;  /* 0x00000000fc747984 */ /* 0x000f240000000c00 */
[----:B------:R-:W-:Y:S06]  /*18b70*/  BAR.SYNC.DEFER_BLOCKING 0x0 ;  /* 0x0000000000007b1d */ /* 0x000fec0000010000 */
[----:B------:R1:W-:Y:S02]  /*18b80*/  STSM.16.M88.4 [R0], R212 ;  /* 0x000000d400007844 */ /* 0x0003e40000000200 */
[----:B------:R-:W-:Y:S06]  /*18b90*/  BAR.SYNC.DEFER_BLOCKING 0x0 ;  /* 0x0000000000007b1d */ /* 0x000fec0000010000 */
[----:B------:R-:W4:Y:S02]  /*18ba0*/  LDS.128 R180, [R252] ;  /* 0x00000000fcb47984 */ /* 0x000f240000000c00 */
[----:B------:R-:W-:Y:S01]  /*18bb0*/  BAR.SYNC.DEFER_BLOCKING 0x0 ;  /* 0x0000000000007b1d */ /* 0x000fe20000010000 */
[----:B------:R-:W-:-:S05]  /*18bc0*/  MOV R84, R85 ;  /* 0x0000005500547202 */ /* 0x000fca0000000f00 */
[----:B------:R2:W-:Y:S01]  /*18bd0*/  STSM.16.M88.4 [R0], R148 ;  /* 0x0000009400007844 */ /* 0x0005e20000000200 */
[----:B------:R-:W-:Y:S01]  /*18be0*/  IMAD.MOV.U32 R85, RZ, RZ, R87 ;  /* 0x000000ffff557224 */ /* 0x000fe200078e0057 */
[----:B------:R-:W-:Y:S01]  /*18bf0*/  MOV R87, R55 ;  /* 0x0000003700577202 */ /* 0x000fe20000000f00 */
[----:B------:R-:W-:Y:S01]  /*18c00*/  IMAD.MOV.U32 R86, RZ, RZ, R53 ;  /* 0x000000ffff567224 */ /* 0x000fe200078e0035 */
[----:B------:R-:W-:Y:S06]  /*18c10*/  BAR.SYNC.DEFER_BLOCKING 0x0 ;  /* 0x0000000000007b1d */ /* 0x000fec0000010000 */
[----:B------:R-:W4:Y:S02]  /*18c20*/  LDS.128 R52, [R252] ;  /* 0x00000000fc347984 */ /* 0x000f240000000c00 */
[----:B------:R-:W-:Y:S01]  /*18c30*/  BAR.SYNC.DEFER_BLOCKING 0x0 ;  /* 0x0000000000007b1d */ /* 0x000fe20000010000 */
[----:B------:R-:W-:-:S02]  /*18c40*/  LEA R2, P3, R3, UR8, 0x2 ;  /* 0x0000000803027c11 */ /* 0x000fc4000f8610ff */
[----:B------:R-:W-:Y:S02]  /*18c50*/  LEA R18, P6, R17, UR8, 0x2 ;  /* 0x0000000811127c11 */ /* 0x000fe4000f8c10ff */
[----:B------:R-:W-:Y:S02]  /*18c60*/  LEA.HI.X.SX32 R3, R3, UR9, 0x2, P3 ;  /* 0x0000000903037c11 */ /* 0x000fe400098f16ff */
[----:B------:R-:W-:Y:S01]  /*18c70*/  ISETP.LT.AND P3, PT, R16, UR6, !P0 ;  /* 0x0000000610007c0c */ /* 0x000fe2000c761270 */
[----:B-1----:R-:W-:Y:S01]  /*18c80*/  IMAD R214, R12, UR28, RZ ;  /* 0x0000001c0cd67c24 */ /* 0x002fe2000f8e02ff */
[----:B------:R-:W-:Y:S01]  /*18c90*/  STSM.16.M88.4 [R0], R84 ;  /* 0x0000005400007844 */ /* 0x000fe20000000200 */
[----:B------:R-:W-:Y:S02]  /*18ca0*/  LEA.HI.X.SX32 R19, R17, UR9, 0x2, P6 ;  /* 0x0000000911137c11 */ /* 0x000fe4000b0f16ff */
[C---:B------:R-:W-:Y:S01]  /*18cb0*/  IMAD.WIDE R212, R214.reuse, 0x4, R2 ;  /* 0x00000004d6d47825 */ /* 0x040fe200078e0202 */
[----:B------:R-:W-:Y:S01]  /*18cc0*/  ULDC UR6, c[0x0][0x228] ;  /* 0x00008a0000067ab9 */ /* 0x000fe20000000800 */
[----:B------:R-:W-:Y:S02]  /*18cd0*/  BAR.SYNC.DEFER_BLOCKING 0x0 ;  /* 0x0000000000007b1d */ /* 0x000fe40000010000 */
[----:B--2---:R-:W-:-:S04]  /*18ce0*/  IMAD.WIDE R150, R214, 0x4, R18 ;  /* 0x00000004d6967825 */ /* 0x004fc800078e0212 */
[----:B------:R-:W-:Y:S04]  /*18cf0*/  @P1 STG.E desc[UR16][R212.64], R244 ;  /* 0x000000f4d4001986 */ /* 0x000fe8000c101910 */
[----:B------:R1:W-:Y:S04]  /*18d00*/  @P3 STG.E desc[UR16][R150.64], R241 ;  /* 0x000000f196003986 */ /* 0x0003e8000c101910 */
[----:B-1----:R-:W2:Y:S01]  /*18d10*/  LDL.LU R241, [R1+0xc0] ;  /* 0x0000c00001f17983 */ /* 0x002ea20000300800 */
[----:B------:R-:W-:Y:S01]  /*18d20*/  IMAD R0, R236, 0x80, R17 ;  /* 0x00000080ec007824 */ /* 0x000fe200078e0211 */
[----:B------:R-:W-:-:S02]  /*18d30*/  ISETP.LT.AND P6, PT, R15, UR4, !P0 ;  /* 0x000000040f007c0c */ /* 0x000fc4000c7c1270 */
[----:B------:R-:W-:Y:S01]  /*18d40*/  ISETP.LT.AND P3, PT, R14, UR14, !P0 ;  /* 0x0000000e0e007c0c */ /* 0x000fe2000c761270 */
[----:B------:R-:W4:Y:S01]  /*18d50*/  LDL.LU R246, [R1+0x104] ;  /* 0x0001040001f67983 */ /* 0x000f220000300800 */
[----:B------:R-:W-:Y:S01]  /*18d60*/  LEA R84, P5, R0, UR8, 0x2 ;  /* 0x0000000800547c11 */ /* 0x000fe2000f8a10ff */
[----:B------:R-:W-:Y:S01]  /*18d70*/  VIADD R17, R214, UR28 ;  /* 0x0000001cd6117c36 */ /* 0x000fe20008000000 */
[----:B------:R-:W-:Y:S01]  /*18d80*/  ISETP.LT.AND P0, PT, R16, UR10, !P2 ;  /* 0x0000000a10007c0c */ /* 0x000fe2000d701270 */
[----:B------:R-:W4:Y:S01]  /*18d90*/  LDL.LU R244, [R1+0xf4] ;  /* 0x0000f40001f47983 */ /* 0x000f220000300800 */
[----:B------:R-:W-:Y:S01]  /*18da0*/  LEA.HI.X.SX32 R85, R0, UR9, 0x2, P5 ;  /* 0x0000000900557c11 */ /* 0x000fe2000a8f16ff */
[----:B------:R-:W-:Y:S01]  /*18db0*/  IMAD.WIDE R212, R17, 0x4, R2 ;  /* 0x0000000411d47825 */ /* 0x000fe200078e0202 */
[----:B------:R-:W-:Y:S01]  /*18dc0*/  LEA R0, R236, R0, 0x7 ;  /* 0x00000000ec007211 */ /* 0x000fe200078e38ff */
[----:B------:R-:W-:Y:S01]  /*18dd0*/  ULDC UR4, c[0x0][0x22c] ;  /* 0x00008b0000047ab9 */ /* 0x000fe20000000800 */
[----:B------:R-:W-:Y:S01]  /*18de0*/  ULDC UR10, c[0x0][0x228] ;  /* 0x00008a00000a7ab9 */ /* 0x000fe20000000800 */
[----:B------:R-:W-:Y:S01]  /*18df0*/  IMAD.WIDE R148, R214, 0x4, R84 ;  /* 0x00000004d6947825 */ /* 0x000fe200078e0254 */
[----:B------:R-:W-:-:S04]  /*18e00*/  LEA R86, P5, R0, UR8, 0x2 ;  /* 0x0000000800567c11 */ /* 0x000fc8000f8a10ff */
[----:B---3--:R1:W-:Y:S01]  /*18e10*/  @P6 STG.E desc[UR16][R148.64], R243 ;  /* 0x000000f394006986 */ /* 0x0083e2000c101910 */
[----:B------:R-:W-:Y:S01]  /*18e20*/  LEA.HI.X.SX32 R87, R0, UR9, 0x2, P5 ;  /* 0x0000000900577c11 */ /* 0x000fe2000a8f16ff */
[----:B------:R-:W-:Y:S01]  /*18e30*/  ULDC.64 UR8, c[0x0][0x228] ;  /* 0x00008a0000087ab9 */ /* 0x000fe20000000a00 */
[----:B------:R-:W-:Y:S01]  /*18e40*/  ISETP.LT.AND P6, PT, R13, UR12, !P2 ;  /* 0x0000000c0d007c0c */ /* 0x000fe2000d7c1270 */
[----:B------:R-:W-:Y:S01]  /*18e50*/  IMAD.WIDE R150, R17, 0x4, R18 ;  /* 0x0000000411967825 */ /* 0x000fe200078e0212 */
[----:B------:R-:W-:Y:S01]  /*18e60*/  ISETP.LT.AND P5, PT, R15, UR8, !P2 ;  /* 0x000000080f007c0c */ /* 0x000fe2000d7a1270 */
[----:B------:R-:W-:Y:S02]  /*18e70*/  ULDC UR8, c[0x0][0x228] ;  /* 0x00008a0000087ab9 */ /* 0x000fe40000000800 */
[----:B-1----:R-:W-:Y:S01]  /*18e80*/  IMAD.WIDE R148, R214, 0x4, R86 ;  /* 0x00000004d6947825 */ /* 0x002fe200078e0256 */
[----:B------:R-:W3:Y:S01]  /*18e90*/  LDL.LU R243, [R1+0xe4] ;  /* 0x0000e40001f37983 */ /* 0x000ee20000300800 */
[----:B------:R-:W-:-:S03]  /*18ea0*/  ULDC UR12, c[0x0][0x228] ;  /* 0x00008a00000c7ab9 */ /* 0x000fc60000000800 */
[----:B------:R1:W-:Y:S04]  /*18eb0*/  @P3 STG.E desc[UR16][R148.64], R237 ;  /* 0x000000ed94003986 */ /* 0x0003e8000c101910 */
[----:B-1----:R-:W3:Y:S01]  /*18ec0*/  LDL.LU R237, [R1+0xd4] ;  /* 0x0000d40001ed7983 */ /* 0x002ee20000300800 */
[----:B------:R-:W-:-:S03]  /*18ed0*/  IMAD.WIDE R148, R17, 0x4, R84 ;  /* 0x0000000411947825 */ /* 0x000fc600078e0254 */
[----:B--2---:R-:W-:Y:S04]  /*18ee0*/  @P6 STG.E desc[UR16][R212.64], R241 ;  /* 0x000000f1d4006986 */ /* 0x004fe8000c101910 */
[----:B------:R-:W-:Y:S04]  /*18ef0*/  @P0 STG.E desc[UR16][R150.64], R242 ;  /* 0x000000f296000986 */ /* 0x000fe8000c101910 */
[----:B------:R1:W-:Y:S04]  /*18f00*/  @P5 STG.E desc[UR16][R148.64], R238 ;  /* 0x000000ee94005986 */ /* 0x0003e8000c101910 */
[----:B-1----:R-:W2:Y:S01]  /*18f10*/  LDL.LU R238, [R1+0xc4] ;  /* 0x0000c40001ee7983 */ /* 0x002ea20000300800 */
[----:B------:R-:W-:-:S02]  /*18f20*/  ISETP.LT.AND P2, PT, R14, UR26, !P2 ;  /* 0x0000001a0e007c0c */ /* 0x000fc4000d741270 */
[----:B------:R-:W-:Y:S01]  /*18f30*/  ISETP.LT.AND P0, PT, R13, UR22, !P4 ;  /* 0x000000160d007c0c */ /* 0x000fe2000e701270 */
[C---:B------:R-:W-:Y:S01]  /*18f40*/  IMAD.WIDE R148, R17.reuse, 0x4, R86 ;  /* 0x0000000411947825 */ /* 0x040fe200078e0256 */
[----:B------:R-:W-:Y:S01]  /*18f50*/  ISETP.LT.AND P6, PT, R16, UR20, !P4 ;  /* 0x0000001410007c0c */ /* 0x000fe2000e7c1270 */
[----:B------:R-:W2:Y:S02]  /*18f60*/  LDL.LU R241, [R1+0xb4] ;  /* 0x0000b40001f17983 */ /* 0x000ea40000300800 */
[----:B------:R-:W-:Y:S02]  /*18f70*/  VIADD R17, R17, UR28 ;  /* 0x0000001c11117c36 */ /* 0x000fe40008000000 */
[----:B------:R-:W-:Y:S01]  /*18f80*/  VIADD R0, R12, 0x3 ;  /* 0x000000030c007836 */ /* 0x000fe20000000000 */
[----:B------:R-:W-:Y:S01]  /*18f90*/  ISETP.LT.AND P5, PT, R15, UR18, !P4 ;  /* 0x000000120f007c0c */ /* 0x000fe2000e7a1270 */
[----:B------:R-:W2:Y:S01]  /*18fa0*/  LDL.LU R242, [R1+0xa4] ;  /* 0x0000a40001f27983 */ /* 0x000ea20000300800 */
[----:B------:R-:W-:Y:S01]  /*18fb0*/  ISETP.LT.AND P4, PT, R14, UR24, !P4 ;  /* 0x000000180e007c0c */ /* 0x000fe2000e781270 */
[C---:B------:R-:W-:Y:S01]  /*18fc0*/  IMAD.WIDE R214, R17.reuse, 0x4, R2 ;  /* 0x0000000411d67825 */ /* 0x040fe200078e0202 */
[----:B------:R-:W-:Y:S01]  /*18fd0*/  ISETP.GE.AND P1, PT, R0, UR4, PT ;  /* 0x0000000400007c0c */ /* 0x000fe2000bf26270 */
[----:B------:R1:W-:Y:S02]  /*18fe0*/  @P2 STG.E desc[UR16][R148.64], R240 ;  /* 0x000000f094002986 */ /* 0x0003e4000c101910 */
[----:B------:R-:W-:-:S04]  /*18ff0*/  IMAD.WIDE R212, R17, 0x4, R18 ;  /* 0x0000000411d47825 */ /* 0x000fc800078e0212 */
[----:B------:R-:W-:Y:S01]  /*19000*/  IMAD.WIDE R150, R17, 0x4, R84 ;  /* 0x0000000411967825 */ /* 0x000fe200078e0254 */
[----:B----4-:R-:W-:Y:S01]  /*19010*/  @P0 STG.E desc[UR16][R214.64], R246 ;  /* 0x000000f6d6000986 */ /* 0x010fe2000c101910 */
[----:B------:R-:W-:Y:S01]  /*19020*/  ISETP.LT.AND P0, PT, R13, UR30, !P1 ;  /* 0x0000001e0d007c0c */ /* 0x000fe2000cf01270 */
[----:B------:R-:W-:Y:S02]  /*19030*/  ULDC UR4, c[0x0][0x22c] ;  /* 0x00008b0000047ab9 */ /* 0x000fe40000000800 */
[----:B-1----:R-:W4:Y:S01]  /*19040*/  LDL.LU R240, [R1+0x94] ;  /* 0x0000940001f07983 */ /* 0x002f220000300800 */
[C---:B------:R-:W-:Y:S01]  /*19050*/  IMAD.WIDE R148, R17.reuse, 0x4, R86 ;  /* 0x0000000411947825 */ /* 0x040fe200078e0256 */
[----:B------:R-:W-:Y:S02]  /*19060*/  IADD3 R17, R17, UR28, RZ ;  /* 0x0000001c11117c10 */ /* 0x000fe4000fffe0ff */
[----:B------:R-:W-:Y:S04]  /*19070*/  @P6 STG.E desc[UR16][R212.64], R244 ;  /* 0x000000f4d4006986 */ /* 0x000fe8000c101910 */
[----:B---3--:R-:W-:Y:S04]  /*19080*/  @P5 STG.E desc[UR16][R150.64], R243 ;  /* 0x000000f396005986 */ /* 0x008fe8000c101910 */
[----:B------:R1:W-:Y:S02]  /*19090*/  @P4 STG.E desc[UR16][R148.64], R237 ;  /* 0x000000ed94004986 */ /* 0x0003e4000c101910 */
[----:B-1----:R-:W-:-:S02]  /*190a0*/  IMAD.WIDE R148, R17, 0x4, R2 ;  /* 0x0000000411947825 */ /* 0x002fc400078e0202 */
[----:B------:R-:W3:Y:S04]  /*190b0*/  LDL.LU R237, [R1+0xf8] ;  /* 0x0000f80001ed7983 */ /* 0x000ee80000300800 */
[----:B--2---:R1:W-:Y:S04]  /*190c0*/  @P0 STG.E desc[UR16][R148.64], R238 ;  /* 0x000000ee94000986 */ /* 0x0043e8000c101910 */
[----:B-1----:R-:W2:Y:S01]  /*190d0*/  LDL.LU R238, [R1+0xe8] ;  /* 0x0000e80001ee7983 */ /* 0x002ea20000300800 */
[----:B------:R-:W-:Y:S02]  /*190e0*/  IADD3 R0, R12, 0x4, RZ ;  /* 0x000000040c007810 */ /* 0x000fe40007ffe0ff */
[----:B------:R-:W-:Y:S01]  /*190f0*/  ISETP.LT.AND P5, PT, R15, UR6, !P1 ;  /* 0x000000060f007c0c */ /* 0x000fe2000cfa1270 */
[----:B------:R-:W-:Y:S01]  /*19100*/  IMAD.WIDE R214, R17, 0x4, R18 ;  /* 0x0000000411d67825 */ /* 0x000fe200078e0212 */
[----:B------:R-:W-:Y:S01]  /*19110*/  ISETP.GE.AND P3, PT, R0, UR4, PT ;  /* 0x0000000400007c0c */ /* 0x000fe2000bf66270 */
[----:B------:R-:W-:Y:S01]  /*19120*/  ULDC UR4, c[0x0][0x22c] ;  /* 0x00008b0000047ab9 */ /* 0x000fe20000000800 */
[----:B------:R-:W2:Y:S01]  /*19130*/  LDL.LU R243, [R1+0xd8] ;  /* 0x0000d80001f37983 */ /* 0x000ea20000300800 */
[----:B------:R-:W-:Y:S01]  /*19140*/  VIADD R0, R12, 0x5 ;  /* 0x000000050c007836 */ /* 0x000fe20000000000 */
[----:B------:R-:W-:-:S04]  /*19150*/  ULDC UR6, c[0x0][0x228] ;  /* 0x00008a0000067ab9 */ /* 0x000fc80000000800 */
[----:B------:R-:W-:Y:S01]  /*19160*/  ISETP.GE.AND P2, PT, R0, UR4, PT ;  /* 0x0000000400007c0c */ /* 0x000fe2000bf46270 */
[----:B------:R-:W-:Y:S02]  /*19170*/  ULDC UR4, c[0x0][0x228] ;  /* 0x00008a0000047ab9 */ /* 0x000fe40000000800 */
[----:B------:R-:W-:Y:S01]  /*19180*/  ISETP.LT.AND P4, PT, R16, UR4, !P1 ;  /* 0x0000000410007c0c */ /* 0x000fe2000cf81270 */
[C---:B------:R-:W-:Y:S01]  /*19190*/  IMAD.WIDE R212, R17.reuse, 0x4, R84 ;  /* 0x0000000411d47825 */ /* 0x040fe200078e0254 */
[----:B------:R-:W-:Y:S01]  /*191a0*/  ISETP.LT.AND P1, PT, R14, UR8, !P1 ;  /* 0x000000080e007c0c */ /* 0x000fe2000cf21270 */
[----:B------:R-:W-:Y:S02]  /*191b0*/  ULDC UR4, c[0x0][0x22c] ;  /* 0x00008b0000047ab9 */ /* 0x000fe40000000800 */
[----:B------:R-:W-:Y:S02]  /*191c0*/  VIADD R228, R12, 0x6 ;  /* 0x000000060ce47836 */ /* 0x000fe40000000000 */
[----:B------:R-:W-:Y:S01]  /*191d0*/  IMAD.WIDE R150, R17, 0x4, R86 ;  /* 0x0000000411967825 */ /* 0x000fe200078e0256 */
[----:B------:R-:W-:Y:S01]  /*191e0*/  ISETP.LT.AND P6, PT, R13, UR10, !P3 ;  /* 0x0000000a0d007c0c */ /* 0x000fe2000dfc1270 */
[----:B------:R-:W-:Y:S01]  /*191f0*/  ULDC UR8, c[0x0][0x228] ;  /* 0x00008a0000087ab9 */ /* 0x000fe20000000800 */
[----:B------:R-:W-:Y:S01]  /*19200*/  ISETP.GE.AND P0, PT, R228, UR4, PT ;  /* 0x00000004e4007c0c */ /* 0x000fe2000bf06270 */
[----:B------:R-:W-:Y:S01]  /*19210*/  ULDC UR4, c[0x0][0x228] ;  /* 0x00008a0000047ab9 */ /* 0x000fe20000000800 */
[----:B------:R-:W-:Y:S01]  /*19220*/  VIADD R0, R17, UR28 ;  /* 0x0000001c11007c36 */ /* 0x000fe20008000000 */
[----:B------:R1:W-:Y:S01]  /*19230*/  @P4 STG.E desc[UR16][R214.64], R241 ;  /* 0x000000f1d6004986 */ /* 0x0003e2000c101910 */
[----:B------:R-:W-:-:S03]  /*19240*/  ULDC UR10, c[0x0][0x228] ;  /* 0x00008a00000a7ab9 */ /* 0x000fc60000000800 */
[----:B------:R3:W-:Y:S04]  /*19250*/  @P5 STG.E desc[UR16][R212.64], R242 ;  /* 0x000000f2d4005986 */ /* 0x0007e8000c101910 */
[----:B----4-:R4:W-:Y:S04]  /*19260*/  @P1 STG.E desc[UR16][R150.64], R240 ;  /* 0x000000f096001986 */ /* 0x0109e8000c101910 */
[----:B-1----:R-:W2:Y:S01]  /*19270*/  LDL.LU R241, [R1+0xc8] ;  /* 0x0000c80001f17983 */ /* 0x002ea20000300800 */
[----:B------:R-:W-:Y:S01]  /*19280*/  ISETP.LT.AND P1, PT, R16, UR4, !P3 ;  /* 0x0000000410007c0c */ /* 0x000fe2000df21270 */
[----:B------:R-:W-:-:S02]  /*19290*/  ULDC UR4, c[0x0][0x228] ;  /* 0x00008a0000047ab9 */ /* 0x000fc40000000800 */
[----:B---3--:R-:W3:Y:S01]  /*192a0*/  LDL.LU R242, [R1+0xb8] ;  /* 0x0000b80001f27983 */ /* 0x008ee20000300800 */
[----:B------:R-:W-:Y:S01]  /*192b0*/  ISETP.LT.AND P4, PT, R15, UR4, !P3 ;  /* 0x000000040f007c0c */ /* 0x000fe2000df81270 */
[----:B------:R-:W-:Y:S01]  /*192c0*/  IMAD.WIDE R148, R0, 0x4, R2 ;  /* 0x0000000400947825 */ /* 0x000fe200078e0202 */
[----:B------:R-:W-:Y:S01]  /*192d0*/  IADD3 R212, R12, 0x7, RZ ;  /* 0x000000070cd47810 */ /* 0x000fe20007ffe0ff */
[----:B----4-:R-:W4:Y:S01]  /*192e0*/  LDL.LU R240, [R1+0xa8] ;  /* 0x0000a80001f07983 */ /* 0x010f220000300800 */
[----:B------:R-:W-:Y:S01]  /*192f0*/  ISETP.LT.AND P5, PT, R13, UR8, !P2 ;  /* 0x000000080d007c0c */ /* 0x000fe2000d7a1270 */
[----:B------:R-:W-:Y:S01]  /*19300*/  IMAD.WIDE R150, R0, 0x4, R84 ;  /* 0x0000000400967825 */ /* 0x000fe200078e0254 */
[----:B------:R-:W-:Y:S01]  /*19310*/  ISETP.LT.AND P3, PT, R14, UR6, !P3 ;  /* 0x000000060e007c0c */ /* 0x000fe2000df61270 */
[----:B------:R1:W-:Y:S01]  /*19320*/  @P6 STG.E desc[UR16][R148.64], R239 ;  /* 0x000000ef94006986 */ /* 0x0003e2000c101910 */
[----:B------:R-:W-:Y:S01]  /*19330*/  ULDC UR4, c[0x0][0x22c] ;  /* 0x00008b0000047ab9 */ /* 0x000fe20000000800 */
[C---:B------:R-:W-:Y:S01]  /*19340*/  VIADD R17, R0.reuse, UR28 ;  /* 0x0000001c00117c36 */ /* 0x040fe20008000000 */
[----:B------:R-:W-:Y:S01]  /*19350*/  ULDC UR6, c[0x0][0x228] ;  /* 0x00008a0000067ab9 */ /* 0x000fe20000000800 */
[----:B------:R-:W4:Y:S01]  /*19360*/  LDL.LU R244, [R1+0x98] ;  /* 0x0000980001f47983 */ /* 0x000f220000300800 */
[----:B------:R-:W-:Y:S01]  /*19370*/  ULDC UR8, c[0x0][0x228] ;  /* 0x00008a0000087ab9 */ /* 0x000fe20000000800 */
[----:B-1----:R-:W-:-:S02]  /*19380*/  IMAD.WIDE R148, R0, 0x4, R18 ;  /* 0x0000000400947825 */ /* 0x002fc400078e0212 */
[----:B------:R-:W4:Y:S04]  /*19390*/  LDL.LU R239, [R1+0x10c] ;  /* 0x00010c0001ef7983 */ /* 0x000f280000300800 */
[----:B------:R1:W-:Y:S04]  /*193a0*/  @P1 STG.E desc[UR16][R148.64], R237 ;  /* 0x000000ed94001986 */ /* 0x0003e8000c101910 */
[----:B-1----:R-:W4:Y:S04]  /*193b0*/  LDL.LU R237, [R1+0xfc] ;  /* 0x0000fc0001ed7983 */ /* 0x002f280000300800 */
[----:B--2---:R1:W-:Y:S04]  /*193c0*/  @P4 STG.E desc[UR16][R150.64], R238 ;  /* 0x000000ee96004986 */ /* 0x0043e8000c101910 */
[----:B-1----:R-:W2:Y:S01]  /*193d0*/  LDL.LU R238, [R1+0xec] ;  /* 0x0000ec0001ee7983 */ /* 0x002ea20000300800 */
[----:B------:R-:W-:-:S02]  /*193e0*/  ISETP.LT.AND P6, PT, R16, UR10, !P2 ;  /* 0x0000000a10007c0c */ /* 0x000fc4000d7c1270 */
[----:B------:R-:W-:Y:S01]  /*193f0*/  ISETP.GE.AND P1, PT, R212, UR4, PT ;  /* 0x00000004d4007c0c */ /* 0x000fe2000bf26270 */
[----:B------:R-:W-:Y:S01]  /*19400*/  ULDC UR4, c[0x0][0x228] ;  /* 0x00008a0000047ab9 */ /* 0x000fe20000000800 */
[----:B------:R-:W-:Y:S01]  /*19410*/  IMAD.WIDE R212, R0, 0x4, R86 ;  /* 0x0000000400d47825 */ /* 0x000fe200078e0256 */
[----:B------:R-:W-:Y:S01]  /*19420*/  ISETP.LT.AND P4, PT, R15, UR4, !P2 ;  /* 0x000000040f007c0c */ /* 0x000fe2000d781270 */
[----:B------:R-:W-:Y:S01]  /*19430*/  ULDC UR4, c[0x0][0x228] ;  /* 0x00008a0000047ab9 */ /* 0x000fe20000000800 */
[----:B------:R-:W-:Y:S01]  /*19440*/  ULDC UR10, c[0x0][0x228] ;  /* 0x00008a00000a7ab9 */ /* 0x000fe20000000800 */
[C---:B------:R-:W-:Y:S01]  /*19450*/  IMAD.WIDE R150, R17.reuse, 0x4, R2 ;  /* 0x0000000411967825 */ /* 0x040fe200078e0202 */
[----:B------:R1:W-:Y:S03]  /*19460*/  @P3 STG.E desc[UR16][R212.64], R243 ;  /* 0x000000f3d4003986 */ /* 0x0003e6000c101910 */
[----:B------:R-:W-:Y:S01]  /*19470*/  IMAD.WIDE R148, R17, 0x4, R18 ;  /* 0x0000000411947825 */ /* 0x000fe200078e0212 */
[----:B------:R-:W-:Y:S01]  /*19480*/  ISETP.LT.AND P2, PT, R14, UR4, !P2 ;  /* 0x000000040e007c0c */ /* 0x000fe2000d741270 */
[----:B------:R-:W-:Y:S01]  /*19490*/  ULDC UR4, c[0x0][0x22c] ;  /* 0x00008b0000047ab9 */ /* 0x000fe20000000800 */
[----:B------:R-:W-:Y:S01]  /*194a0*/  ISETP.LT.AND P3, PT, R13, UR6, !P0 ;  /* 0x000000060d007c0c */ /* 0x000fe2000c761270 */
[----:B------:R-:W-:-:S02]  /*194b0*/  VIADD R214, R17, UR28 ;  /* 0x0000001c11d67c36 */ /* 0x000fc40008000000 */
[----:B------:R-:W-:Y:S01]  /*194c0*/  IMAD.WIDE R228, R17, 0x4, R86 ;  /* 0x0000000411e47825 */ /* 0x000fe200078e0256 */
[----:B------:R-:W-:Y:S01]  /*194d0*/  IADD3 R0, R12, 0x8, RZ ;  /* 0x000000080c007810 */ /* 0x000fe20007ffe0ff */
[----:B------:R-:W-:Y:S01]  /*194e0*/  ULDC UR6, c[0x0][0x228] ;  /* 0x00008a0000067ab9 */ /* 0x000fe20000000800 */
[----:B-1----:R-:W2:Y:S04]  /*194f0*/  LDL.LU R243, [R1+0xdc] ;  /* 0x0000dc0001f37983 */ /* 0x002ea80000300800 */
[----:B------:R1:W-:Y:S04]  /*19500*/  @P5 STG.E desc[UR16][R150.64], R241 ;  /* 0x000000f196005986 */ /* 0x0003e8000c101910 */
[----:B---3--:R3:W-:Y:S01]  /*19510*/  @P6 STG.E desc[UR16][R148.64], R242 ;  /* 0x000000f294006986 */ /* 0x0087e2000c101910 */
[----:B------:R-:W-:Y:S01]  /*19520*/  ISETP.LT.AND P5, PT, R16, UR8, !P0 ;  /* 0x0000000810007c0c */ /* 0x000fe2000c7a1270 */
[----:B------:R-:W-:Y:S01]  /*19530*/  IMAD.WIDE R212, R214, 0x4, R2 ;  /* 0x00000004d6d47825 */ /* 0x000fe200078e0202 */
[----:B------:R-:W-:Y:S01]  /*19540*/  ISETP.LT.AND P6, PT, R15, UR10, !P0 ;  /* 0x0000000a0f007c0c */ /* 0x000fe2000c7c1270 */
[----:B------:R-:W-:Y:S01]  /*19550*/  ULDC UR8, c[0x0][0x228] ;  /* 0x00008a0000087ab9 */ /* 0x000fe20000000800 */
[----:B------:R-:W-:Y:S01]  /*19560*/  ULDC UR10, c[0x0][0x228] ;  /* 0x00008a00000a7ab9 */ /* 0x000fe20000000800 */
[----:B-1----:R-:W2:Y:S01]  /*19570*/  LDL.LU R241, [R1+0xcc] ;  /* 0x0000cc0001f17983 */ /* 0x002ea20000300800 */
[----:B---3--:R-:W-:-:S03]  /*19580*/  IMAD.WIDE R148, R17, 0x4, R84 ;  /* 0x0000000411947825 */ /* 0x008fc600078e0254 */
[----:B------:R-:W3:Y:S04]  /*19590*/  LDL.LU R242, [R1+0xbc] ;  /* 0x0000bc0001f27983 */ /* 0x000ee80000300800 */
[----:B----4-:R1:W-:Y:S01]  /*195a0*/  @P4 STG.E desc[UR16][R148.64], R240 ;  /* 0x000000f094004986 */ /* 0x0103e2000c101910 */
[----:B------:R-:W-:-:S03]  /*195b0*/  IMAD.WIDE R150, R214, 0x4, R18 ;  /* 0x00000004d6967825 */ /* 0x000fc600078e0212 */
[----:B-1----:R-:W4:Y:S01]  /*195c0*/  LDL.LU R240, [R1+0xac] ;  /* 0x0000ac0001f07983 */ /* 0x002f220000300800 */
[----:B------:R-:W-:-:S03]  /*195d0*/  IMAD.WIDE R148, R214, 0x4, R84 ;  /* 0x00000004d6947825 */ /* 0x000fc600078e0254 */
[----:B------:R-:W-:Y:S04]  /*195e0*/  @P2 STG.E desc[UR16][R228.64], R244 ;  /* 0x000000f4e4002986 */ /* 0x000fe8000c101910 */
[----:B------:R1:W-:Y:S04]  /*195f0*/  @P3 STG.E desc[UR16][R212.64], R239 ;  /* 0x000000efd4003986 */ /* 0x0003e8000c101910 */
[----:B------:R1:W-:Y:S04]  /*19600*/  @P5 STG.E desc[UR16][R150.64], R237 ;  /* 0x000000ed96005986 */ /* 0x0003e8000c101910 */
[----:B-1----:R-:W4:Y:S04]  /*19610*/  LDL.LU R239, [R1+0x9c] ;  /* 0x00009c0001ef7983 */ /* 0x002f280000300800 */
[----:B------:R-:W4:Y:S04]  /*19620*/  LDL.LU R237, [R1+0x80] ;  /* 0x0000800001ed7983 */ /* 0x000f280000300800 */
[----:B--2---:R1:W-:Y:S04]  /*19630*/  @P6 STG.E desc[UR16][R148.64], R238 ;  /* 0x000000ee94006986 */ /* 0x0043e8000c101910 */
[----:B-1----:R-:W2:Y:S01]  /*19640*/  LDL.LU R238, [R1] ;  /* 0x0000000001ee7983 */ /* 0x002ea20000300800 */
[----:B------:R-:W-:Y:S01]  /*19650*/  ISETP.GE.AND P4, PT, R0, UR4, PT ;  /* 0x0000000400007c0c */ /* 0x000fe2000bf86270 */
[----:B------:R-:W-:-:S02]  /*19660*/  ULDC UR4, c[0x0][0x228] ;  /* 0x00008a0000047ab9 */ /* 0x000fc40000000800 */
[----:B------:R-:W-:Y:S01]  /*19670*/  ISETP.LT.AND P3, PT, R14, UR4, !P0 ;  /* 0x000000040e007c0c */ /* 0x000fe2000c761270 */
[----:B------:R-:W-:Y:S01]  /*19680*/  VIADD R0, R12, 0x9 ;  /* 0x000000090c007836 */ /* 0x000fe20000000000 */
[----:B------:R-:W-:Y:S01]  /*19690*/  ISETP.LT.AND P0, PT, R13, UR6, !P1 ;  /* 0x000000060d007c0c */ /* 0x000fe2000cf01270 */
[----:B------:R-:W-:Y:S01]  /*196a0*/  ULDC UR4, c[0x0][0x22c] ;  /* 0x00008b0000047ab9 */ /* 0x000fe20000000800 */
[----:B------:R-:W-:Y:S01]  /*196b0*/  ISETP.LT.AND P5, PT, R16, UR8, !P1 ;  /* 0x0000000810007c0c */ /* 0x000fe2000cfa1270 */
[C---:B------:R-:W-:Y:S01]  /*196c0*/  VIADD R17, R214.reuse, UR28 ;  /* 0x0000001cd6117c36 */ /* 0x040fe20008000000 */
[----:B------:R-:W-:Y:S01]  /*196d0*/  ISETP.LT.AND P6, PT, R15, UR10, !P1 ;  /* 0x0000000a0f007c0c */ /* 0x000fe2000cfc1270 */
[----:B------:R-:W-:Y:S01]  /*196e0*/  IMAD.WIDE R214, R214, 0x4, R86 ;  /* 0x00000004d6d67825 */ /* 0x000fe200078e0256 */
[----:B------:R-:W-:Y:S01]  /*196f0*/  ISETP.GE.AND P2, PT, R0, UR4, PT ;  /* 0x0000000400007c0c */ /* 0x000fe2000bf46270 */
[----:B------:R-:W-:Y:S01]  /*19700*/  ULDC UR4, c[0x0][0x22c] ;  /* 0x00008b0000047ab9 */ /* 0x000fe20000000800 */
[----:B------:R-:W-:Y:S01]  /*19710*/  IADD3 R0, R12, 0xa, RZ ;  /* 0x0000000a0c007810 */ /* 0x000fe20007ffe0ff */
[C---:B------:R-:W-:Y:S01]  /*19720*/  IMAD.WIDE R212, R17.reuse, 0x4, R2 ;  /* 0x0000000411d47825 */ /* 0x040fe200078e0202 */
[----:B------:R-:W-:Y:S01]  /*19730*/  ULDC UR6, c[0x0][0x228] ;  /* 0x00008a0000067ab9 */ /* 0x000fe20000000800 */
[----:B------:R-:W-:Y:S01]  /*19740*/  @P3 STG.E desc[UR16][R214.64], R243 ;  /* 0x000000f3d6003986 */ /* 0x000fe2000c101910 */
[----:B------:R-:W-:Y:S01]  /*19750*/  ISETP.GE.AND P3, PT, R0, UR4, PT ;  /* 0x0000000400007c0c */ /* 0x000fe2000bf66270 */
[----:B------:R-:W-:Y:S01]  /*19760*/  IMAD.WIDE R150, R17, 0x4, R18 ;  /* 0x0000000411967825 */ /* 0x000fe200078e0212 */
[----:B------:R-:W-:Y:S01]  /*19770*/  ULDC UR4, c[0x0][0x228] ;  /* 0x00008a0000047ab9 */ /* 0x000fe20000000800 */
[----:B------:R-:W-:-:S02]  /*19780*/  ULDC UR8, c[0x0][0x228] ;  /* 0x00008a0000087ab9 */ /* 0x000fc40000000800 */
[----:B------:R-:W-:Y:S01]  /*19790*/  IMAD.WIDE R148, R17, 0x4, R84 ;  /* 0x0000000411947825 */ /* 0x000fe200078e0254 */
[----:B------:R-:W-:Y:S01]  /*197a0*/  ISETP.LT.AND P1, PT, R14, UR4, !P1 ;  /* 0x000000040e007c0c */ /* 0x000fe2000cf21270 */
[----:B------:R-:W-:Y:S01]  /*197b0*/  ULDC UR4, c[0x0][0x228] ;  /* 0x00008a0000047ab9 */ /* 0x000fe20000000800 */
[----:B------:R-:W-:Y:S01]  /*197c0*/  ULDC UR10, c[0x0][0x228] ;  /* 0x00008a00000a7ab9 */ /* 0x000fe20000000800 */
[----:B------:R1:W-:Y:S01]  /*197d0*/  @P0 STG.E desc[UR16][R212.64], R241 ;  /* 0x000000f1d4000986 */ /* 0x0003e2000c101910 */
[----:B------:R-:W-:Y:S01]  /*197e0*/  ISETP.LT.AND P0, PT, R13, UR4, !P4 ;  /* 0x000000040d007c0c */ /* 0x000fe2000e701270 */
[----:B------:R-:W-:Y:S01]  /*197f0*/  VIADD R231, R17, UR28 ;  /* 0x0000001c11e77c36 */ /* 0x000fe20008000000 */
[----:B------:R-:W-:Y:S01]  /*19800*/  ULDC UR4, c[0x0][0x228] ;  /* 0x00008a0000047ab9 */ /* 0x000fe20000000800 */
[----:B---3--:R3:W-:Y:S02]  /*19810*/  @P5 STG.E desc[UR16][R150.64], R242 ;  /* 0x000000f296005986 */ /* 0x0087e4000c101910 */
[----:B-1----:R-:W-:-:S02]  /*19820*/  IMAD.WIDE R212, R231, 0x4, R18 ;  /* 0x00000004e7d47825 */ /* 0x002fc400078e0212 */
[----:B----4-:R1:W-:Y:S01]  /*19830*/  @P6 STG.E desc[UR16][R148.64], R240 ;  /* 0x000000f094006986 */ /* 0x0103e2000c101910 */
[----:B------:R-:W-:Y:S01]  /*19840*/  ISETP.LT.AND P6, PT, R16, UR6, !P4 ;  /* 0x0000000610007c0c */ /* 0x000fe2000e7c1270 */
[----:B---3--:R-:W-:Y:S01]  /*19850*/  IMAD.WIDE R150, R17, 0x4, R86 ;  /* 0x0000000411967825 */ /* 0x008fe200078e0256 */
[----:B------:R-:W-:Y:S01]  /*19860*/  ISETP.LT.AND P5, PT, R15, UR4, !P4 ;  /* 0x000000040f007c0c */ /* 0x000fe2000e7a1270 */
[----:B------:R-:W-:Y:S01]  /*19870*/  ULDC UR4, c[0x0][0x22c] ;  /* 0x00008b0000047ab9 */ /* 0x000fe20000000800 */
[----:B------:R-:W-:Y:S01]  /*19880*/  ULDC UR6, c[0x0][0x228] ;  /* 0x00008a0000067ab9 */ /* 0x000fe20000000800 */
[C---:B-1----:R-:W-:Y:S01]  /*19890*/  IMAD.WIDE R148, R231.reuse, 0x4, R2 ;  /* 0x00000004e7947825 */ /* 0x042fe200078e0202 */
[----:B------:R-:W-:Y:S04]  /*198a0*/  @P1 STG.E desc[UR16][R150.64], R239 ;  /* 0x000000ef96001986 */ /* 0x000fe8000c101910 */
[----:B------:R1:W-:Y:S04]  /*198b0*/  @P0 STG.E desc[UR16][R148.64], R237 ;  /* 0x000000ed94000986 */ /* 0x0003e8000c101910 */
[----:B-1----:R-:W3:Y:S04]  /*198c0*/  LDL.LU R237, [R1+0x84] ;  /* 0x0000840001ed7983 */ /* 0x002ee80000300800 */
[----:B--2---:R1:W-:Y:S04]  /*198d0*/  @P6 STG.E desc[UR16][R212.64], R238 ;  /* 0x000000eed4006986 */ /* 0x0043e8000c101910 */
[----:B-1----:R-:W2:Y:S01]  /*198e0*/  LDL.LU R238, [R1+0x4] ;  /* 0x0000040001ee7983 */ /* 0x002ea20000300800 */
[----:B------:R-:W-:Y:S01]  /*198f0*/  ISETP.LT.AND P4, PT, R14, UR8, !P4 ;  /* 0x000000080e007c0c */ /* 0x000fe2000e781270 */
[----:B------:R-:W-:Y:S01]  /*19900*/  VIADD R0, R12, 0xb ;  /* 0x0000000b0c007836 */ /* 0x000fe20000000000 */
[----:B------:R-:W-:Y:S01]  /*19910*/  ULDC UR8, c[0x0][0x228] ;  /* 0x00008a0000087ab9 */ /* 0x000fe20000000800 */
[----:B------:R-:W-:-:S03]  /*19920*/  IMAD.WIDE R214, R231, 0x4, R84 ;  /* 0x00000004e7d67825 */ /* 0x000fc600078e0254 */
[----:B------:R-:W-:Y:S01]  /*19930*/  ISETP.GE.AND P1, PT, R0, UR4, PT ;  /* 0x0000000400007c0c */ /* 0x000fe2000bf26270 */
[----:B------:R-:W-:Y:S01]  /*19940*/  IMAD.WIDE R228, R231, 0x4, R86 ;  /* 0x00000004e7e47825 */ /* 0x000fe200078e0256 */
[----:B------:R-:W-:Y:S01]  /*19950*/  ULDC UR4, c[0x0][0x228] ;  /* 0x00008a0000047ab9 */ /* 0x000fe20000000800 */
[----:B------:R-:W-:Y:S01]  /*19960*/  @P5 STG.E desc[UR16][R214.64], R248 ;  /* 0x000000f8d6005986 */ /* 0x000fe2000c101910 */
[----:B------:R-:W-:Y:S01]  /*19970*/  ISETP.LT.AND P0, PT, R13, UR4, !P2 ;  /* 0x000000040d007c0c */ /* 0x000fe2000d701270 */
[----:B------:R-:W-:Y:S02]  /*19980*/  ULDC UR4, c[0x0][0x228] ;  /* 0x00008a0000047ab9 */ /* 0x000fe40000000800 */
[----:B------:R1:W-:Y:S01]  /*19990*/  @P4 STG.E desc[UR16][R228.64], R8 ;  /* 0x00000008e4004986 */ /* 0x0003e2000c101910 */
[----:B------:R-:W-:Y:S02]  /*199a0*/  ISETP.LT.AND P4, PT, R16, UR4, !P2 ;  /* 0x0000000410007c0c */ /* 0x000fe4000d781270 */
[----:B------:R-:W-:Y:S01]  /*199b0*/  IADD3 R17, R231, UR28, RZ ;  /* 0x0000001ce7117c10 */ /* 0x000fe2000fffe0ff */
[----:B------:R-:W-:Y:S01]  /*199c0*/  VIADD R0, R12, 0xc ;  /* 0x0000000c0c007836 */ /* 0x000fe20000000000 */
[----:B------:R-:W-:Y:S01]  /*199d0*/  ISETP.LT.AND P5, PT, R15, UR6, !P2 ;  /* 0x000000060f007c0c */ /* 0x000fe2000d7a1270 */
[----:B------:R-:W-:Y:S01]  /*199e0*/  ULDC UR4, c[0x0][0x22c] ;  /* 0x00008b0000047ab9 */ /* 0x000fe20000000800 */
[----:B------:R-:W-:Y:S01]  /*199f0*/  ISETP.LT.AND P2, PT, R14, UR8, !P2 ;  /* 0x000000080e007c0c */ /* 0x000fe2000d741270 */
[----:B------:R-:W-:Y:S01]  /*19a00*/  IMAD.WIDE R230, R17, 0x4, R2 ;  /* 0x0000000411e67825 */ /* 0x000fe200078e0202 */
[----:B------:R-:W-:Y:S01]  /*19a10*/  ISETP.LT.AND P6, PT, R13, UR10, !P3 ;  /* 0x0000000a0d007c0c */ /* 0x000fe2000dfc1270 */
[----:B------:R-:W-:Y:S01]  /*19a20*/  ULDC UR6, c[0x0][0x228] ;  /* 0x00008a0000067ab9 */ /* 0x000fe20000000800 */
[----:B------:R-:W-:Y:S01]  /*19a30*/  ULDC UR8, c[0x0][0x228] ;  /* 0x00008a0000087ab9 */ /* 0x000fe20000000800 */
[C---:B------:R-:W-:Y:S01]  /*19a40*/  IMAD.WIDE R148, R17.reuse, 0x4, R18 ;  /* 0x0000000411947825 */ /* 0x040fe200078e0212 */
[----:B------:R-:W-:Y:S03]  /*19a50*/  @P0 STG.E desc[UR16][R230.64], R4 ;  /* 0x00000004e6000986 */ /* 0x000fe6000c101910 */
[----:B------:R-:W-:Y:S01]  /*19a60*/  IMAD.WIDE R150, R17, 0x4, R84 ;  /* 0x0000000411967825 */ /* 0x000fe200078e0254 */
[----:B------:R-:W-:-:S03]  /*19a70*/  ISETP.GE.AND P0, PT, R0, UR4, PT ;  /* 0x0000000400007c0c */ /* 0x000fc6000bf06270 */
[C---:B------:R-:W-:Y:S01]  /*19a80*/  IMAD.WIDE R212, R17.reuse, 0x4, R86 ;  /* 0x0000000411d47825 */ /* 0x040fe200078e0256 */
[----:B------:R4:W-:Y:S01]  /*19a90*/  @P4 STG.E desc[UR16][R148.64], R20 ;  /* 0x0000001494004986 */ /* 0x0009e2000c101910 */
[----:B------:R-:W-:Y:S01]  /*19aa0*/  ULDC UR4, c[0x0][0x228] ;  /* 0x00008a0000047ab9 */ /* 0x000fe20000000800 */
[----:B------:R-:W-:Y:S02]  /*19ab0*/  ULDC UR10, c[0x0][0x228] ;  /* 0x00008a00000a7ab9 */ /* 0x000fe40000000800 */
[----:B------:R-:W-:Y:S04]  /*19ac0*/  @P5 STG.E desc[UR16][R150.64], R60 ;  /* 0x0000003c96005986 */ /* 0x000fe8000c101910 */
[----:B------:R-:W-:Y:S01]  /*19ad0*/  @P2 STG.E desc[UR16][R212.64], R88 ;  /* 0x00000058d4002986 */ /* 0x000fe2000c101910 */
[----:B------:R-:W-:Y:S01]  /*19ae0*/  ISETP.LT.AND P2, PT, R16, UR4, !P3 ;  /* 0x0000000410007c0c */ /* 0x000fe2000df41270 */
[----:B-1----:R-:W-:Y:S01]  /*19af0*/  VIADD R229, R17, UR28 ;  /* 0x0000001c11e57c36 */ /* 0x002fe20008000000 */
[----:B------:R-:W-:-:S03]  /*19b00*/  ULDC UR4, c[0x0][0x228] ;  /* 0x00008a0000047ab9 */ /* 0x000fc60000000800 */
[----:B------:R-:W-:-:S04]  /*19b10*/  IMAD.WIDE R214, R229, 0x4, R2 ;  /* 0x00000004e5d67825 */ /* 0x000fc800078e0202 */
[----:B----4-:R-:W-:Y:S01]  /*19b20*/  IMAD.WIDE R148, R229, 0x4, R18 ;  /* 0x00000004e5947825 */ /* 0x010fe200078e0212 */
[----:B---3--:R1:W-:Y:S04]  /*19b30*/  @P6 STG.E desc[UR16][R214.64], R237 ;  /* 0x000000edd6006986 */ /* 0x0083e8000c101910 */
[----:B-1----:R-:W3:Y:S04]  /*19b40*/  LDL.LU R237, [R1+0x88] ;  /* 0x0000880001ed7983 */ /* 0x002ee80000300800 */
[----:B--2---:R1:W-:Y:S04]  /*19b50*/  @P2 STG.E desc[UR16][R148.64], R238 ;  /* 0x000000ee94002986 */ /* 0x0043e8000c101910 */
[----:B-1----:R-:W2:Y:S01]  /*19b60*/  LDL.LU R238, [R1+0x8] ;  /* 0x0000080001ee7983 */ /* 0x002ea20000300800 */
[----:B------:R-:W-:-:S02]  /*19b70*/  ISETP.LT.AND P4, PT, R15, UR4, !P3 ;  /* 0x000000040f007c0c */ /* 0x000fc4000df81270 */
[----:B------:R-:W-:Y:S01]  /*19b80*/  ISETP.LT.AND P5, PT, R13, UR8, !P1 ;  /* 0x000000080d007c0c */ /* 0x000fe2000cfa1270 */
[C---:B------:R-:W-:Y:S01]  /*19b90*/  IMAD.WIDE R150, R229.reuse, 0x4, R84 ;  /* 0x00000004e5967825 */ /* 0x040fe200078e0254 */
[----:B------:R-:W-:Y:S01]  /*19ba0*/  ISETP.LT.AND P3, PT, R14, UR6, !P3 ;  /* 0x000000060e007c0c */ /* 0x000fe2000df61270 */
[----:B------:R-:W-:Y:S01]  /*19bb0*/  ULDC UR4, c[0x0][0x22c] ;  /* 0x00008b0000047ab9 */ /* 0x000fe20000000800 */
[----:B------:R-:W-:Y:S01]  /*19bc0*/  IADD3 R0, R12, 0xd, RZ ;  /* 0x0000000d0c007810 */ /* 0x000fe20007ffe0ff */
[C---:B------:R-:W-:Y:S01]  /*19bd0*/  VIADD R17, R229.reuse, UR28 ;  /* 0x0000001ce5117c36 */ /* 0x040fe20008000000 */
[----:B------:R-:W-:Y:S01]  /*19be0*/  ISETP.LT.AND P6, PT, R16, UR10, !P1 ;  /* 0x0000000a10007c0c */ /* 0x000fe2000cfc1270 */
[----:B------:R-:W-:Y:S01]  /*19bf0*/  IMAD.WIDE R212, R229, 0x4, R86 ;  /* 0x00000004e5d47825 */ /* 0x000fe200078e0256 */
[----:B------:R-:W-:Y:S01]  /*19c00*/  ISETP.GE.AND P2, PT, R0, UR4, PT ;  /* 0x0000000400007c0c */ /* 0x000fe2000bf46270 */
[----:B------:R-:W-:Y:S01]  /*19c10*/  ULDC UR4, c[0x0][0x228] ;  /* 0x00008a0000047ab9 */ /* 0x000fe20000000800 */
[----:B------:R-:W-:Y:S01]  /*19c20*/  ULDC UR6, c[0x0][0x228] ;  /* 0x00008a0000067ab9 */ /* 0x000fe20000000800 */
[----:B------:R-:W-:Y:S01]  /*19c30*/  @P4 STG.E desc[UR16][R150.64], R249 ;  /* 0x000000f996004986 */ /* 0x000fe2000c101910 */
[----:B------:R-:W-:Y:S01]  /*19c40*/  IMAD.WIDE R214, R17, 0x4, R2 ;  /* 0x0000000411d67825 */ /* 0x000fe200078e0202 */
[----:B------:R-:W-:Y:S01]  /*19c50*/  ISETP.LT.AND P4, PT, R15, UR4, !P1 ;  /* 0x000000040f007c0c */ /* 0x000fe2000cf81270 */
[----:B------:R-:W-:Y:S01]  /*19c60*/  ULDC UR4, c[0x0][0x228] ;  /* 0x00008a0000047ab9 */ /* 0x000fe20000000800 */
[----:B------:R1:W-:Y:S01]  /*19c70*/  @P3 STG.E desc[UR16][R212.64], R9 ;  /* 0x00000009d4003986 */ /* 0x0003e2000c101910 */
[----:B------:R-:W-:Y:S01]  /*19c80*/  ULDC UR8, c[0x0][0x228] ;  /* 0x00008a0000087ab9 */ /* 0x000fe20000000800 */
[----:B------:R-:W-:Y:S01]  /*19c90*/  ISETP.LT.AND P1, PT, R14, UR4, !P1 ;  /* 0x000000040e007c0c */ /* 0x000fe2000cf21270 */
[----:B------:R-:W-:Y:S01]  /*19ca0*/  IMAD.WIDE R228, R17, 0x4, R18 ;  /* 0x0000000411e47825 */ /* 0x000fe200078e0212 */
[----:B------:R4:W-:Y:S01]  /*19cb0*/  @P5 STG.E desc[UR16][R214.64], R5 ;  /* 0x00000005d6005986 */ /* 0x0009e2000c101910 */
[----:B------:R-:W-:Y:S01]  /*19cc0*/  ISETP.LT.AND P3, PT, R13, UR6, !P0 ;  /* 0x000000060d007c0c */ /* 0x000fe2000c761270 */
[----:B------:R-:W-:Y:S01]  /*19cd0*/  ULDC UR10, c[0x0][0x228] ;  /* 0x00008a00000a7ab9 */ /* 0x000fe20000000800 */
[----:B------:R-:W-:Y:S01]  /*19ce0*/  ISETP.LT.AND P5, PT, R16, UR8, !P0 ;  /* 0x0000000810007c0c */ /* 0x000fe2000c7a1270 */
[----:B------:R-:W-:-:S04]  /*19cf0*/  IMAD.WIDE R148, R17, 0x4, R84 ;  /* 0x0000000411947825 */ /* 0x000fc800078e0254 */
[C---:B-1----:R-:W-:Y:S01]  /*19d00*/  VIADD R213, R17.reuse, UR28 ;  /* 0x0000001c11d57c36 */ /* 0x042fe20008000000 */
[----:B------:R1:W-:Y:S01]  /*19d10*/  @P6 STG.E desc[UR16][R228.64], R21 ;  /* 0x00000015e4006986 */ /* 0x0003e2000c101910 */
[----:B------:R-:W-:Y:S01]  /*19d20*/  IADD3 R0, R12, 0xe, RZ ;  /* 0x0000000e0c007810 */ /* 0x000fe20007ffe0ff */
[----:B------:R-:W-:Y:S01]  /*19d30*/  ULDC UR4, c[0x0][0x22c] ;  /* 0x00008b0000047ab9 */ /* 0x000fe20000000800 */
[----:B----4-:R-:W-:Y:S01]  /*19d40*/  IMAD.WIDE R4, R17, 0x4, R86 ;  /* 0x0000000411047825 */ /* 0x010fe200078e0256 */
[----:B------:R-:W-:Y:S01]  /*19d50*/  @P4 STG.E desc[UR16][R148.64], R61 ;  /* 0x0000003d94004986 */ /* 0x000fe2000c101910 */
[----:B------:R-:W-:Y:S01]  /*19d60*/  ULDC UR6, c[0x0][0x228] ;  /* 0x00008a0000067ab9 */ /* 0x000fe20000000800 */
[----:B------:R-:W-:Y:S01]  /*19d70*/  ULDC UR8, c[0x0][0x228] ;  /* 0x00008a0000087ab9 */ /* 0x000fe20000000800 */
[C---:B------:R-:W-:Y:S01]  /*19d80*/  IMAD.WIDE R8, R213.reuse, 0x4, R2 ;  /* 0x00000004d5087825 */ /* 0x040fe200078e0202 */
[----:B------:R-:W-:Y:S03]  /*19d90*/  @P1 STG.E desc[UR16][R4.64], R89 ;  /* 0x0000005904001986 */ /* 0x000fe6000c101910 */
[----:B-1----:R-:W-:Y:S01]  /*19da0*/  IMAD.WIDE R20, R213, 0x4, R18 ;  /* 0x00000004d5147825 */ /* 0x002fe200078e0212 */
[----:B---3--:R1:W-:Y:S04]  /*19db0*/  @P3 STG.E desc[UR16][R8.64], R237 ;  /* 0x000000ed08003986 */ /* 0x0083e8000c101910 */
[----:B-1----:R-:W3:Y:S04]  /*19dc0*/  LDL.LU R237, [R1+0x8c] ;  /* 0x00008c0001ed7983 */ /* 0x002ee80000300800 */
[----:B--2---:R1:W-:Y:S04]  /*19dd0*/  @P5 STG.E desc[UR16][R20.64], R238 ;  /* 0x000000ee14005986 */ /* 0x0043e8000c101910 */
[----:B-1----:R-:W2:Y:S01]  /*19de0*/  LDL.LU R238, [R1+0xc] ;  /* 0x00000c0001ee7983 */ /* 0x002ea20000300800 */
[----:B------:R-:W-:Y:S01]  /*19df0*/  ISETP.LT.AND P6, PT, R15, UR10, !P0 ;  /* 0x0000000a0f007c0c */ /* 0x000fe2000c7c1270 */
[----:B------:R-:W-:Y:S01]  /*19e00*/  IMAD.WIDE R150, R213, 0x4, R84 ;  /* 0x00000004d5967825 */ /* 0x000fe200078e0254 */
[----:B------:R-:W-:Y:S01]  /*19e10*/  ISETP.GE.AND P4, PT, R0, UR4, PT ;  /* 0x0000000400007c0c */ /* 0x000fe2000bf86270 */
[----:B------:R-:W-:Y:S01]  /*19e20*/  ULDC UR4, c[0x0][0x228] ;  /* 0x00008a0000047ab9 */ /* 0x000fe20000000800 */
[----:B------:R-:W-:Y:S01]  /*19e30*/  ULDC UR10, c[0x0][0x228] ;  /* 0x00008a00000a7ab9 */ /* 0x000fe20000000800 */
[----:B------:R-:W-:Y:S01]  /*19e40*/  ISETP.LT.AND P3, PT, R14, UR4, !P0 ;  /* 0x000000040e007c0c */ /* 0x000fe2000c761270 */
[----:B------:R-:W-:Y:S01]  /*19e50*/  VIADD R0, R12, 0xf ;  /* 0x0000000f0c007836 */ /* 0x000fe20000000000 */
[----:B------:R-:W-:Y:S01]  /*19e60*/  ISETP.LT.AND P0, PT, R13, UR6, !P2 ;  /* 0x000000060d007c0c */ /* 0x000fe2000d701270 */
[----:B------:R-:W-:Y:S01]  /*19e70*/  ULDC UR4, c[0x0][0x22c] ;  /* 0x00008b0000047ab9 */ /* 0x000fe20000000800 */
[----:B------:R-:W-:Y:S01]  /*19e80*/  ISETP.LT.AND P5, PT, R16, UR8, !P2 ;  /* 0x0000000810007c0c */ /* 0x000fe2000d7a1270 */
[----:B------:R-:W-:Y:S01]  /*19e90*/  IMAD.WIDE R4, R213, 0x4, R86 ;  /* 0x00000004d5047825 */ /* 0x000fe200078e0256 */
[----:B------:R-:W-:Y:S01]  /*19ea0*/  ISETP.GE.AND P1, PT, R0, UR4, PT ;  /* 0x0000000400007c0c */ /* 0x000fe2000bf26270 */
[----:B------:R-:W-:Y:S01]  /*19eb0*/  ULDC UR4, c[0x0][0x22c] ;  /* 0x00008b0000047ab9 */ /* 0x000fe20000000800 */
[----:B------:R-:W-:Y:S01]  /*19ec0*/  @P6 STG.E desc[UR16][R150.64], R250 ;  /* 0x000000fa96006986 */ /* 0x000fe2000c101910 */
[----:B------:R-:W-:Y:S01]  /*19ed0*/  ISETP.LT.AND P6, PT, R15, UR10, !P2 ;  /* 0x0000000a0f007c0c */ /* 0x000fe2000d7c1270 */
[----:B------:R-:W-:Y:S01]  /*19ee0*/  VIADD R17, R213, UR28 ;  /* 0x0000001cd5117c36 */ /* 0x000fe20008000000 */
[----:B------:R-:W-:Y:S01]  /*19ef0*/  IADD3 R0, R12, 0x10, RZ ;  /* 0x000000100c007810 */ /* 0x000fe20007ffe0ff */
[----:B------:R-:W-:Y:S01]  /*19f00*/  ULDC UR6, c[0x0][0x228] ;  /* 0x00008a0000067ab9 */ /* 0x000fe20000000800 */
[----:B------:R1:W-:Y:S01]  /*19f10*/  @P3 STG.E desc[UR16][R4.64], R10 ;  /* 0x0000000a04003986 */ /* 0x0003e2000c101910 */
[C---:B------:R-:W-:Y:S01]  /*19f20*/  IMAD.WIDE R8, R17.reuse, 0x4, R2 ;  /* 0x0000000411087825 */ /* 0x040fe200078e0202 */
[----:B------:R-:W-:Y:S01]  /*19f30*/  ISETP.GE.AND P3, PT, R0, UR4, PT ;  /* 0x0000000400007c0c */ /* 0x000fe2000bf66270 */
[----:B------:R-:W-:Y:S01]  /*19f40*/  ULDC UR4, c[0x0][0x228] ;  /* 0x00008a0000047ab9 */ /* 0x000fe20000000800 */
[----:B------:R-:W-:Y:S01]  /*19f50*/  ULDC UR8, c[0x0][0x228] ;  /* 0x00008a0000087ab9 */ /* 0x000fe20000000800 */
[C---:B------:R-:W-:Y:S01]  /*19f60*/  IMAD.WIDE R20, R17.reuse, 0x4, R18 ;  /* 0x0000000411147825 */ /* 0x040fe200078e0212 */
[----:B------:R-:W-:Y:S01]  /*19f70*/  ISETP.LT.AND P2, PT, R14, UR4, !P2 ;  /* 0x000000040e007c0c */ /* 0x000fe2000d741270 */
[----:B------:R-:W-:Y:S01]  /*19f80*/  ULDC UR4, c[0x0][0x228] ;  /* 0x00008a0000047ab9 */ /* 0x000fe20000000800 */
[----:B------:R-:W-:Y:S01]  /*19f90*/  ULDC UR10, c[0x0][0x228] ;  /* 0x00008a00000a7ab9 */ /* 0x000fe20000000800 */
[----:B------:R-:W-:Y:S01]  /*19fa0*/  IMAD.WIDE R60, R17, 0x4, R84 ;  /* 0x00000004113c7825 */ /* 0x000fe200078e0254 */
[----:B------:R4:W-:Y:S01]  /*19fb0*/  @P0 STG.E desc[UR16][R8.64], R6 ;  /* 0x0000000608000986 */ /* 0x0009e2000c101910 */
[----:B------:R-:W-:Y:S01]  /*19fc0*/  ISETP.LT.AND P0, PT, R13, UR4, !P4 ;  /* 0x000000040d007c0c */ /* 0x000fe2000e701270 */
[----:B------:R-:W-:-:S02]  /*19fd0*/  ULDC UR4, c[0x0][0x228] ;  /* 0x00008a0000047ab9 */ /* 0x000fc40000000800 */
[----:B------:R4:W-:Y:S01]  /*19fe0*/  @P5 STG.E desc[UR16][R20.64], R22 ;  /* 0x0000001614005986 */ /* 0x0009e2000c101910 */
[----:B------:R-:W-:Y:S01]  /*19ff0*/  ISETP.LT.AND P5, PT, R15, UR4, !P4 ;  /* 0x000000040f007c0c */ /* 0x000fe2000e7a1270 */
[C---:B------:R-:W-:Y:S01]  /*1a000*/  VIADD R149, R17.reuse, UR28 ;  /* 0x0000001c11957c36 */ /* 0x040fe20008000000 */
[----:B------:R-:W-:Y:S01]  /*1a010*/  ULDC UR4, c[0x0][0x22c] ;  /* 0x00008b0000047ab9 */ /* 0x000fe20000000800 */
[----:B------:R4:W-:Y:S01]  /*1a020*/  @P6 STG.E desc[UR16][R60.64], R62 ;  /* 0x0000003e3c006986 */ /* 0x0009e2000c101910 */
[----:B------:R-:W-:Y:S01]  /*1a030*/  ISETP.LT.AND P6, PT, R16, UR6, !P4 ;  /* 0x0000000610007c0c */ /* 0x000fe2000e7c1270 */
[----:B-1----:R-:W-:Y:S01]  /*1a040*/  IMAD.WIDE R4, R17, 0x4, R86 ;  /* 0x0000000411047825 */ /* 0x002fe200078e0256 */
[----:B------:R-:W-:Y:S01]  /*1a050*/  ISETP.LT.AND P4, PT, R14, UR8, !P4 ;  /* 0x000000080e007c0c */ /* 0x000fe2000e781270 */
[----:B------:R-:W-:Y:S01]  /*1a060*/  ULDC UR6, c[0x0][0x228] ;  /* 0x00008a0000067ab9 */ /* 0x000fe20000000800 */
[----:B------:R-:W-:Y:S01]  /*1a070*/  ULDC UR8, c[0x0][0x228] ;  /* 0x00008a0000087ab9 */ /* 0x000fe20000000800 */
[----:B------:R-:W-:-:S02]  /*1a080*/  VIADD R0, R12, 0x11 ;  /* 0x000000110c007836 */ /* 0x000fc40000000000 */
[C---:B----4-:R-:W-:Y:S01]  /*1a090*/  IMAD.WIDE R8, R149.reuse, 0x4, R2 ;  /* 0x0000000495087825 */ /* 0x050fe200078e0202 */
[----:B------:R1:W-:Y:S03]  /*1a0a0*/  @P2 STG.E desc[UR16][R4.64], R90 ;  /* 0x0000005a04002986 */ /* 0x0003e6000c101910 */
[C---:B------:R-:W-:Y:S01]  /*1a0b0*/  IMAD.WIDE R20, R149.reuse, 0x4, R18 ;  /* 0x0000000495147825 */ /* 0x040fe200078e0212 */
[----:B------:R-:W-:Y:S01]  /*1a0c0*/  ISETP.GE.AND P2, PT, R0, UR4, PT ;  /* 0x0000000400007c0c */ /* 0x000fe2000bf46270 */
[----:B------:R-:W-:Y:S02]  /*1a0d0*/  ULDC UR4, c[0x0][0x228] ;  /* 0x00008a0000047ab9 */ /* 0x000fe40000000800 */
[----:B------:R-:W-:-:S04]  /*1a0e0*/  IMAD.WIDE R60, R149, 0x4, R84 ;  /* 0x00000004953c7825 */ /* 0x000fc800078e0254 */
[C---:B------:R-:W-:Y:S01]  /*1a0f0*/  IMAD.WIDE R88, R149.reuse, 0x4, R86 ;  /* 0x0000000495587825 */ /* 0x040fe200078e0256 */
[----:B------:R-:W-:-:S03]  /*1a100*/  IADD3 R149, R149, UR28, RZ ;  /* 0x0000001c95957c10 */ /* 0x000fc6000fffe0ff */
[----:B------:R-:W-:Y:S02]  /*1a110*/  VIADD R0, R12, 0x12 ;  /* 0x000000120c007836 */ /* 0x000fe40000000000 */
[----:B-1----:R-:W-:Y:S01]  /*1a120*/  IMAD.WIDE R4, R149, 0x4, R2 ;  /* 0x0000000495047825 */ /* 0x002fe200078e0202 */
[----:B---3--:R1:W-:Y:S01]  /*1a130*/  @P0 STG.E desc[UR16][R8.64], R237 ;  /* 0x000000ed08000986 */ /* 0x0083e2000c101910 */
[----:B------:R-:W-:Y:S01]  /*1a140*/  ISETP.LT.AND P0, PT, R13, UR4, !P1 ;  /* 0x000000040d007c0c */ /* 0x000fe2000cf01270 */
[----:B------:R-:W-:Y:S01]  /*1a150*/  ULDC UR4, c[0x0][0x228] ;  /* 0x00008a0000047ab9 */ /* 0x000fe20000000800 */
[----:B-1----:R-:W-:-:S04]  /*1a160*/  IMAD.WIDE R8, R149, 0x4, R18 ;  /* 0x0000000495087825 */ /* 0x002fc800078e0212 */
[----:B------:R-:W-:Y:S01]  /*1a170*/  VIADD R17, R149, UR28 ;  /* 0x0000001c95117c36 */ /* 0x000fe20008000000 */
[----:B--2---:R1:W-:Y:S04]  /*1a180*/  @P6 STG.E desc[UR16][R20.64], R238 ;  /* 0x000000ee14006986 */ /* 0x0043e8000c101910 */
[----:B------:R2:W-:Y:S01]  /*1a190*/  @P5 STG.E desc[UR16][R60.64], R251 ;  /* 0x000000fb3c005986 */ /* 0x0005e2000c101910 */
[----:B------:R-:W-:Y:S01]  /*1a1a0*/  ISETP.LT.AND P5, PT, R15, UR6, !P1 ;  /* 0x000000060f007c0c */ /* 0x000fe2000cfa1270 */
[----:B------:R-:W-:Y:S02]  /*1a1b0*/  ULDC UR6, c[0x0][0x228] ;  /* 0x00008a0000067ab9 */ /* 0x000fe40000000800 */
[----:B------:R3:W-:Y:S01]  /*1a1c0*/  @P4 STG.E desc[UR16][R88.64], R11 ;  /* 0x0000000b58004986 */ /* 0x0007e2000c101910 */
[----:B------:R-:W-:Y:S01]  /*1a1d0*/  ISETP.LT.AND P4, PT, R16, UR4, !P1 ;  /* 0x0000000410007c0c */ /* 0x000fe2000cf81270 */
[----:B------:R-:W-:Y:S01]  /*1a1e0*/  ULDC UR4, c[0x0][0x22c] ;  /* 0x00008b0000047ab9 */ /* 0x000fe20000000800 */
[----:B------:R-:W-:Y:S01]  /*1a1f0*/  ISETP.LT.AND P1, PT, R14, UR8, !P1 ;  /* 0x000000080e007c0c */ /* 0x000fe2000cf21270 */
[----:B-1----:R-:W-:Y:S01]  /*1a200*/  IMAD.WIDE R20, R149, 0x4, R86 ;  /* 0x0000000495147825 */ /* 0x002fe200078e0256 */
[----:B------:R1:W-:Y:S01]  /*1a210*/  @P0 STG.E desc[UR16][R4.64], R7 ;  /* 0x0000000704000986 */ /* 0x0003e2000c101910 */
[----:B------:R-:W-:Y:S01]  /*1a220*/  ISETP.GE.AND P0, PT, R0, UR4, PT ;  /* 0x0000000400007c0c */ /* 0x000fe2000bf06270 */
[----:B------:R-:W-:Y:S01]  /*1a230*/  ULDC UR4, c[0x0][0x228] ;  /* 0x00008a0000047ab9 */ /* 0x000fe20000000800 */
[----:B------:R-:W-:Y:S01]  /*1a240*/  ISETP.LT.AND P6, PT, R13, UR10, !P3 ;  /* 0x0000000a0d007c0c */ /* 0x000fe2000dfc1270 */
[----:B--2---:R-:W-:Y:S01]  /*1a250*/  IMAD.WIDE R60, R17, 0x4, R2 ;  /* 0x00000004113c7825 */ /* 0x004fe200078e0202 */
[----:B------:R-:W-:-:S03]  /*1a260*/  ULDC UR8, c[0x0][0x228] ;  /* 0x00008a0000087ab9 */ /* 0x000fc60000000800 */
[----:B---3--:R-:W-:Y:S01]  /*1a270*/  IMAD.WIDE R10, R149, 0x4, R84 ;  /* 0x00000004950a7825 */ /* 0x008fe200078e0254 */
[----:B------:R2:W-:Y:S01]  /*1a280*/  @P4 STG.E desc[UR16][R8.64], R23 ;  /* 0x0000001708004986 */ /* 0x0005e2000c101910 */
[----:B------:R-:W-:Y:S01]  /*1a290*/  IADD3 R0, R12, 0x13, RZ ;  /* 0x000000130c007810 */ /* 0x000fe20007ffe0ff */
[----:B------:R-:W-:Y:S02]  /*1a2a0*/  ULDC UR10, c[0x0][0x228] ;  /* 0x00008a00000a7ab9 */ /* 0x000fe40000000800 */
[----:B------:R3:W-:Y:S04]  /*1a2b0*/  @P5 STG.E desc[UR16][R10.64], R63 ;  /* 0x0000003f0a005986 */ /* 0x0007e8000c101910 */
[----:B------:R4:W-:Y:S01]  /*1a2c0*/  @P1 STG.E desc[UR16][R20.64], R91 ;  /* 0x0000005b14001986 */ /* 0x0009e2000c101910 */
[----:B------:R-:W-:Y:S01]  /*1a2d0*/  ISETP.LT.AND P1, PT, R16, UR4, !P3 ;  /* 0x0000000410007c0c */ /* 0x000fe2000df21270 */
[----:B------:R-:W-:-:S02]  /*1a2e0*/  ULDC UR4, c[0x0][0x228] ;  /* 0x00008a0000047ab9 */ /* 0x000fc40000000800 */
[----:B------:R-:W-:Y:S01]  /*1a2f0*/  ISETP.LT.AND P4, PT, R15, UR4, !P3 ;  /* 0x000000040f007c0c */ /* 0x000fe2000df81270 */
[C---:B-1----:R-:W-:Y:S01]  /*1a300*/  IMAD.WIDE R4, R17.reuse, 0x4, R18 ;  /* 0x0000000411047825 */ /* 0x042fe200078e0212 */
[----:B------:R-:W-:Y:S01]  /*1a310*/  ISETP.LT.AND P3, PT, R14, UR6, !P3 ;  /* 0x000000060e007c0c */ /* 0x000fe2000df61270 */
[----:B------:R-:W-:Y:S01]  /*1a320*/  @P6 STG.E desc[UR16][R60.64], R56 ;  /* 0x000000383c006986 */ /* 0x000fe2000c101910 */
[----:B------:R-:W-:Y:S01]  /*1a330*/  ULDC UR4, c[0x0][0x22c] ;  /* 0x00008b0000047ab9 */ /* 0x000fe20000000800 */
[----:B------:R-:W-:Y:S01]  /*1a340*/  IMAD.WIDE R6, R17, 0x4, R84 ;  /* 0x0000000411067825 */ /* 0x000fe200078e0254 */
[----:B------:R-:W-:Y:S01]  /*1a350*/  ISETP.LT.AND P5, PT, R13, UR8, !P2 ;  /* 0x000000080d007c0c */ /* 0x000fe2000d7a1270 */
[----:B------:R-:W-:Y:S01]  /*1a360*/  ULDC UR6, c[0x0][0x228] ;  /* 0x00008a0000067ab9 */ /* 0x000fe20000000800 */
[----:B------:R-:W-:Y:S01]  /*1a370*/  ISETP.LT.AND P6, PT, R16, UR10, !P2 ;  /* 0x0000000a10007c0c */ /* 0x000fe2000d7c1270 */
[C---:B--2---:R-:W-:Y:S01]  /*1a380*/  IMAD.WIDE R8, R17.reuse, 0x4, R86 ;  /* 0x0000000411087825 */ /* 0x044fe200078e0256 */
[----:B------:R1:W-:Y:S01]  /*1a390*/  @P1 STG.E desc[UR16][R4.64], R28 ;  /* 0x0000001c04001986 */ /* 0x0003e2000c101910 */
[----:B------:R-:W-:Y:S01]  /*1a3a0*/  ISETP.GE.AND P1, PT, R0, UR4, PT ;  /* 0x0000000400007c0c */ /* 0x000fe2000bf26270 */
[----:B------:R-:W-:Y:S01]  /*1a3b0*/  ULDC UR4, c[0x0][0x228] ;  /* 0x00008a0000047ab9 */ /* 0x000fe20000000800 */
[----:B------:R-:W-:Y:S01]  /*1a3c0*/  VIADD R23, R17, UR28 ;  /* 0x0000001c11177c36 */ /* 0x000fe20008000000 */
[----:B------:R2:W-:Y:S01]  /*1a3d0*/  @P4 STG.E desc[UR16][R6.64], R120 ;  /* 0x0000007806004986 */ /* 0x0005e2000c101910 */
[----:B------:R-:W-:Y:S01]  /*1a3e0*/  ISETP.LT.AND P4, PT, R15, UR4, !P2 ;  /* 0x000000040f007c0c */ /* 0x000fe2000d781270 */
[----:B------:R-:W-:Y:S01]  /*1a3f0*/  ULDC UR4, c[0x0][0x228] ;  /* 0x00008a0000047ab9 */ /* 0x000fe20000000800 */
[----:B------:R-:W-:Y:S01]  /*1a400*/  ULDC UR8, c[0x0][0x228] ;  /* 0x00008a0000087ab9 */ /* 0x000fe20000000800 */
[----:B------:R2:W-:Y:S01]  /*1a410*/  @P3 STG.E desc[UR16][R8.64], R24 ;  /* 0x0000001808003986 */ /* 0x0005e2000c101910 */
[----:B------:R-:W-:Y:S01]  /*1a420*/  ISETP.LT.AND P2, PT, R14, UR4, !P2 ;  /* 0x000000040e007c0c */ /* 0x000fe2000d741270 */
[----:B---3--:R-:W-:Y:S01]  /*1a430*/  IMAD.WIDE R10, R23, 0x4, R2 ;  /* 0x00000004170a7825 */ /* 0x008fe200078e0202 */
[----:B------:R-:W-:Y:S01]  /*1a440*/  ISETP.LT.AND P3, PT, R13, UR6, !P0 ;  /* 0x000000060d007c0c */ /* 0x000fe2000c761270 */
[----:B------:R-:W-:Y:S01]  /*1a450*/  ULDC UR10, c[0x0][0x228] ;  /* 0x00008a00000a7ab9 */ /* 0x000fe20000000800 */
[----:B------:R-:W-:Y:S01]  /*1a460*/  IADD3 R0, R12, 0x14, RZ ;  /* 0x000000140c007810 */ /* 0x000fe20007ffe0ff */
[C---:B----4-:R-:W-:Y:S01]  /*1a470*/  IMAD.WIDE R20, R23.reuse, 0x4, R18 ;  /* 0x0000000417147825 */ /* 0x050fe200078e0212 */
[----:B------:R3:W-:Y:S03]  /*1a480*/  @P5 STG.E desc[UR16][R10.64], R96 ;  /* 0x000000600a005986 */ /* 0x0007e6000c101910 */
[----:B------:R-:W-:-:S02]  /*1a490*/  VIADD R17, R23, UR28 ;  /* 0x0000001c17117c36 */ /* 0x000fc40008000000 */
[C---:B-1----:R-:W-:Y:S01]  /*1a4a0*/  IMAD.WIDE R4, R23.reuse, 0x4, R84 ;  /* 0x0000000417047825 */ /* 0x042fe200078e0254 */
[----:B------:R1:W-:Y:S01]  /*1a4b0*/  @P6 STG.E desc[UR16][R20.64], R92 ;  /* 0x0000005c14006986 */ /* 0x0003e2000c101910 */
[----:B------:R-:W-:Y:S01]  /*1a4c0*/  ISETP.LT.AND P5, PT, R16, UR8, !P0 ;  /* 0x0000000810007c0c */ /* 0x000fe2000c7a1270 */
[----:B------:R-:W-:Y:S01]  /*1a4d0*/  ULDC UR4, c[0x0][0x22c] ;  /* 0x00008b0000047ab9 */ /* 0x000fe20000000800 */
[----:B--2---:R-:W-:Y:S01]  /*1a4e0*/  IMAD.WIDE R6, R23, 0x4, R86 ;  /* 0x0000000417067825 */ /* 0x004fe200078e0256 */
[----:B------:R-:W-:Y:S01]  /*1a4f0*/  ISETP.LT.AND P6, PT, R15, UR10, !P0 ;  /* 0x0000000a0f007c0c */ /* 0x000fe2000c7c1270 */
[----:B------:R2:W-:Y:S01]  /*1a500*/  @P4 STG.E desc[UR16][R4.64], R128 ;  /* 0x0000008004004986 */ /* 0x0005e2000c101910 */
[----:B------:R-:W-:Y:S01]  /*1a510*/  ULDC UR6, c[0x0][0x228] ;  /* 0x00008a0000067ab9 */ /* 0x000fe20000000800 */
[C---:B------:R-:W-:Y:S01]  /*1a520*/  IMAD.WIDE R8, R17.reuse, 0x4, R2 ;  /* 0x0000000411087825 */ /* 0x040fe200078e0202 */
[----:B------:R-:W-:Y:S01]  /*1a530*/  ISETP.GE.AND P4, PT, R0, UR4, PT ;  /* 0x0000000400007c0c */ /* 0x000fe2000bf86270 */
[----:B------:R-:W-:Y:S01]  /*1a540*/  @P2 STG.E desc[UR16][R6.64], R152 ;  /* 0x0000009806002986 */ /* 0x000fe2000c101910 */
[----:B------:R-:W-:Y:S01]  /*1a550*/  ULDC UR4, c[0x0][0x228] ;  /* 0x00008a0000047ab9 */ /* 0x000fe20000000800 */
[C---:B---3--:R-:W-:Y:S01]  /*1a560*/  IMAD.WIDE R10, R17.reuse, 0x4, R18 ;  /* 0x00000004110a7825 */ /* 0x048fe200078e0212 */
[----:B------:R-:W-:Y:S01]  /*1a570*/  ULDC UR8, c[0x0][0x228] ;  /* 0x00008a0000087ab9 */ /* 0x000fe20000000800 */
[----:B------:R-:W-:Y:S01]  /*1a580*/  @P3 STG.E desc[UR16][R8.64], R57 ;  /* 0x0000003908003986 */ /* 0x000fe2000c101910 */
[----:B------:R-:W-:Y:S01]  /*1a590*/  ISETP.LT.AND P3, PT, R14, UR4, !P0 ;  /* 0x000000040e007c0c */ /* 0x000fe2000c761270 */
[----:B-1----:R-:W-:Y:S01]  /*1a5a0*/  IMAD.WIDE R20, R17, 0x4, R84 ;  /* 0x0000000411147825 */ /* 0x002fe200078e0254 */
[----:B------:R-:W-:Y:S01]  /*1a5b0*/  ULDC UR10, c[0x0][0x228] ;  /* 0x00008a00000a7ab9 */ /* 0x000fe20000000800 */
[----:B------:R-:W-:Y:S02]  /*1a5c0*/  @P5 STG.E desc[UR16][R10.64], R29 ;  /* 0x0000001d0a005986 */ /* 0x000fe4000c101910 */
[----:B------:R-:W-:Y:S01]  /*1a5d0*/  VIADD R0, R12, 0x15 ;  /* 0x000000150c007836 */ /* 0x000fe20000000000 */
[----:B------:R-:W-:Y:S01]  /*1a5e0*/  ISETP.LT.AND P0, PT, R13, UR6, !P1 ;  /* 0x000000060d007c0c */ /* 0x000fe2000cf01270 */
[----:B------:R1:W-:Y:S01]  /*1a5f0*/  @P6 STG.E desc[UR16][R20.64], R121 ;  /* 0x0000007914006986 */ /* 0x0003e2000c101910 */
[----:B------:R-:W-:Y:S01]  /*1a600*/  ULDC UR4, c[0x0][0x22c] ;  /* 0x00008b0000047ab9 */ /* 0x000fe20000000800 */
[----:B------:R-:W-:Y:S01]  /*1a610*/  ISETP.LT.AND P5, PT, R16, UR8, !P1 ;  /* 0x0000000810007c0c */ /* 0x000fe2000cfa1270 */
[----:B--2---:R-:W-:Y:S01]  /*1a620*/  IMAD.WIDE R4, R17, 0x4, R86 ;  /* 0x0000000411047825 */ /* 0x004fe200078e0256 */
[----:B------:R-:W-:Y:S01]  /*1a630*/  ISETP.LT.AND P6, PT, R15, UR10, !P1 ;  /* 0x0000000a0f007c0c */ /* 0x000fe2000cfc1270 */
[----:B------:R-:W-:Y:S01]  /*1a640*/  ULDC UR6, c[0x0][0x228] ;  /* 0x00008a0000067ab9 */ /* 0x000fe20000000800 */
[----:B------:R-:W-:Y:S01]  /*1a650*/  ISETP.GE.AND P2, PT, R0, UR4, PT ;  /* 0x0000000400007c0c */ /* 0x000fe2000bf46270 */
[----:B------:R-:W-:Y:S01]  /*1a660*/  ULDC UR4, c[0x0][0x22c] ;  /* 0x00008b0000047ab9 */ /* 0x000fe20000000800 */
[----:B------:R-:W-:Y:S01]  /*1a670*/  IADD3 R0, R12, 0x16, RZ ;  /* 0x000000160c007810 */ /* 0x000fe20007ffe0ff */
[----:B------:R2:W-:Y:S01]  /*1a680*/  @P3 STG.E desc[UR16][R4.64], R25 ;  /* 0x0000001904003986 */ /* 0x0005e2000c101910 */
[----:B------:R-:W-:Y:S01]  /*1a690*/  ULDC UR8, c[0x0][0x228] ;  /* 0x00008a0000087ab9 */ /* 0x000fe20000000800 */
[----:B------:R-:W-:Y:S01]  /*1a6a0*/  ULDC UR10, c[0x0][0x228] ;  /* 0x00008a00000a7ab9 */ /* 0x000fe20000000800 */
[----:B-1----:R-:W-:Y:S01]  /*1a6b0*/  VIADD R21, R17, UR28 ;  /* 0x0000001c11157c36 */ /* 0x002fe20008000000 */
[----:B------:R-:W-:Y:S01]  /*1a6c0*/  ISETP.GE.AND P3, PT, R0, UR4, PT ;  /* 0x0000000400007c0c */ /* 0x000fe2000bf66270 */
[----:B------:R-:W-:-:S02]  /*1a6d0*/  ULDC UR4, c[0x0][0x228] ;  /* 0x00008a0000047ab9 */ /* 0x000fc40000000800 */
[C---:B------:R-:W-:Y:S01]  /*1a6e0*/  IMAD.WIDE R6, R21.reuse, 0x4, R2 ;  /* 0x0000000415067825 */ /* 0x040fe200078e0202 */
[----:B------:R-:W-:Y:S01]  /*1a6f0*/  ISETP.LT.AND P1, PT, R14, UR4, !P1 ;  /* 0x000000040e007c0c */ /* 0x000fe2000cf21270 */
[----:B------:R-:W-:Y:S02]  /*1a700*/  ULDC UR4, c[0x0][0x228] ;  /* 0x00008a0000047ab9 */ /* 0x000fe40000000800 */
[C---:B------:R-:W-:Y:S01]  /*1a710*/  IMAD.WIDE R8, R21.reuse, 0x4, R18 ;  /* 0x0000000415087825 */ /* 0x040fe200078e0212 */
[----:B------:R1:W-:Y:S03]  /*1a720*/  @P0 STG.E desc[UR16][R6.64], R97 ;  /* 0x0000006106000986 */ /* 0x0003e6000c101910 */
[----:B------:R-:W-:Y:S01]  /*1a730*/  IMAD.WIDE R10, R21, 0x4, R84 ;  /* 0x00000004150a7825 */ /* 0x000fe200078e0254 */
[----:B------:R3:W-:Y:S01]  /*1a740*/  @P5 STG.E desc[UR16][R8.64], R93 ;  /* 0x0000005d08005986 */ /* 0x0007e2000c101910 */
[----:B------:R-:W-:Y:S01]  /*1a750*/  ISETP.LT.AND P0, PT, R13, UR4, !P4 ;  /* 0x000000040d007c0c */ /* 0x000fe2000e701270 */
[----:B------:R-:W-:-:S02]  /*1a760*/  ULDC UR4, c[0x0][0x228] ;  /* 0x00008a0000047ab9 */ /* 0x000fc40000000800 */
[----:B------:R4:W-:Y:S01]  /*1a770*/  @P6 STG.E desc[UR16][R10.64], R129 ;  /* 0x000000810a006986 */ /* 0x0009e2000c101910 */
[----:B------:R-:W-:Y:S01]  /*1a780*/  ISETP.LT.AND P6, PT, R16, UR6, !P4 ;  /* 0x0000000610007c0c */ /* 0x000fe2000e7c1270 */
[----:B------:R-:W-:Y:S01]  /*1a790*/  VIADD R17, R21, UR28 ;  /* 0x0000001c15117c36 */ /* 0x000fe20008000000 */
[----:B------:R-:W-:Y:S01]  /*1a7a0*/  ISETP.LT.AND P5, PT, R15, UR4, !P4 ;  /* 0x000000040f007c0c */ /* 0x000fe2000e7a1270 */
[----:B--2---:R-:W-:Y:S01]  /*1a7b0*/  IMAD.WIDE R4, R21, 0x4, R86 ;  /* 0x0000000415047825 */ /* 0x004fe200078e0256 */
[----:B------:R-:W-:Y:S01]  /*1a7c0*/  ISETP.LT.AND P4, PT, R14, UR8, !P4 ;  /* 0x000000080e007c0c */ /* 0x000fe2000e781270 */
[----:B------:R-:W-:Y:S01]  /*1a7d0*/  ULDC UR4, c[0x0][0x22c] ;  /* 0x00008b0000047ab9 */ /* 0x000fe20000000800 */
[----:B------:R-:W-:Y:S01]  /*1a7e0*/  ULDC UR6, c[0x0][0x228] ;  /* 0x00008a0000067ab9 */ /* 0x000fe20000000800 */
[----:B------:R-:W-:Y:S02]  /*1a7f0*/  VIADD R0, R12, 0x17 ;  /* 0x000000170c007836 */ /* 0x000fe40000000000 */
[----:B-1----:R-:W-:Y:S01]  /*1a800*/  IMAD.WIDE R6, R17, 0x4, R2 ;  /* 0x0000000411067825 */ /* 0x002fe200078e0202 */
[----:B------:R1:W-:Y:S01]  /*1a810*/  @P1 STG.E desc[UR16][R4.64], R153 ;  /* 0x0000009904001986 */ /* 0x0003e2000c101910 */
[----:B------:R-:W-:-:S02]  /*1a820*/  ULDC UR8, c[0x0][0x228] ;  /* 0x00008a0000087ab9 */ /* 0x000fc40000000800 */
[C---:B---3--:R-:W-:Y:S01]  /*1a830*/  IMAD.WIDE R8, R17.reuse, 0x4, R18 ;  /* 0x0000000411087825 */ /* 0x048fe200078e0212 */
[----:B------:R-:W-:Y:S01]  /*1a840*/  ISETP.GE.AND P1, PT, R0, UR4, PT ;  /* 0x0000000400007c0c */ /* 0x000fe2000bf26270 */
[----:B------:R-:W-:Y:S02]  /*1a850*/  ULDC UR4, c[0x0][0x228] ;  /* 0x00008a0000047ab9 */ /* 0x000fe40000000800 */
[C---:B----4-:R-:W-:Y:S01]  /*1a860*/  IMAD.WIDE R10, R17.reuse, 0x4, R84 ;  /* 0x00000004110a7825 */ /* 0x050fe200078e0254 */
[----:B------:R2:W-:Y:S03]  /*1a870*/  @P0 STG.E desc[UR16][R6.64], R58 ;  /* 0x0000003a06000986 */ /* 0x0005e6000c101910 */
[----:B------:R-:W-:Y:S01]  /*1a880*/  IMAD.WIDE R20, R17, 0x4, R86 ;  /* 0x0000000411147825 */ /* 0x000fe200078e0256 */
[----:B------:R3:W-:Y:S01]  /*1a890*/  @P6 STG.E desc[UR16][R8.64], R30 ;  /* 0x0000001e08006986 */ /* 0x0007e2000c101910 */
[----:B------:R-:W-:Y:S01]  /*1a8a0*/  ISETP.LT.AND P0, PT, R13, UR4, !P2 ;  /* 0x000000040d007c0c */ /* 0x000fe2000d701270 */
[----:B------:R-:W-:-:S02]  /*1a8b0*/  ULDC UR4, c[0x0][0x228] ;  /* 0x00008a0000047ab9 */ /* 0x000fc40000000800 */
[----:B------:R4:W-:Y:S01]  /*1a8c0*/  @P5 STG.E desc[UR16][R10.64], R122 ;  /* 0x0000007a0a005986 */ /* 0x0009e2000c101910 */
[----:B------:R-:W-:Y:S01]  /*1a8d0*/  ISETP.LT.AND P5, PT, R15, UR6, !P2 ;  /* 0x000000060f007c0c */ /* 0x000fe2000d7a1270 */
[----:B------:R-:W-:Y:S01]  /*1a8e0*/  VIADD R0, R12, 0x18 ;  /* 0x000000180c007836 */ /* 0x000fe20000000000 */
[----:B------:R-:W-:Y:S01]  /*1a8f0*/  IADD3 R17, R17, UR28, RZ ;  /* 0x0000001c11117c10 */ /* 0x000fe2000fffe0ff */
[----:B------:R4:W-:Y:S01]  /*1a900*/  @P4 STG.E desc[UR16][R20.64], R26 ;  /* 0x0000001a14004986 */ /* 0x0009e2000c101910 */
[----:B------:R-:W-:Y:S01]  /*1a910*/  ISETP.LT.AND P4, PT, R16, UR4, !P2 ;  /* 0x0000000410007c0c */ /* 0x000fe2000d781270 */
[----:B------:R-:W-:Y:S01]  /*1a920*/  ULDC UR4, c[0x0][0x22c] ;  /* 0x00008b0000047ab9 */ /* 0x000fe20000000800 */
[----:B------:R-:W-:Y:S01]  /*1a930*/  ISETP.LT.AND P2, PT, R14, UR8, !P2 ;  /* 0x000000080e007c0c */ /* 0x000fe2000d741270 */
[----:B-1----:R-:W-:Y:S01]  /*1a940*/  IMAD.WIDE R4, R17, 0x4, R2 ;  /* 0x0000000411047825 */ /* 0x002fe200078e0202 */
[----:B------:R-:W-:Y:S01]  /*1a950*/  ISETP.LT.AND P6, PT, R13, UR10, !P3 ;  /* 0x0000000a0d007c0c */ /* 0x000fe2000dfc1270 */
[----:B------:R-:W-:Y:S01]  /*1a960*/  ULDC UR6, c[0x0][0x228] ;  /* 0x00008a0000067ab9 */ /* 0x000fe20000000800 */
[----:B------:R-:W-:Y:S01]  /*1a970*/  ULDC UR8, c[0x0][0x228] ;  /* 0x00008a0000087ab9 */ /* 0x000fe20000000800 */
[C---:B--2---:R-:W-:Y:S01]  /*1a980*/  IMAD.WIDE R6, R17.reuse, 0x4, R18 ;  /* 0x0000000411067825 */ /* 0x044fe200078e0212 */
[----:B------:R1:W-:Y:S03]  /*1a990*/  @P0 STG.E desc[UR16][R4.64], R98 ;  /* 0x0000006204000986 */ /* 0x0003e6000c101910 */
[----:B---3--:R-:W-:Y:S01]  /*1a9a0*/  IMAD.WIDE R8, R17, 0x4, R84 ;  /* 0x0000000411087825 */ /* 0x008fe200078e0254 */
[----:B------:R-:W-:-:S03]  /*1a9b0*/  ISETP.GE.AND P0, PT, R0, UR4, PT ;  /* 0x0000000400007c0c */ /* 0x000fc6000bf06270 */
[C---:B----4-:R-:W-:Y:S01]  /*1a9c0*/  IMAD.WIDE R10, R17.reuse, 0x4, R86 ;  /* 0x00000004110a7825 */ /* 0x050fe200078e0256 */
[----:B------:R2:W-:Y:S01]  /*1a9d0*/  @P4 STG.E desc[UR16][R6.64], R94 ;  /* 0x0000005e06004986 */ /* 0x0005e2000c101910 */
[----:B------:R-:W-:Y:S01]  /*1a9e0*/  ULDC UR4, c[0x0][0x228] ;  /* 0x00008a0000047ab9 */ /* 0x000fe20000000800 */
[----:B------:R-:W-:Y:S02]  /*1a9f0*/  ULDC UR10, c[0x0][0x228] ;  /* 0x00008a00000a7ab9 */ /* 0x000fe40000000800 */
[----:B------:R3:W-:Y:S04]  /*1aa00*/  @P5 STG.E desc[UR16][R8.64], R130 ;  /* 0x0000008208005986 */ /* 0x0007e8000c101910 */
[----:B------:R4:W-:Y:S01]  /*1aa10*/  @P2 STG.E desc[UR16][R10.64], R154 ;  /* 0x0000009a0a002986 */ /* 0x0009e2000c101910 */
[----:B------:R-:W-:Y:S01]  /*1aa20*/  ISETP.LT.AND P2, PT, R16, UR4, !P3 ;  /* 0x0000000410007c0c */ /* 0x000fe2000df41270 */
[----:B------:R-:W-:Y:S01]  /*1aa30*/  ULDC UR4, c[0x0][0x228] ;  /* 0x00008a0000047ab9 */ /* 0x000fe20000000800 */
[----:B------:R-:W-:Y:S01]  /*1aa40*/  VIADD R23, R17, UR28 ;  /* 0x0000001c11177c36 */ /* 0x000fe20008000000 */
[----:B------:R-:W-:Y:S01]  /*1aa50*/  ISETP.LT.AND P4, PT, R15, UR4, !P3 ;  /* 0x000000040f007c0c */ /* 0x000fe2000df81270 */
[----:B------:R-:W-:Y:S01]  /*1aa60*/  ULDC UR4, c[0x0][0x22c] ;  /* 0x00008b0000047ab9 */ /* 0x000fe20000000800 */
[----:B------:R-:W-:Y:S01]  /*1aa70*/  ISETP.LT.AND P3, PT, R14, UR6, !P3 ;  /* 0x000000060e007c0c */ /* 0x000fe2000df61270 */
[----:B------:R-:W-:Y:S01]  /*1aa80*/  IMAD.WIDE R20, R23, 0x4, R2 ;  /* 0x0000000417147825 */ /* 0x000fe200078e0202 */
[----:B------:R-:W-:Y:S01]  /*1aa90*/  IADD3 R0, R12, 0x19, RZ ;  /* 0x000000190c007810 */ /* 0x000fe20007ffe0ff */
[----:B------:R-:W-:-:S02]  /*1aaa0*/  ULDC UR6, c[0x0][0x228] ;  /* 0x00008a0000067ab9 */ /* 0x000fc40000000800 */
[C---:B-1----:R-:W-:Y:S01]  /*1aab0*/  IMAD.WIDE R4, R23.reuse, 0x4, R18 ;  /* 0x0000000417047825 */ /* 0x042fe200078e0212 */
[----:B------:R1:W-:Y:S03]  /*1aac0*/  @P6 STG.E desc[UR16][R20.64], R59 ;  /* 0x0000003b14006986 */ /* 0x0003e6000c101910 */
[----:B--2---:R-:W-:Y:S01]  /*1aad0*/  IMAD.WIDE R6, R23, 0x4, R84 ;  /* 0x0000000417067825 */ /* 0x004fe200078e0254 */
[----:B------:R2:W-:Y:S01]  /*1aae0*/  @P2 STG.E desc[UR16][R4.64], R31 ;  /* 0x0000001f04002986 */ /* 0x0005e2000c101910 */
[----:B------:R-:W-:Y:S01]  /*1aaf0*/  ISETP.LT.AND P5, PT, R13, UR8, !P1 ;  /* 0x000000080d007c0c */ /* 0x000fe2000cfa1270 */
[----:B------:R-:W-:Y:S01]  /*1ab00*/  ULDC UR8, c[0x0][0x228] ;  /* 0x00008a0000087ab9 */ /* 0x000fe20000000800 */
[----:B------:R-:W-:Y:S01]  /*1ab10*/  ISETP.GE.AND P2, PT, R0, UR4, PT ;  /* 0x0000000400007c0c */ /* 0x000fe2000bf46270 */
[----:B---3--:R-:W-:Y:S01]  /*1ab20*/  IMAD.WIDE R8, R23, 0x4, R86 ;  /* 0x0000000417087825 */ /* 0x008fe200078e0256 */
[----:B------:R-:W-:Y:S01]  /*1ab30*/  ISETP.LT.AND P6, PT, R16, UR10, !P1 ;  /* 0x0000000a10007c0c */ /* 0x000fe2000cfc1270 */
[----:B------:R-:W-:Y:S01]  /*1ab40*/  ULDC UR4, c[0x0][0x228] ;  /* 0x00008a0000047ab9 */ /* 0x000fe20000000800 */
[----:B------:R3:W-:Y:S01]  /*1ab50*/  @P4 STG.E desc[UR16][R6.64], R123 ;  /* 0x0000007b06004986 */ /* 0x0007e2000c101910 */
[----:B------:R-:W-:Y:S01]  /*1ab60*/  ISETP.LT.AND P4, PT, R15, UR4, !P1 ;  /* 0x000000040f007c0c */ /* 0x000fe2000cf81270 */
[----:B------:R-:W-:Y:S01]  /*1ab70*/  VIADD R17, R23, UR28 ;  /* 0x0000001c17117c36 */ /* 0x000fe20008000000 */
[----:B------:R-:W-:Y:S01]  /*1ab80*/  ULDC UR4, c[0x0][0x228] ;  /* 0x00008a0000047ab9 */ /* 0x000fe20000000800 */
[----:B------:R3:W-:Y:S01]  /*1ab90*/  @P3 STG.E desc[UR16][R8.64], R27 ;  /* 0x0000001b08003986 */ /* 0x0007e2000c101910 */
[----:B------:R-:W-:Y:S01]  /*1aba0*/  ISETP.LT.AND P1, PT, R14, UR4, !P1 ;  /* 0x000000040e007c0c */ /* 0x000fe2000cf21270 */
[----:B----4-:R-:W-:Y:S01]  /*1abb0*/  IMAD.WIDE R10, R17, 0x4, R2 ;  /* 0x00000004110a7825 */ /* 0x010fe200078e0202 */
[----:B------:R-:W-:Y:S01]  /*1abc0*/  ISETP.LT.AND P3, PT, R13, UR6, !P0 ;  /* 0x000000060d007c0c */ /* 0x000fe2000c761270 */
[----:B------:R-:W-:Y:S01]  /*1abd0*/  ULDC UR10, c[0x0][0x228] ;  /* 0x00008a00000a7ab9 */ /* 0x000fe20000000800 */
[----:B------:R-:W-:Y:S01]  /*1abe0*/  IADD3 R0, R12, 0x1a, RZ ;  /* 0x0000001a0c007810 */ /* 0x000fe20007ffe0ff */
[C---:B-1----:R-:W-:Y:S01]  /*1abf0*/  IMAD.WIDE R20, R17.reuse, 0x4, R18 ;  /* 0x0000000411147825 */ /* 0x042fe200078e0212 */
[----:B------:R1:W-:Y:S03]  /*1ac00*/  @P5 STG.E desc[UR16][R10.64], R99 ;  /* 0x000000630a005986 */ /* 0x0003e6000c101910 */
[----:B------:R-:W-:-:S02]  /*1ac10*/  VIADD R23, R17, UR28 ;  /* 0x0000001c11177c36 */ /* 0x000fc40008000000 */
[C---:B--2---:R-:W-:Y:S01]  /*1ac20*/  IMAD.WIDE R4, R17.reuse, 0x4, R84 ;  /* 0x0000000411047825 */ /* 0x044fe200078e0254 */
[----:B------:R2:W-:Y:S01]  /*1ac30*/  @P6 STG.E desc[UR16][R20.64], R95 ;  /* 0x0000005f14006986 */ /* 0x0005e2000c101910 */
[----:B------:R-:W-:Y:S01]  /*1ac40*/  ISETP.LT.AND P5, PT, R16, UR8, !P0 ;  /* 0x0000000810007c0c */ /* 0x000fe2000c7a1270 */
[----:B------:R-:W-:Y:S01]  /*1ac50*/  ULDC UR4, c[0x0][0x22c] ;  /* 0x00008b0000047ab9 */ /* 0x000fe20000000800 */
[----:B---3--:R-:W-:Y:S01]  /*1ac60*/  IMAD.WIDE R6, R17, 0x4, R86 ;  /* 0x0000000411067825 */ /* 0x008fe200078e0256 */
[----:B------:R-:W-:Y:S01]  /*1ac70*/  ISETP.LT.AND P6, PT, R15, UR10, !P0 ;  /* 0x0000000a0f007c0c */ /* 0x000fe2000c7c1270 */
[----:B------:R3:W-:Y:S01]  /*1ac80*/  @P4 STG.E desc[UR16][R4.64], R131 ;  /* 0x0000008304004986 */ /* 0x0007e2000c101910 */
[----:B------:R-:W-:Y:S01]  /*1ac90*/  ULDC UR6, c[0x0][0x228] ;  /* 0x00008a0000067ab9 */ /* 0x000fe20000000800 */
[C---:B------:R-:W-:Y:S01]  /*1aca0*/  IMAD.WIDE R8, R23.reuse, 0x4, R2 ;  /* 0x0000000417087825 */ /* 0x040fe200078e0202 */
[----:B------:R-:W-:Y:S01]  /*1acb0*/  ISETP.GE.AND P4, PT, R0, UR4, PT ;  /* 0x0000000400007c0c */ /* 0x000fe2000bf86270 */
[----:B------:R4:W-:Y:S01]  /*1acc0*/  @P1 STG.E desc[UR16][R6.64], R155 ;  /* 0x0000009b06001986 */ /* 0x0009e2000c101910 */
[----:B------:R-:W-:Y:S01]  /*1acd0*/  ULDC UR4, c[0x0][0x228] ;  /* 0x00008a0000047ab9 */ /* 0x000fe20000000800 */
[C---:B-1----:R-:W-:Y:S01]  /*1ace0*/  IMAD.WIDE R10, R23.reuse, 0x4, R18 ;  /* 0x00000004170a7825 */ /* 0x042fe200078e0212 */
[----:B------:R-:W-:Y:S01]  /*1acf0*/  ULDC UR8, c[0x0][0x228] ;  /* 0x00008a0000087ab9 */ /* 0x000fe20000000800 */
[----:B------:R1:W-:Y:S01]  /*1ad00*/  @P3 STG.E desc[UR16][R8.64], R124 ;  /* 0x0000007c08003986 */ /* 0x0003e2000c101910 */
[----:B------:R-:W-:Y:S01]  /*1ad10*/  ISETP.LT.AND P3, PT, R14, UR4, !P0 ;  /* 0x000000040e007c0c */ /* 0x000fe2000c761270 */
[----:B--2---:R-:W-:Y:S01]  /*1ad20*/  IMAD.WIDE R20, R23, 0x4, R84 ;  /* 0x0000000417147825 */ /* 0x004fe200078e0254 */
[----:B------:R-:W-:Y:S01]  /*1ad30*/  ULDC UR10, c[0x0][0x228] ;  /* 0x00008a00000a7ab9 */ /* 0x000fe20000000800 */
[----:B------:R2:W-:Y:S02]  /*1ad40*/  @P5 STG.E desc[UR16][R10.64], R64 ;  /* 0x000000400a005986 */ /* 0x0005e4000c101910 */
[----:B------:R-:W-:Y:S01]  /*1ad50*/  VIADD R0, R12, 0x1b ;  /* 0x0000001b0c007836 */ /* 0x000fe20000000000 */
[----:B------:R-:W-:Y:S01]  /*1ad60*/  ISETP.LT.AND P1, PT, R13, UR6, !P2 ;  /* 0x000000060d007c0c */ /* 0x000fe2000d721270 */
[----:B------:R-:W-:Y:S01]  /*1ad70*/  @P6 STG.E desc[UR16][R20.64], R160 ;  /* 0x000000a014006986 */ /* 0x000fe2000c101910 */
[----:B------:R-:W-:Y:S01]  /*1ad80*/  ULDC UR4, c[0x0][0x22c] ;  /* 0x00008b0000047ab9 */ /* 0x000fe20000000800 */
[----:B------:R-:W-:Y:S01]  /*1ad90*/  ISETP.LT.AND P5, PT, R16, UR8, !P2 ;  /* 0x0000000810007c0c */ /* 0x000fe2000d7a1270 */
[----:B---3--:R-:W-:Y:S01]  /*1ada0*/  IMAD.WIDE R4, R23, 0x4, R86 ;  /* 0x0000000417047825 */ /* 0x008fe200078e0256 */
[----:B------:R-:W-:Y:S01]  /*1adb0*/  ISETP.LT.AND P6, PT, R15, UR10, !P2 ;  /* 0x0000000a0f007c0c */ /* 0x000fe2000d7c1270 */
[----:B------:R-:W-:Y:S01]  /*1adc0*/  ULDC UR6, c[0x0][0x228] ;  /* 0x00008a0000067ab9 */ /* 0x000fe20000000800 */
[----:B------:R-:W-:Y:S01]  /*1add0*/  ISETP.GE.AND P0, PT, R0, UR4, PT ;  /* 0x0000000400007c0c */ /* 0x000fe2000bf06270 */
[----:B------:R-:W-:Y:S01]  /*1ade0*/  VIADD R17, R23, UR28 ;  /* 0x0000001c17117c36 */ /* 0x000fe20008000000 */
[----:B------:R-:W-:Y:S01]  /*1adf0*/  IADD3 R0, R12, 0x1c, RZ ;  /* 0x0000001c0c007810 */ /* 0x000fe20007ffe0ff */
[----:B------:R-:W-:Y:S01]  /*1ae00*/  ULDC UR4, c[0x0][0x22c] ;  /* 0x00008b0000047ab9 */ /* 0x000fe20000000800 */
[----:B------:R3:W-:Y:S01]  /*1ae10*/  @P3 STG.E desc[UR16][R4.64], R32 ;  /* 0x0000002004003986 */ /* 0x0007e2000c101910 */
[C---:B----4-:R-:W-:Y:S01]  /*1ae20*/  IMAD.WIDE R6, R17.reuse, 0x4, R2 ;  /* 0x0000000411067825 */ /* 0x050fe200078e0202 */
[----:B------:R-:W-:Y:S01]  /*1ae30*/  ISETP.GE.AND P3, PT, R0, UR4, PT ;  /* 0x0000000400007c0c */ /* 0x000fe2000bf66270 */
[----:B------:R-:W-:Y:S01]  /*1ae40*/  ULDC UR4, c[0x0][0x228] ;  /* 0x00008a0000047ab9 */ /* 0x000fe20000000800 */
[----:B------:R-:W-:Y:S01]  /*1ae50*/  ULDC UR8, c[0x0][0x228] ;  /* 0x00008a0000087ab9 */ /* 0x000fe20000000800 */
[C---:B-1----:R-:W-:Y:S01]  /*1ae60*/  IMAD.WIDE R8, R17.reuse, 0x4, R18 ;  /* 0x0000000411087825 */ /* 0x042fe200078e0212 */
[----:B------:R-:W-:Y:S01]  /*1ae70*/  ISETP.LT.AND P2, PT, R14, UR4, !P2 ;  /* 0x000000040e007c0c */ /* 0x000fe2000d741270 */
[----:B------:R-:W-:Y:S01]  /*1ae80*/  ULDC UR4, c[0x0][0x228] ;  /* 0x00008a0000047ab9 */ /* 0x000fe20000000800 */
[----:B------:R-:W-:Y:S01]  /*1ae90*/  ULDC UR10, c[0x0][0x228] ;  /* 0x00008a00000a7ab9 */ /* 0x000fe20000000800 */
[----:B--2---:R-:W-:Y:S01]  /*1aea0*/  IMAD.WIDE R10, R17, 0x4, R84 ;  /* 0x00000004110a7825 */ /* 0x004fe200078e0254 */
        /* <DEDUP_REMOVED lines=9> */
[----:B---3--:R-:W-:Y:S01]  /*1af40*/  IMAD.WIDE R4, R17, 0x4, R86 ;  /* 0x0000000411047825 */ /* 0x008fe200078e0256 */
[----:B------:R-:W-:Y:S01]  /*1af50*/  ISETP.LT.AND P4, PT, R14, UR8, !P4 ;  /* 0x000000080e007c0c */ /* 0x000fe2000e781270 */
[----:B------:R-:W-:Y:S01]  /*1af60*/  ULDC UR6, c[0x0][0x228] ;  /* 0x00008a0000067ab9 */ /* 0x000fe20000000800 */
[----:B------:R-:W-:Y:S01]  /*1af70*/  ULDC UR8, c[0x0][0x228] ;  /* 0x00008a0000087ab9 */ /* 0x000fe20000000800 */
[----:B------:R-:W-:-:S02]  /*1af80*/  VIADD R0, R12, 0x1d ;  /* 0x0000001d0c007836 */ /* 0x000fc40000000000 */
[C---:B-1----:R-:W-:Y:S01]  /*1af90*/  IMAD.WIDE R6, R23.reuse, 0x4, R2 ;  /* 0x0000000417067825 */ /* 0x042fe200078e0202 */
[----:B------:R1:W-:Y:S03]  /*1afa0*/  @P2 STG.E desc[UR16][R4.64], R164 ;  /* 0x000000a404002986 */ /* 0x0003e6000c101910 */
[C---:B--2---:R-:W-:Y:S01]  /*1afb0*/  IMAD.WIDE R8, R23.reuse, 0x4, R18 ;  /* 0x0000000417087825 */ /* 0x044fe200078e0212 */
        /* <DEDUP_REMOVED lines=15> */
[----:B------:R-:W-:Y:S02]  /*1b0b0*/  ISETP.LT.AND P0, PT, R14, UR8, !P0 ;  /* 0x000000080e007c0c */ /* 0x000fe4000c701270 */
[----:B------:R-:W-:Y:S01]  /*1b0c0*/  ISETP.LT.AND P6, PT, R13, UR10, !P3 ;  /* 0x0000000a0d007c0c */ /* 0x000fe2000dfc1270 */
[C---:B-1----:R-:W-:Y:S01]  /*1b0d0*/  IMAD.WIDE R4, R23.reuse, 0x4, R2 ;  /* 0x0000000417047825 */ /* 0x042fe200078e0202 */
[----:B------:R-:W-:Y:S01]  /*1b0e0*/  ULDC UR6, c[0x0][0x228] ;  /* 0x00008a0000067ab9 */ /* 0x000fe20000000800 */
[----:B------:R-:W-:Y:S01]  /*1b0f0*/  ULDC UR8, c[0x0][0x228] ;  /* 0x00008a0000087ab9 */ /* 0x000fe20000000800 */
[----:B------:R-:W-:Y:S01]  /*1b100*/  ULDC UR10, c[0x0][0x228] ;  /* 0x00008a00000a7ab9 */ /* 0x000fe20000000800 */
[C---:B--2---:R-:W-:Y:S01]  /*1b110*/  IMAD.WIDE R6, R23.reuse, 0x4, R18 ;  /* 0x0000000417067825 */ /* 0x044fe200078e0212 */
[----:B------:R1:W-:Y:S03]  /*1b120*/  @P1 STG.E desc[UR16][R4.64], R101 ;  /* 0x0000006504001986 */ /* 0x0003e6000c101910 */
[----:B------:R-:W-:-:S02]  /*1b130*/  VIADD R17, R23, UR28 ;  /* 0x0000001c17117c36 */ /* 0x000fc40008000000 */
[----:B---3--:R-:W-:Y:S01]  /*1b140*/  IMAD.WIDE R8, R23, 0x4, R84 ;  /* 0x0000000417087825 */ /* 0x008fe200078e0254 */
[----:B------:R-:W-:-:S03]  /*1b150*/  ISETP.GE.AND P1, PT, R0, UR4, PT ;  /* 0x0000000400007c0c */ /* 0x000fc6000bf26270 */
[----:B----4-:R-:W-:Y:S01]  /*1b160*/  IMAD.WIDE R10, R23, 0x4, R86 ;  /* 0x00000004170a7825 */ /* 0x010fe200078e0256 */
[----:B------:R2:W-:Y:S01]  /*1b170*/  @P4 STG.E desc[UR16][R6.64], R133 ;  /* 0x0000008506004986 */ /* 0x0005e2000c101910 */
[----:B------:R-:W-:Y:S02]  /*1b180*/  ULDC UR4, c[0x0][0x228] ;  /* 0x00008a0000047ab9 */ /* 0x000fe40000000800 */
[----:B------:R-:W-:Y:S01]  /*1b190*/  IMAD.WIDE R20, R17, 0x4, R2 ;  /* 0x0000000411147825 */ /* 0x000fe200078e0202 */
[----:B------:R3:W-:Y:S04]  /*1b1a0*/  @P5 STG.E desc[UR16][R8.64], R185 ;  /* 0x000000b908005986 */ /* 0x0007e8000c101910 */
[----:B------:R4:W-:Y:S01]  /*1b1b0*/  @P0 STG.E desc[UR16][R10.64], R165 ;  /* 0x000000a50a000986 */ /* 0x0009e2000c101910 */
[----:B------:R-:W-:Y:S01]  /*1b1c0*/  ISETP.LT.AND P0, PT, R16, UR4, !P3 ;  /* 0x0000000410007c0c */ /* 0x000fe2000df01270 */
[----:B------:R-:W-:-:S02]  /*1b1d0*/  ULDC UR4, c[0x0][0x228] ;  /* 0x00008a0000047ab9 */ /* 0x000fc40000000800 */
[----:B------:R4:W-:Y:S01]  /*1b1e0*/  @P6 STG.E desc[UR16][R20.64], R126 ;  /* 0x0000007e14006986 */ /* 0x0009e2000c101910 */
[----:B------:R-:W-:Y:S01]  /*1b1f0*/  ISETP.LT.AND P6, PT, R15, UR4, !P3 ;  /* 0x000000040f007c0c */ /* 0x000fe2000dfc1270 */
[C---:B-1----:R-:W-:Y:S01]  /*1b200*/  IMAD.WIDE R4, R17.reuse, 0x4, R18 ;  /* 0x0000000411047825 */ /* 0x042fe200078e0212 */
[----:B------:R-:W-:Y:S01]  /*1b210*/  ISETP.LT.AND P3, PT, R14, UR6, !P3 ;  /* 0x000000060e007c0c */ /* 0x000fe2000df61270 */
[----:B------:R-:W-:Y:S01]  /*1b220*/  ULDC UR4, c[0x0][0x22c] ;  /* 0x00008b0000047ab9 */ /* 0x000fe20000000800 */
[----:B------:R-:W-:Y:S01]  /*1b230*/  IADD3 R0, R12, 0x1f, RZ ;  /* 0x0000001f0c007810 */ /* 0x000fe20007ffe0ff */
[----:B--2---:R-:W-:Y:S01]  /*1b240*/  IMAD.WIDE R6, R17, 0x4, R84 ;  /* 0x0000000411067825 */ /* 0x004fe200078e0254 */
[----:B------:R-:W-:Y:S01]  /*1b250*/  ISETP.LT.AND P4, PT, R13, UR8, !P2 ;  /* 0x000000080d007c0c */ /* 0x000fe2000d781270 */
[----:B------:R-:W-:Y:S01]  /*1b260*/  ULDC UR6, c[0x0][0x228] ;  /* 0x00008a0000067ab9 */ /* 0x000fe20000000800 */
[----:B------:R-:W-:Y:S01]  /*1b270*/  ISETP.LT.AND P5, PT, R16, UR10, !P2 ;  /* 0x0000000a10007c0c */ /* 0x000fe2000d7a1270 */
[C---:B---3--:R-:W-:Y:S01]  /*1b280*/  IMAD.WIDE R8, R17.reuse, 0x4, R86 ;  /* 0x0000000411087825 */ /* 0x048fe200078e0256 */
[----:B------:R1:W-:Y:S01]  /*1b290*/  @P0 STG.E desc[UR16][R4.64], R66 ;  /* 0x0000004204000986 */ /* 0x0003e2000c101910 */
[----:B------:R-:W-:Y:S01]  /*1b2a0*/  ISETP.GE.AND P0, PT, R0, UR4, PT ;  /* 0x0000000400007c0c */ /* 0x000fe2000bf06270 */
[----:B------:R-:W-:Y:S01]  /*1b2b0*/  ULDC UR4, c[0x0][0x228] ;  /* 0x00008a0000047ab9 */ /* 0x000fe20000000800 */
[----:B------:R-:W-:Y:S01]  /*1b2c0*/  VIADD R23, R17, UR28 ;  /* 0x0000001c11177c36 */ /* 0x000fe20008000000 */
[----:B------:R2:W-:Y:S01]  /*1b2d0*/  @P6 STG.E desc[UR16][R6.64], R162 ;  /* 0x000000a206006986 */ /* 0x0005e2000c101910 */
[----:B------:R-:W-:Y:S01]  /*1b2e0*/  ULDC UR8, c[0x0][0x228] ;  /* 0x00008a0000087ab9 */ /* 0x000fe20000000800 */
[----:B------:R-:W-:-:S02]  /*1b2f0*/  ULDC UR10, c[0x0][0x228] ;  /* 0x00008a00000a7ab9 */ /* 0x000fc40000000800 */
[----:B------:R3:W-:Y:S01]  /*1b300*/  @P3 STG.E desc[UR16][R8.64], R34 ;  /* 0x0000002208003986 */ /* 0x0007e2000c101910 */
[----:B------:R-:W-:Y:S01]  /*1b310*/  ISETP.LT.AND P3, PT, R15, UR4, !P2 ;  /* 0x000000040f007c0c */ /* 0x000fe2000d761270 */
[----:B----4-:R-:W-:Y:S01]  /*1b320*/  IMAD.WIDE R10, R23, 0x4, R2 ;  /* 0x00000004170a7825 */ /* 0x010fe200078e0202 */
[----:B------:R-:W-:-:S03]  /*1b330*/  ULDC UR4, c[0x0][0x228] ;  /* 0x00008a0000047ab9 */ /* 0x000fc60000000800 */
[----:B------:R-:W-:Y:S01]  /*1b340*/  IMAD.WIDE R20, R23, 0x4, R18 ;  /* 0x0000000417147825 */ /* 0x000fe200078e0212 */
[----:B------:R4:W-:Y:S01]  /*1b350*/  @P4 STG.E desc[UR16][R10.64], R102 ;  /* 0x000000660a004986 */ /* 0x0009e2000c101910 */
[----:B------:R-:W-:Y:S01]  /*1b360*/  ISETP.LT.AND P2, PT, R14, UR4, !P2 ;  /* 0x000000040e007c0c */ /* 0x000fe2000d741270 */
[----:B------:R-:W-:Y:S01]  /*1b370*/  ULDC UR4, c[0x0][0x22c] ;  /* 0x00008b0000047ab9 */ /* 0x000fe20000000800 */
[----:B------:R-:W-:Y:S01]  /*1b380*/  ISETP.LT.AND P6, PT, R13, UR6, !P1 ;  /* 0x000000060d007c0c */ /* 0x000fe2000cfc1270 */
[----:B------:R4:W-:Y:S01]  /*1b390*/  @P5 STG.E desc[UR16][R20.64], R134 ;  /* 0x0000008614005986 */ /* 0x0009e2000c101910 */
[----:B-1----:R-:W-:Y:S01]  /*1b3a0*/  IMAD.WIDE R4, R23, 0x4, R84 ;  /* 0x0000000417047825 */ /* 0x002fe200078e0254 */
[----:B------:R-:W-:Y:S01]  /*1b3b0*/  ISETP.LT.AND P5, PT, R16, UR8, !P1 ;  /* 0x0000000810007c0c */ /* 0x000fe2000cfa1270 */
[----:B------:R-:W-:Y:S01]  /*1b3c0*/  ULDC UR6, c[0x0][0x228] ;  /* 0x00008a0000067ab9 */ /* 0x000fe20000000800 */
[----:B------:R-:W-:Y:S01]  /*1b3d0*/  ISETP.LT.AND P4, PT, R15, UR10, !P1 ;  /* 0x0000000a0f007c0c */ /* 0x000fe2000cf81270 */
[C---:B------:R-:W-:Y:S01]  /*1b3e0*/  VIADD R17, R23.reuse, UR28 ;  /* 0x0000001c17117c36 */ /* 0x040fe20008000000 */
[----:B------:R-:W-:Y:S01]  /*1b3f0*/  IADD3 R0, R12, 0x20, RZ ;  /* 0x000000200c007810 */ /* 0x000fe20007ffe0ff */
[----:B------:R1:W-:Y:S01]  /*1b400*/  @P3 STG.E desc[UR16][R4.64], R186 ;  /* 0x000000ba04003986 */ /* 0x0003e2000c101910 */
[----:B--2---:R-:W-:Y:S01]  /*1b410*/  IMAD.WIDE R6, R23, 0x4, R86 ;  /* 0x0000000417067825 */ /* 0x004fe200078e0256 */
[----:B------:R-:W-:Y:S01]  /*1b420*/  ULDC UR8, c[0x0][0x228] ;  /* 0x00008a0000087ab9 */ /* 0x000fe20000000800 */
[----:B------:R-:W-:Y:S01]  /*1b430*/  ISETP.GE.AND P3, PT, R0, UR4, PT ;  /* 0x0000000400007c0c */ /* 0x000fe2000bf66270 */
[----:B------:R-:W-:Y:S01]  /*1b440*/  ULDC UR4, c[0x0][0x228] ;  /* 0x00008a0000047ab9 */ /* 0x000fe20000000800 */
[----:B---3--:R-:W-:Y:S01]  /*1b450*/  IMAD.WIDE R8, R17, 0x4, R2 ;  /* 0x0000000411087825 */ /* 0x008fe200078e0202 */
[----:B------:R-:W-:Y:S01]  /*1b460*/  ISETP.LT.AND P1, PT, R14, UR4, !P1 ;  /* 0x000000040e007c0c */ /* 0x000fe2000cf21270 */
[----:B------:R-:W-:-:S02]  /*1b470*/  ULDC UR10, c[0x0][0x228] ;  /* 0x00008a00000a7ab9 */ /* 0x000fc40000000800 */
[C---:B----4-:R-:W-:Y:S01]  /*1b480*/  IMAD.WIDE R10, R17.reuse, 0x4, R18 ;  /* 0x00000004110a7825 */ /* 0x050fe200078e0212 */
[----:B------:R-:W-:Y:S01]  /*1b490*/  @P2 STG.E desc[UR16][R6.64], R166 ;  /* 0x000000a606002986 */ /* 0x000fe2000c101910 */
[----:B------:R-:W-:Y:S02]  /*1b4a0*/  ULDC UR4, c[0x0][0x22c] ;  /* 0x00008b0000047ab9 */ /* 0x000fe40000000800 */
[C---:B------:R-:W-:Y:S01]  /*1b4b0*/  IMAD.WIDE R20, R17.reuse, 0x4, R84 ;  /* 0x0000000411147825 */ /* 0x040fe200078e0254 */
[----:B------:R-:W-:Y:S03]  /*1b4c0*/  @P6 STG.E desc[UR16][R8.64], R127 ;  /* 0x0000007f08006986 */ /* 0x000fe6000c101910 */
[----:B------:R-:W-:Y:S01]  /*1b4d0*/  VIADD R0, R12, 0x21 ;  /* 0x000000210c007836 */ /* 0x000fe20000000000 */
[----:B------:R-:W-:Y:S01]  /*1b4e0*/  @P5 STG.E desc[UR16][R10.64], R67 ;  /* 0x000000430a005986 */ /* 0x000fe2000c101910 */
[----:B------:R-:W-:Y:S01]  /*1b4f0*/  ISETP.LT.AND P5, PT, R16, UR8, !P0 ;  /* 0x0000000810007c0c */ /* 0x000fe2000c7a1270 */
[----:B-1----:R-:W-:Y:S01]  /*1b500*/  IMAD.WIDE R4, R17, 0x4, R86 ;  /* 0x0000000411047825 */ /* 0x002fe200078e0256 */
[----:B------:R-:W-:Y:S01]  /*1b510*/  ISETP.LT.AND P6, PT, R15, UR10, !P0 ;  /* 0x0000000a0f007c0c */ /* 0x000fe2000c7c1270 */
[----:B------:R1:W-:Y:S01]  /*1b520*/  @P4 STG.E desc[UR16][R20.64], R163 ;  /* 0x000000a314004986 */ /* 0x0003e2000c101910 */
        /* <DEDUP_REMOVED lines=42> */
[----:B------:R-:W-:-:S03]  /*1b7d0*/  IADD3 R17, R17, UR28, RZ ;  /* 0x0000001c11117c10 */ /* 0x000fc6000fffe0ff */
[----:B------:R4:W-:Y:S01]  /*1b7e0*/  @P3 STG.E desc[UR16][R20.64], R36 ;  /* 0x0000002414003986 */ /* 0x0009e2000c101910 */
[----:B------:R-:W-:Y:S02]  /*1b7f0*/  ISETP.LT.AND P3, PT, R16, UR4, !P2 ;  /* 0x0000000410007c0c */ /* 0x000fe4000d761270 */
[----:B------:R-:W-:Y:S01]  /*1b800*/  ISETP.LT.AND P5, PT, R15, UR6, !P2 ;  /* 0x000000060f007c0c */ /* 0x000fe2000d7a1270 */
[C---:B-1----:R-:W-:Y:S01]  /*1b810*/  IMAD.WIDE R4, R17.reuse, 0x4, R2 ;  /* 0x0000000411047825 */ /* 0x042fe200078e0202 */
[----:B------:R-:W-:Y:S01]  /*1b820*/  ISETP.LT.AND P2, PT, R14, UR8, !P2 ;  /* 0x000000080e007c0c */ /* 0x000fe2000d741270 */
[----:B------:R-:W-:Y:S02]  /*1b830*/  ULDC UR4, c[0x0][0x22c] ;  /* 0x00008b0000047ab9 */ /* 0x000fe40000000800 */
[----:B------:R-:W-:Y:S02]  /*1b840*/  VIADD R0, R12, 0x24 ;  /* 0x000000240c007836 */ /* 0x000fe40000000000 */
[----:B--2---:R-:W-:Y:S01]  /*1b850*/  IMAD.WIDE R6, R17, 0x4, R18 ;  /* 0x0000000411067825 */ /* 0x004fe200078e0212 */
[----:B------:R1:W-:Y:S01]  /*1b860*/  @P4 STG.E desc[UR16][R4.64], R104 ;  /* 0x0000006804004986 */ /* 0x0003e2000c101910 */
[----:B------:R-:W-:Y:S01]  /*1b870*/  ISETP.LT.AND P6, PT, R13, UR10, !P1 ;  /* 0x0000000a0d007c0c */ /* 0x000fe2000cfc1270 */
[----:B------:R-:W-:Y:S01]  /*1b880*/  ULDC UR6, c[0x0][0x228] ;  /* 0x00008a0000067ab9 */ /* 0x000fe20000000800 */
[----:B---3--:R-:W-:Y:S01]  /*1b890*/  IMAD.WIDE R8, R17, 0x4, R84 ;  /* 0x0000000411087825 */ /* 0x008fe200078e0254 */
[----:B------:R-:W-:Y:S01]  /*1b8a0*/  ISETP.GE.AND P4, PT, R0, UR4, PT ;  /* 0x0000000400007c0c */ /* 0x000fe2000bf86270 */
[----:B------:R-:W-:-:S02]  /*1b8b0*/  ULDC UR4, c[0x0][0x228] ;  /* 0x00008a0000047ab9 */ /* 0x000fc40000000800 */
[C---:B----4-:R-:W-:Y:S01]  /*1b8c0*/  IMAD.WIDE R10, R17.reuse, 0x4, R86 ;  /* 0x00000004110a7825 */ /* 0x050fe200078e0256 */
[----:B------:R2:W-:Y:S01]  /*1b8d0*/  @P3 STG.E desc[UR16][R6.64], R136 ;  /* 0x0000008806003986 */ /* 0x0005e2000c101910 */
[----:B------:R-:W-:Y:S01]  /*1b8e0*/  ISETP.LT.AND P3, PT, R16, UR4, !P1 ;  /* 0x0000000410007c0c */ /* 0x000fe2000cf61270 */
[----:B------:R-:W-:Y:S01]  /*1b8f0*/  ULDC UR4, c[0x0][0x228] ;  /* 0x00008a0000047ab9 */ /* 0x000fe20000000800 */
[----:B------:R-:W-:Y:S01]  /*1b900*/  VIADD R23, R17, UR28 ;  /* 0x0000001c11177c36 */ /* 0x000fe20008000000 */
[----:B------:R3:W-:Y:S01]  /*1b910*/  @P5 STG.E desc[UR16][R8.64], R188 ;  /* 0x000000bc08005986 */ /* 0x0007e2000c101910 */
[----:B------:R-:W-:Y:S01]  /*1b920*/  ULDC UR8, c[0x0][0x228] ;  /* 0x00008a0000087ab9 */ /* 0x000fe20000000800 */
[----:B------:R-:W-:Y:S02]  /*1b930*/  ULDC UR10, c[0x0][0x228] ;  /* 0x00008a00000a7ab9 */ /* 0x000fe40000000800 */
[----:B------:R4:W-:Y:S01]  /*1b940*/  @P2 STG.E desc[UR16][R10.64], R196 ;  /* 0x000000c40a002986 */ /* 0x0009e2000c101910 */
[----:B------:R-:W-:Y:S01]  /*1b950*/  ISETP.LT.AND P2, PT, R15, UR4, !P1 ;  /* 0x000000040f007c0c */ /* 0x000fe2000cf41270 */
[----:B------:R-:W-:Y:S01]  /*1b960*/  IMAD.WIDE R20, R23, 0x4, R2 ;  /* 0x0000000417147825 */ /* 0x000fe200078e0202 */
[----:B------:R-:W-:Y:S01]  /*1b970*/  ISETP.LT.AND P1, PT, R14, UR6, !P1 ;  /* 0x000000060e007c0c */ /* 0x000fe2000cf21270 */
[----:B------:R-:W-:-:S02]  /*1b980*/  ULDC UR4, c[0x0][0x22c] ;  /* 0x00008b0000047ab9 */ /* 0x000fc40000000800 */
[----:B-1----:R-:W-:Y:S01]  /*1b990*/  IMAD.WIDE R4, R23, 0x4, R18 ;  /* 0x0000000417047825 */ /* 0x002fe200078e0212 */
[----:B------:R-:W-:Y:S01]  /*1b9a0*/  IADD3 R0, R12, 0x25, RZ ;  /* 0x000000250c007810 */ /* 0x000fe20007ffe0ff */
[----:B------:R1:W-:Y:S01]  /*1b9b0*/  @P6 STG.E desc[UR16][R20.64], R157 ;  /* 0x0000009d14006986 */ /* 0x0003e2000c101910 */
[----:B------:R-:W-:Y:S01]  /*1b9c0*/  ISETP.LT.AND P5, PT, R13, UR8, !P0 ;  /* 0x000000080d007c0c */ /* 0x000fe2000c7a1270 */
[C---:B--2---:R-:W-:Y:S01]  /*1b9d0*/  IMAD.WIDE R6, R23.reuse, 0x4, R84 ;  /* 0x0000000417067825 */ /* 0x044fe200078e0254 */
[----:B------:R-:W-:Y:S01]  /*1b9e0*/  ISETP.LT.AND P6, PT, R16, UR10, !P0 ;  /* 0x0000000a10007c0c */ /* 0x000fe2000c7c1270 */
[----:B------:R2:W-:Y:S02]  /*1b9f0*/  @P3 STG.E desc[UR16][R4.64], R69 ;  /* 0x0000004504003986 */ /* 0x0005e4000c101910 */
[C---:B---3--:R-:W-:Y:S01]  /*1ba00*/  IMAD.WIDE R8, R23.reuse, 0x4, R86 ;  /* 0x0000000417087825 */ /* 0x048fe200078e0256 */
[----:B------:R-:W-:Y:S01]  /*1ba10*/  ISETP.GE.AND P3, PT, R0, UR4, PT ;  /* 0x0000000400007c0c */ /* 0x000fe2000bf66270 */
[----:B------:R3:W-:Y:S01]  /*1ba20*/  @P2 STG.E desc[UR16][R6.64], R193 ;  /* 0x000000c106002986 */ /* 0x0007e2000c101910 */
[----:B------:R-:W-:Y:S01]  /*1ba30*/  ULDC UR4, c[0x0][0x228] ;  /* 0x00008a0000047ab9 */ /* 0x000fe20000000800 */
[----:B------:R-:W-:Y:S01]  /*1ba40*/  VIADD R17, R23, UR28 ;  /* 0x0000001c17117c36 */ /* 0x000fe20008000000 */
[----:B------:R-:W-:Y:S01]  /*1ba50*/  ULDC UR6, c[0x0][0x228] ;  /* 0x00008a0000067ab9 */ /* 0x000fe20000000800 */
[----:B------:R3:W-:Y:S01]  /*1ba60*/  @P1 STG.E desc[UR16][R8.64], R37 ;  /* 0x0000002508001986 */ /* 0x0007e2000c101910 */
[----:B------:R-:W-:Y:S01]  /*1ba70*/  ISETP.LT.AND P1, PT, R15, UR4, !P0 ;  /* 0x000000040f007c0c */ /* 0x000fe2000c721270 */
[----:B------:R-:W-:Y:S01]  /*1ba80*/  ULDC UR4, c[0x0][0x228] ;  /* 0x00008a0000047ab9 */ /* 0x000fe20000000800 */
[C---:B----4-:R-:W-:Y:S01]  /*1ba90*/  IMAD.WIDE R10, R17.reuse, 0x4, R2 ;  /* 0x00000004110a7825 */ /* 0x050fe200078e0202 */
[----:B------:R-:W-:Y:S01]  /*1baa0*/  ISETP.LT.AND P0, PT, R14, UR4, !P0 ;  /* 0x000000040e007c0c */ /* 0x000fe2000c701270 */
[----:B------:R-:W-:Y:S01]  /*1bab0*/  ULDC UR8, c[0x0][0x228] ;  /* 0x00008a0000087ab9 */ /* 0x000fe20000000800 */
[----:B------:R-:W-:Y:S01]  /*1bac0*/  ULDC UR10, c[0x0][0x228] ;  /* 0x00008a00000a7ab9 */ /* 0x000fe20000000800 */
[C---:B-1----:R-:W-:Y:S01]  /*1bad0*/  IMAD.WIDE R20, R17.reuse, 0x4, R18 ;  /* 0x0000000411147825 */ /* 0x042fe200078e0212 */
[----:B------:R1:W-:Y:S01]  /*1bae0*/  @P5 STG.E desc[UR16][R10.64], R105 ;  /* 0x000000690a005986 */ /* 0x0003e2000c101910 */
[----:B------:R-:W-:Y:S01]  /*1baf0*/  ISETP.LT.AND P5, PT, R16, UR8, !P4 ;  /* 0x0000000810007c0c */ /* 0x000fe2000e7a1270 */
[----:B------:R-:W-:Y:S01]  /*1bb00*/  ULDC UR4, c[0x0][0x22c] ;  /* 0x00008b0000047ab9 */ /* 0x000fe20000000800 */
[----:B--2---:R-:W-:Y:S01]  /*1bb10*/  IMAD.WIDE R4, R17, 0x4, R84 ;  /* 0x0000000411047825 */ /* 0x004fe200078e0254 */
[----:B------:R2:W-:Y:S01]  /*1bb20*/  @P6 STG.E desc[UR16][R20.64], R137 ;  /* 0x0000008914006986 */ /* 0x0005e2000c101910 */
[----:B------:R-:W-:Y:S01]  /*1bb30*/  ISETP.LT.AND P6, PT, R13, UR6, !P4 ;  /* 0x000000060d007c0c */ /* 0x000fe2000e7c1270 */
[----:B------:R-:W-:Y:S01]  /*1bb40*/  ULDC UR6, c[0x0][0x228] ;  /* 0x00008a0000067ab9 */ /* 0x000fe20000000800 */
[----:B------:R-:W-:Y:S01]  /*1bb50*/  IADD3 R0, R12, 0x26, RZ ;  /* 0x000000260c007810 */ /* 0x000fe20007ffe0ff */
[----:B---3--:R-:W-:Y:S01]  /*1bb60*/  IMAD.WIDE R6, R17, 0x4, R86 ;  /* 0x0000000411067825 */ /* 0x008fe200078e0256 */
[----:B------:R-:W-:Y:S01]  /*1bb70*/  ISETP.LT.AND P2, PT, R15, UR10, !P4 ;  /* 0x0000000a0f007c0c */ /* 0x000fe2000e741270 */
[----:B------:R3:W-:Y:S01]  /*1bb80*/  @P1 STG.E desc[UR16][R4.64], R189 ;  /* 0x000000bd04001986 */ /* 0x0007e2000c101910 */
[----:B------:R-:W-:Y:S01]  /*1bb90*/  ISETP.GE.AND P1, PT, R0, UR4, PT ;  /* 0x0000000400007c0c */ /* 0x000fe2000bf26270 */
[----:B------:R-:W-:Y:S01]  /*1bba0*/  VIADD R23, R17, UR28 ;  /* 0x0000001c11177c36 */ /* 0x000fe20008000000 */
[----:B------:R-:W-:Y:S01]  /*1bbb0*/  ULDC UR4, c[0x0][0x228] ;  /* 0x00008a0000047ab9 */ /* 0x000fe20000000800 */
[----:B------:R4:W-:Y:S01]  /*1bbc0*/  @P0 STG.E desc[UR16][R6.64], R197 ;  /* 0x000000c506000986 */ /* 0x0009e2000c101910 */
[----:B------:R-:W-:Y:S01]  /*1bbd0*/  ISETP.LT.AND P0, PT, R14, UR4, !P4 ;  /* 0x000000040e007c0c */ /* 0x000fe2000e701270 */
[----:B------:R-:W-:Y:S01]  /*1bbe0*/  IMAD.WIDE R8, R23, 0x4, R2 ;  /* 0x0000000417087825 */ /* 0x000fe200078e0202 */
[----:B------:R-:W-:Y:S01]  /*1bbf0*/  ULDC UR8, c[0x0][0x228] ;  /* 0x00008a0000087ab9 */ /* 0x000fe20000000800 */
[----:B------:R-:W-:-:S02]  /*1bc00*/  ULDC UR10, c[0x0][0x228] ;  /* 0x00008a00000a7ab9 */ /* 0x000fc40000000800 */
[C---:B-1----:R-:W-:Y:S01]  /*1bc10*/  IMAD.WIDE R10, R23.reuse, 0x4, R18 ;  /* 0x00000004170a7825 */ /* 0x042fe200078e0212 */
[----:B------:R1:W-:Y:S03]  /*1bc20*/  @P6 STG.E desc[UR16][R8.64], R158 ;  /* 0x0000009e08006986 */ /* 0x0003e6000c101910 */
[----:B--2---:R-:W-:Y:S01]  /*1bc30*/  IMAD.WIDE R20, R23, 0x4, R84 ;  /* 0x0000000417147825 */ /* 0x004fe200078e0254 */
[----:B------:R2:W-:Y:S01]  /*1bc40*/  @P5 STG.E desc[UR16][R10.64], R70 ;  /* 0x000000460a005986 */ /* 0x0005e2000c101910 */
[----:B------:R-:W-:Y:S01]  /*1bc50*/  ISETP.LT.AND P4, PT, R13, UR6, !P3 ;  /* 0x000000060d007c0c */ /* 0x000fe2000df81270 */
[----:B------:R-:W-:Y:S01]  /*1bc60*/  ULDC UR4, c[0x0][0x22c] ;  /* 0x00008b0000047ab9 */ /* 0x000fe20000000800 */
[----:B------:R-:W-:Y:S01]  /*1bc70*/  VIADD R0, R12, 0x27 ;  /* 0x000000270c007836 */ /* 0x000fe20000000000 */
[----:B------:R-:W-:Y:S01]  /*1bc80*/  ISETP.LT.AND P5, PT, R16, UR8, !P3 ;  /* 0x0000000810007c0c */ /* 0x000fe2000dfa1270 */
[----:B------:R-:W-:Y:S01]  /*1bc90*/  @P2 STG.E desc[UR16][R20.64], R194 ;  /* 0x000000c214002986 */ /* 0x000fe2000c101910 */
[----:B------:R-:W-:Y:S01]  /*1bca0*/  ISETP.LT.AND P6, PT, R15, UR10, !P3 ;  /* 0x0000000a0f007c0c */ /* 0x000fe2000dfc1270 */
[C---:B---3--:R-:W-:Y:S01]  /*1bcb0*/  IMAD.WIDE R4, R23.reuse, 0x4, R86 ;  /* 0x0000000417047825 */ /* 0x048fe200078e0256 */
[----:B------:R-:W-:Y:S01]  /*1bcc0*/  ISETP.GE.AND P2, PT, R0, UR4, PT ;  /* 0x0000000400007c0c */ /* 0x000fe2000bf46270 */
[----:B------:R-:W-:Y:S01]  /*1bcd0*/  ULDC UR4, c[0x0][0x22c] ;  /* 0x00008b0000047ab9 */ /* 0x000fe20000000800 */
[----:B------:R-:W-:Y:S01]  /*1bce0*/  IADD3 R0, R12, 0x28, RZ ;  /* 0x000000280c007810 */ /* 0x000fe20007ffe0ff */
[----:B------:R-:W-:Y:S01]  /*1bcf0*/  VIADD R17, R23, UR28 ;  /* 0x0000001c17117c36 */ /* 0x000fe20008000000 */
[----:B------:R3:W-:Y:S01]  /*1bd00*/  @P0 STG.E desc[UR16][R4.64], R38 ;  /* 0x0000002604000986 */ /* 0x0007e2000c101910 */
[----:B------:R-:W-:Y:S01]  /*1bd10*/  ULDC UR6, c[0x0][0x228] ;  /* 0x00008a0000067ab9 */ /* 0x000fe20000000800 */
[----:B------:R-:W-:Y:S01]  /*1bd20*/  ISETP.GE.AND P0, PT, R0, UR4, PT ;  /* 0x0000000400007c0c */ /* 0x000fe2000bf06270 */
[C---:B----4-:R-:W-:Y:S01]  /*1bd30*/  IMAD.WIDE R6, R17.reuse, 0x4, R2 ;  /* 0x0000000411067825 */ /* 0x050fe200078e0202 */
[----:B------:R-:W-:Y:S01]  /*1bd40*/  ULDC UR4, c[0x0][0x228] ;  /* 0x00008a0000047ab9 */ /* 0x000fe20000000800 */
[----:B------:R-:W-:Y:S01]  /*1bd50*/  ULDC UR8, c[0x0][0x228] ;  /* 0x00008a0000087ab9 */ /* 0x000fe20000000800 */
[----:B------:R-:W-:Y:S01]  /*1bd60*/  ULDC UR10, c[0x0][0x228] ;  /* 0x00008a00000a7ab9 */ /* 0x000fe20000000800 */
[----:B-1----:R-:W-:Y:S01]  /*1bd70*/  IMAD.WIDE R8, R17, 0x4, R18 ;  /* 0x0000000411087825 */ /* 0x002fe200078e0212 */
[----:B------:R-:W-:Y:S01]  /*1bd80*/  ISETP.LT.AND P3, PT, R14, UR4, !P3 ;  /* 0x000000040e007c0c */ /* 0x000fe2000df61270 */
[----:B------:R-:W-:-:S02]  /*1bd90*/  ULDC UR4, c[0x0][0x228] ;  /* 0x00008a0000047ab9 */ /* 0x000fc40000000800 */
[----:B--2---:R-:W-:Y:S01]  /*1bda0*/  IMAD.WIDE R10, R17, 0x4, R84 ;  /* 0x00000004110a7825 */ /* 0x004fe200078e0254 */
[----:B------:R1:W-:Y:S01]  /*1bdb0*/  @P4 STG.E desc[UR16][R6.64], R106 ;  /* 0x0000006a06004986 */ /* 0x0003e2000c101910 */
[----:B------:R-:W-:Y:S01]  /*1bdc0*/  ISETP.LT.AND P4, PT, R13, UR4, !P1 ;  /* 0x000000040d007c0c */ /* 0x000fe2000cf81270 */
[----:B------:R-:W-:Y:S02]  /*1bdd0*/  ULDC UR4, c[0x0][0x228] ;  /* 0x00008a0000047ab9 */ /* 0x000fe40000000800 */
        /* <DEDUP_REMOVED lines=42> */
[----:B------:R3:W-:Y:S01]  /*1c080*/  @P5 STG.E desc[UR16][R8.64], R191 ;  /* 0x000000bf08005986 */ /* 0x0007e2000c101910 */
[----:B------:R-:W-:-:S03]  /*1c090*/  VIADD R17, R23, UR28 ;  /* 0x0000001c17117c36 */ /* 0x000fc60008000000 */
[----:B------:R4:W-:Y:S01]  /*1c0a0*/  @P2 STG.E desc[UR16][R10.64], R199 ;  /* 0x000000c70a002986 */ /* 0x0009e2000c101910 */
[----:B------:R-:W-:Y:S01]  /*1c0b0*/  ISETP.LT.AND P2, PT, R16, UR4, !P0 ;  /* 0x0000000410007c0c */ /* 0x000fe2000c741270 */
[----:B------:R-:W-:Y:S02]  /*1c0c0*/  ULDC UR4, c[0x0][0x228] ;  /* 0x00008a0000047ab9 */ /* 0x000fe40000000800 */
[----:B------:R-:W-:Y:S01]  /*1c0d0*/  ISETP.LT.AND P1, PT, R15, UR4, !P0 ;  /* 0x000000040f007c0c */ /* 0x000fe2000c721270 */
[C---:B------:R-:W-:Y:S01]  /*1c0e0*/  IMAD.WIDE R20, R17.reuse, 0x4, R2 ;  /* 0x0000000411147825 */ /* 0x040fe200078e0202 */
[----:B------:R-:W-:Y:S01]  /*1c0f0*/  ISETP.LT.AND P0, PT, R14, UR6, !P0 ;  /* 0x000000060e007c0c */ /* 0x000fe2000c701270 */
[----:B------:R-:W-:Y:S01]  /*1c100*/  ULDC UR4, c[0x0][0x22c] ;  /* 0x00008b0000047ab9 */ /* 0x000fe20000000800 */
[----:B------:R-:W-:Y:S01]  /*1c110*/  IADD3 R0, R12, 0x2b, RZ ;  /* 0x0000002b0c007810 */ /* 0x000fe20007ffe0ff */
[----:B-1----:R-:W-:Y:S01]  /*1c120*/  IMAD.WIDE R4, R17, 0x4, R18 ;  /* 0x0000000411047825 */ /* 0x002fe200078e0212 */
[----:B------:R1:W-:Y:S01]  /*1c130*/  @P6 STG.E desc[UR16][R20.64], R168 ;  /* 0x000000a814006986 */ /* 0x0003e2000c101910 */
[----:B------:R-:W-:Y:S01]  /*1c140*/  ISETP.LT.AND P5, PT, R13, UR8, !P3 ;  /* 0x000000080d007c0c */ /* 0x000fe2000dfa1270 */
[----:B------:R-:W-:Y:S01]  /*1c150*/  ULDC UR6, c[0x0][0x228] ;  /* 0x00008a0000067ab9 */ /* 0x000fe20000000800 */
        /* <DEDUP_REMOVED lines=11> */
[C---:B----4-:R-:W-:Y:S01]  /*1c210*/  IMAD.WIDE R10, R23.reuse, 0x4, R2 ;  /* 0x00000004170a7825 */ /* 0x050fe200078e0202 */
[----:B------:R-:W-:Y:S01]  /*1c220*/  ULDC UR4, c[0x0][0x228] ;  /* 0x00008a0000047ab9 */ /* 0x000fe20000000800 */
[----:B------:R-:W-:Y:S01]  /*1c230*/  ULDC UR10, c[0x0][0x228] ;  /* 0x00008a00000a7ab9 */ /* 0x000fe20000000800 */
[----:B------:R-:W-:Y:S01]  /*1c240*/  ISETP.LT.AND P3, PT, R14, UR4, !P3 ;  /* 0x000000040e007c0c */ /* 0x000fe2000df61270 */
[C---:B-1----:R-:W-:Y:S01]  /*1c250*/  IMAD.WIDE R20, R23.reuse, 0x4, R18 ;  /* 0x0000000417147825 */ /* 0x042fe200078e0212 */
[----:B------:R1:W-:Y:S01]  /*1c260*/  @P5 STG.E desc[UR16][R10.64], R140 ;  /* 0x0000008c0a005986 */ /* 0x0003e2000c101910 */
[----:B------:R-:W-:Y:S01]  /*1c270*/  IADD3 R0, R12, 0x2c, RZ ;  /* 0x0000002c0c007810 */ /* 0x000fe20007ffe0ff */
[----:B------:R-:W-:Y:S01]  /*1c280*/  ULDC UR4, c[0x0][0x22c] ;  /* 0x00008b0000047ab9 */ /* 0x000fe20000000800 */
[----:B--2---:R-:W-:Y:S01]  /*1c290*/  IMAD.WIDE R4, R23, 0x4, R84 ;  /* 0x0000000417047825 */ /* 0x004fe200078e0254 */
[----:B------:R2:W-:Y:S01]  /*1c2a0*/  @P6 STG.E desc[UR16][R20.64], R108 ;  /* 0x0000006c14006986 */ /* 0x0005e2000c101910 */
[----:B------:R-:W-:Y:S01]  /*1c2b0*/  ISETP.LT.AND P6, PT, R13, UR6, !P4 ;  /* 0x000000060d007c0c */ /* 0x000fe2000e7c1270 */
[----:B------:R-:W-:Y:S01]  /*1c2c0*/  ULDC UR6, c[0x0][0x228] ;  /* 0x00008a0000067ab9 */ /* 0x000fe20000000800 */
[----:B------:R-:W-:Y:S01]  /*1c2d0*/  ISETP.LT.AND P5, PT, R16, UR8, !P4 ;  /* 0x0000000810007c0c */ /* 0x000fe2000e7a1270 */
[----:B---3--:R-:W-:Y:S01]  /*1c2e0*/  IMAD.WIDE R6, R23, 0x4, R86 ;  /* 0x0000000417067825 */ /* 0x008fe200078e0256 */
[----:B------:R-:W-:Y:S01]  /*1c2f0*/  ISETP.LT.AND P1, PT, R15, UR10, !P4 ;  /* 0x0000000a0f007c0c */ /* 0x000fe2000e721270 */
[----:B------:R3:W-:Y:S02]  /*1c300*/  @P0 STG.E desc[UR16][R4.64], R200 ;  /* 0x000000c804000986 */ /* 0x0007e4000c101910 */
[----:B------:R-:W-:Y:S01]  /*1c310*/  VIADD R17, R23, UR28 ;  /* 0x0000001c17117c36 */ /* 0x000fe20008000000 */
[----:B------:R-:W-:Y:S01]  /*1c320*/  ISETP.GE.AND P0, PT, R0, UR4, PT ;  /* 0x0000000400007c0c */ /* 0x000fe2000bf06270 */
[----:B------:R-:W-:Y:S01]  /*1c330*/  ULDC UR4, c[0x0][0x228] ;  /* 0x00008a0000047ab9 */ /* 0x000fe20000000800 */
[----:B------:R4:W-:Y:S01]  /*1c340*/  @P3 STG.E desc[UR16][R6.64], R204 ;  /* 0x000000cc06003986 */ /* 0x0009e2000c101910 */
[C---:B------:R-:W-:Y:S01]  /*1c350*/  IMAD.WIDE R8, R17.reuse, 0x4, R2 ;  /* 0x0000000411087825 */ /* 0x040fe200078e0202 */
[----:B------:R-:W-:Y:S01]  /*1c360*/  ISETP.LT.AND P3, PT, R14, UR4, !P4 ;  /* 0x000000040e007c0c */ /* 0x000fe2000e761270 */
[----:B------:R-:W-:Y:S01]  /*1c370*/  ULDC UR8, c[0x0][0x228] ;  /* 0x00008a0000087ab9 */ /* 0x000fe20000000800 */
[----:B------:R-:W-:Y:S01]  /*1c380*/  ULDC UR10, c[0x0][0x228] ;  /* 0x00008a00000a7ab9 */ /* 0x000fe20000000800 */
[----:B-1----:R-:W-:Y:S01]  /*1c390*/  IMAD.WIDE R10, R17, 0x4, R18 ;  /* 0x00000004110a7825 */ /* 0x002fe200078e0212 */
[----:B------:R1:W-:Y:S01]  /*1c3a0*/  @P6 STG.E desc[UR16][R8.64], R169 ;  /* 0x000000a908006986 */ /* 0x0003e2000c101910 */
[----:B------:R-:W-:Y:S01]  /*1c3b0*/  ISETP.LT.AND P6, PT, R13, UR6, !P2 ;  /* 0x000000060d007c0c */ /* 0x000fe2000d7c1270 */
[----:B------:R-:W-:Y:S01]  /*1c3c0*/  ULDC UR4, c[0x0][0x22c] ;  /* 0x00008b0000047ab9 */ /* 0x000fe20000000800 */
[----:B--2---:R-:W-:Y:S01]  /*1c3d0*/  IMAD.WIDE R20, R17, 0x4, R84 ;  /* 0x0000000411147825 */ /* 0x004fe200078e0254 */
[----:B------:R-:W-:-:S03]  /*1c3e0*/  ISETP.LT.AND P4, PT, R16, UR8, !P2 ;  /* 0x0000000810007c0c */ /* 0x000fc6000d781270 */
[----:B------:R-:W-:Y:S01]  /*1c3f0*/  VIADD R0, R12, 0x2d ;  /* 0x0000002d0c007836 */ /* 0x000fe20000000000 */
[----:B------:R2:W-:Y:S01]  /*1c400*/  @P5 STG.E desc[UR16][R10.64], R73 ;  /* 0x000000490a005986 */ /* 0x0005e2000c101910 */
[----:B---3--:R-:W-:Y:S01]  /*1c410*/  IMAD.WIDE R4, R17, 0x4, R86 ;  /* 0x0000000411047825 */ /* 0x008fe200078e0256 */
[----:B------:R-:W-:Y:S01]  /*1c420*/  ISETP.LT.AND P5, PT, R15, UR10, !P2 ;  /* 0x0000000a0f007c0c */ /* 0x000fe2000d7a1270 */
[----:B------:R-:W-:Y:S01]  /*1c430*/  ULDC UR6, c[0x0][0x228] ;  /* 0x00008a0000067ab9 */ /* 0x000fe20000000800 */
[----:B------:R-:W-:Y:S01]  /*1c440*/  @P1 STG.E desc[UR16][R20.64], R217 ;  /* 0x000000d914001986 */ /* 0x000fe2000c101910 */
[----:B------:R-:W-:Y:S01]  /*1c450*/  VIADD R17, R17, UR28 ;  /* 0x0000001c11117c36 */ /* 0x000fe20008000000 */
[----:B------:R-:W-:Y:S01]  /*1c460*/  ISETP.GE.AND P1, PT, R0, UR4, PT ;  /* 0x0000000400007c0c */ /* 0x000fe2000bf26270 */
[----:B------:R-:W-:Y:S01]  /*1c470*/  ULDC UR4, c[0x0][0x22c] ;  /* 0x00008b0000047ab9 */ /* 0x000fe20000000800 */
[----:B------:R-:W-:Y:S01]  /*1c480*/  IADD3 R0, R12, 0x2e, RZ ;  /* 0x0000002e0c007810 */ /* 0x000fe20007ffe0ff */
[----:B------:R3:W-:Y:S01]  /*1c490*/  @P3 STG.E desc[UR16][R4.64], R41 ;  /* 0x0000002904003986 */ /* 0x0007e2000c101910 */
[C---:B----4-:R-:W-:Y:S01]  /*1c4a0*/  IMAD.WIDE R6, R17.reuse, 0x4, R2 ;  /* 0x0000000411067825 */ /* 0x050fe200078e0202 */
[----:B------:R-:W-:Y:S01]  /*1c4b0*/  ULDC UR8, c[0x0][0x228] ;  /* 0x00008a0000087ab9 */ /* 0x000fe20000000800 */
[----:B------:R-:W-:Y:S01]  /*1c4c0*/  ISETP.GE.AND P3, PT, R0, UR4, PT ;  /* 0x0000000400007c0c */ /* 0x000fe2000bf66270 */
[----:B------:R-:W-:Y:S01]  /*1c4d0*/  ULDC UR4, c[0x0][0x228] ;  /* 0x00008a0000047ab9 */ /* 0x000fe20000000800 */
[C---:B-1----:R-:W-:Y:S01]  /*1c4e0*/  IMAD.WIDE R8, R17.reuse, 0x4, R18 ;  /* 0x0000000411087825 */ /* 0x042fe200078e0212 */
[----:B------:R-:W-:Y:S01]  /*1c4f0*/  ISETP.LT.AND P2, PT, R14, UR4, !P2 ;  /* 0x000000040e007c0c */ /* 0x000fe2000d741270 */
[----:B------:R1:W-:Y:S01]  /*1c500*/  @P6 STG.E desc[UR16][R6.64], R141 ;  /* 0x0000008d06006986 */ /* 0x0003e2000c101910 */
[----:B------:R-:W-:Y:S01]  /*1c510*/  ULDC UR4, c[0x0][0x228] ;  /* 0x00008a0000047ab9 */ /* 0x000fe20000000800 */
[----:B--2---:R-:W-:Y:S01]  /*1c520*/  IMAD.WIDE R10, R17, 0x4, R84 ;  /* 0x00000004110a7825 */ /* 0x004fe200078e0254 */
[----:B------:R-:W-:Y:S01]  /*1c530*/  ULDC UR10, c[0x0][0x228] ;  /* 0x00008a00000a7ab9 */ /* 0x000fe20000000800 */
[----:B------:R2:W-:Y:S01]  /*1c540*/  @P4 STG.E desc[UR16][R8.64], R109 ;  /* 0x0000006d08004986 */ /* 0x0005e2000c101910 */
[----:B------:R-:W-:Y:S01]  /*1c550*/  ISETP.LT.AND P4, PT, R13, UR4, !P0 ;  /* 0x000000040d007c0c */ /* 0x000fe2000c781270 */
[----:B---3--:R-:W-:Y:S01]  /*1c560*/  IMAD.WIDE R4, R17, 0x4, R86 ;  /* 0x0000000411047825 */ /* 0x008fe200078e0256 */
[----:B------:R-:W-:Y:S01]  /*1c570*/  ISETP.LT.AND P6, PT, R16, UR6, !P0 ;  /* 0x0000000610007c0c */ /* 0x000fe2000c7c1270 */
[----:B------:R3:W-:Y:S01]  /*1c580*/  @P5 STG.E desc[UR16][R10.64], R201 ;  /* 0x000000c90a005986 */ /* 0x0007e2000c101910 */
[----:B------:R-:W-:Y:S01]  /*1c590*/  ISETP.LT.AND P5, PT, R15, UR8, !P0 ;  /* 0x000000080f007c0c */ /* 0x000fe2000c7a1270 */
[----:B------:R-:W-:Y:S01]  /*1c5a0*/  VIADD R17, R17, UR28 ;  /* 0x0000001c11117c36 */ /* 0x000fe20008000000 */
[----:B------:R-:W-:Y:S01]  /*1c5b0*/  ISETP.LT.AND P0, PT, R14, UR10, !P0 ;  /* 0x0000000a0e007c0c */ /* 0x000fe2000c701270 */
[----:B------:R-:W-:Y:S01]  /*1c5c0*/  VIADD R0, R12, 0x2f ;  /* 0x0000002f0c007836 */ /* 0x000fe20000000000 */
[----:B------:R-:W-:Y:S01]  /*1c5d0*/  ULDC UR4, c[0x0][0x22c] ;  /* 0x00008b0000047ab9 */ /* 0x000fe20000000800 */
[C---:B-1----:R-:W-:Y:S01]  /*1c5e0*/  IMAD.WIDE R6, R17.reuse, 0x4, R2 ;  /* 0x0000000411067825 */ /* 0x042fe200078e0202 */
[----:B------:R1:W-:Y:S01]  /*1c5f0*/  @P2 STG.E desc[UR16][R4.64], R205 ;  /* 0x000000cd04002986 */ /* 0x0003e2000c101910 */
[----:B------:R-:W-:Y:S01]  /*1c600*/  ULDC UR6, c[0x0][0x228] ;  /* 0x00008a0000067ab9 */ /* 0x000fe20000000800 */
[----:B------:R-:W-:Y:S01]  /*1c610*/  ULDC UR8, c[0x0][0x228] ;  /* 0x00008a0000087ab9 */ /* 0x000fe20000000800 */
[----:B--2---:R-:W-:Y:S01]  /*1c620*/  IMAD.WIDE R8, R17, 0x4, R18 ;  /* 0x0000000411087825 */ /* 0x004fe200078e0212 */
[----:B------:R-:W-:-:S03]  /*1c630*/  ISETP.GE.AND P2, PT, R0, UR4, PT ;  /* 0x0000000400007c0c */ /* 0x000fc6000bf46270 */
[C---:B---3--:R-:W-:Y:S01]  /*1c640*/  IMAD.WIDE R10, R17.reuse, 0x4, R84 ;  /* 0x00000004110a7825 */ /* 0x048fe200078e0254 */
[----:B------:R2:W-:Y:S01]  /*1c650*/  @P4 STG.E desc[UR16][R6.64], R170 ;  /* 0x000000aa06004986 */ /* 0x0005e2000c101910 */
[----:B------:R-:W-:Y:S01]  /*1c660*/  ULDC UR4, c[0x0][0x228] ;  /* 0x00008a0000047ab9 */ /* 0x000fe20000000800 */
[----:B------:R-:W-:Y:S01]  /*1c670*/  ULDC UR10, c[0x0][0x228] ;  /* 0x00008a00000a7ab9 */ /* 0x000fe20000000800 */
[----:B------:R-:W-:Y:S01]  /*1c680*/  IMAD.WIDE R20, R17, 0x4, R86 ;  /* 0x0000000411147825 */ /* 0x000fe200078e0256 */
[----:B------:R3:W-:Y:S04]  /*1c690*/  @P6 STG.E desc[UR16][R8.64], R74 ;  /* 0x0000004a08006986 */ /* 0x0007e8000c101910 */
[----:B------:R4:W-:Y:S01]  /*1c6a0*/  @P5 STG.E desc[UR16][R10.64], R218 ;  /* 0x000000da0a005986 */ /* 0x0009e2000c101910 */
[----:B------:R-:W-:Y:S01]  /*1c6b0*/  ISETP.LT.AND P5, PT, R13, UR4, !P1 ;  /* 0x000000040d007c0c */ /* 0x000fe2000cfa1270 */
[----:B------:R-:W-:-:S02]  /*1c6c0*/  ULDC UR4, c[0x0][0x228] ;  /* 0x00008a0000047ab9 */ /* 0x000fc40000000800 */
[----:B------:R4:W-:Y:S01]  /*1c6d0*/  @P0 STG.E desc[UR16][R20.64], R42 ;  /* 0x0000002a14000986 */ /* 0x0009e2000c101910 */
[----:B------:R-:W-:Y:S01]  /*1c6e0*/  ISETP.LT.AND P0, PT, R16, UR4, !P1 ;  /* 0x0000000410007c0c */ /* 0x000fe2000cf01270 */
[----:B------:R-:W-:Y:S01]  /*1c6f0*/  VIADD R17, R17, UR28 ;  /* 0x0000001c11117c36 */ /* 0x000fe20008000000 */
[----:B------:R-:W-:Y:S01]  /*1c700*/  ISETP.LT.AND P4, PT, R15, UR6, !P1 ;  /* 0x000000060f007c0c */ /* 0x000fe2000cf81270 */
[----:B------:R-:W-:Y:S01]  /*1c710*/  ULDC UR4, c[0x0][0x22c] ;  /* 0x00008b0000047ab9 */ /* 0x000fe20000000800 */
[----:B------:R-:W-:Y:S01]  /*1c720*/  ISETP.LT.AND P1, PT, R14, UR8, !P1 ;  /* 0x000000080e007c0c */ /* 0x000fe2000cf21270 */
[----:B-1----:R-:W-:Y:S01]  /*1c730*/  IMAD.WIDE R4, R17, 0x4, R2 ;  /* 0x0000000411047825 */ /* 0x002fe200078e0202 */
[----:B------:R-:W-:Y:S01]  /*1c740*/  ISETP.LT.AND P6, PT, R13, UR10, !P3 ;  /* 0x0000000a0d007c0c */ /* 0x000fe2000dfc1270 */
[----:B------:R-:W-:Y:S01]  /*1c750*/  ULDC UR6, c[0x0][0x228] ;  /* 0x00008a0000067ab9 */ /* 0x000fe20000000800 */
[----:B------:R-:W-:Y:S01]  /*1c760*/  IADD3 R0, R12, 0x30, RZ ;  /* 0x000000300c007810 */ /* 0x000fe20007ffe0ff */
[C---:B--2---:R-:W-:Y:S01]  /*1c770*/  IMAD.WIDE R6, R17.reuse, 0x4, R18 ;  /* 0x0000000411067825 */ /* 0x044fe200078e0212 */
[----:B------:R1:W-:Y:S01]  /*1c780*/  @P5 STG.E desc[UR16][R4.64], R142 ;  /* 0x0000008e04005986 */ /* 0x0003e2000c101910 */
[----:B------:R-:W-:Y:S01]  /*1c790*/  ULDC UR8, c[0x0][0x228] ;  /* 0x00008a0000087ab9 */ /* 0x000fe20000000800 */
[----:B------:R-:W-:Y:S01]  /*1c7a0*/  ISETP.GE.AND P5, PT, R0, UR4, PT ;  /* 0x0000000400007c0c */ /* 0x000fe2000bfa6270 */
[C---:B------:R-:W-:Y:S01]  /*1c7b0*/  VIADD R23, R17.reuse, UR28 ;  /* 0x0000001c11177c36 */ /* 0x040fe20008000000 */
[----:B------:R-:W-:Y:S01]  /*1c7c0*/  ULDC UR4, c[0x0][0x228] ;  /* 0x00008a0000047ab9 */ /* 0x000fe20000000800 */
[C---:B---3--:R-:W-:Y:S01]  /*1c7d0*/  IMAD.WIDE R8, R17.reuse, 0x4, R84 ;  /* 0x0000000411087825 */ /* 0x048fe200078e0254 */
[----:B------:R2:W-:Y:S03]  /*1c7e0*/  @P0 STG.E desc[UR16][R6.64], R110 ;  /* 0x0000006e06000986 */ /* 0x0005e6000c101910 */
[----:B----4-:R-:W-:Y:S01]  /*1c7f0*/  IMAD.WIDE R10, R17, 0x4, R86 ;  /* 0x00000004110a7825 */ /* 0x010fe200078e0256 */
[----:B------:R-:W-:Y:S01]  /*1c800*/  ISETP.LT.AND P0, PT, R16, UR4, !P3 ;  /* 0x0000000410007c0c */ /* 0x000fe2000df01270 */
[----:B------:R3:W-:Y:S01]  /*1c810*/  @P4 STG.E desc[UR16][R8.64], R202 ;  /* 0x000000ca08004986 */ /* 0x0007e2000c101910 */
[----:B------:R-:W-:Y:S01]  /*1c820*/  ULDC UR4, c[0x0][0x228] ;  /* 0x00008a0000047ab9 */ /* 0x000fe20000000800 */
[----:B------:R-:W-:Y:S01]  /*1c830*/  IMAD.WIDE R20, R23, 0x4, R2 ;  /* 0x0000000417147825 */ /* 0x000fe200078e0202 */
[----:B------:R-:W-:Y:S01]  /*1c840*/  ULDC UR10, c[0x0][0x228] ;  /* 0x00008a00000a7ab9 */ /* 0x000fe20000000800 */
[----:B------:R4:W-:Y:S01]  /*1c850*/  @P1 STG.E desc[UR16][R10.64], R206 ;  /* 0x000000ce0a001986 */ /* 0x0009e2000c101910 */
[----:B------:R-:W-:Y:S01]  /*1c860*/  ISETP.LT.AND P1, PT, R15, UR4, !P3 ;  /* 0x000000040f007c0c */ /* 0x000fe2000df21270 */
[----:B-1----:R-:W-:Y:S01]  /*1c870*/  IMAD.WIDE R4, R23, 0x4, R18 ;  /* 0x0000000417047825 */ /* 0x002fe200078e0212 */
[----:B------:R-:W-:Y:S01]  /*1c880*/  ISETP.LT.AND P3, PT, R14, UR6, !P3 ;  /* 0x000000060e007c0c */ /* 0x000fe2000df61270 */
[----:B------:R1:W-:Y:S01]  /*1c890*/  @P6 STG.E desc[UR16][R20.64], R171 ;  /* 0x000000ab14006986 */ /* 0x0003e2000c101910 */
[----:B------:R-:W-:Y:S01]  /*1c8a0*/  ISETP.LT.AND P6, PT, R13, UR8, !P2 ;  /* 0x000000080d007c0c */ /* 0x000fe2000d7c1270 */
[----:B------:R-:W-:Y:S01]  /*1c8b0*/  VIADD R0, R12, 0x31 ;  /* 0x000000310c007836 */ /* 0x000fe20000000000 */
[----:B------:R-:W-:Y:S01]  /*1c8c0*/  ISETP.LT.AND P4, PT, R16, UR10, !P2 ;  /* 0x0000000a10007c0c */ /* 0x000fe2000d781270 */
[C---:B--2---:R-:W-:Y:S01]  /*1c8d0*/  IMAD.WIDE R6, R23.reuse, 0x4, R84 ;  /* 0x0000000417067825 */ /* 0x044fe200078e0254 */
[C---:B------:R-:W-:Y:S01]  /*1c8e0*/  IADD3 R17, R23.reuse, UR28, RZ ;  /* 0x0000001c17117c10 */ /* 0x040fe2000fffe0ff */
[----:B------:R-:W-:Y:S01]  /*1c8f0*/  ULDC UR4, c[0x0][0x22c] ;  /* 0x00008b0000047ab9 */ /* 0x000fe20000000800 */
[----:B------:R2:W-:Y:S01]  /*1c900*/  @P0 STG.E desc[UR16][R4.64], R75 ;  /* 0x0000004b04000986 */ /* 0x0005e2000c101910 */
[----:B---3--:R-:W-:Y:S01]  /*1c910*/  IMAD.WIDE R8, R23, 0x4, R86 ;  /* 0x0000000417087825 */ /* 0x008fe200078e0256 */
[----:B------:R-:W-:Y:S01]  /*1c920*/  ISETP.GE.AND P0, PT, R0, UR4, PT ;  /* 0x0000000400007c0c */ /* 0x000fe2000bf06270 */
[----:B------:R-:W-:Y:S01]  /*1c930*/  ULDC UR4, c[0x0][0x228] ;  /* 0x00008a0000047ab9 */ /* 0x000fe20000000800 */
[----:B------:R-:W-:Y:S01]  /*1c940*/  ULDC UR6, c[0x0][0x228] ;  /* 0x00008a0000067ab9 */ /* 0x000fe20000000800 */
[----:B----4-:R-:W-:Y:S01]  /*1c950*/  IMAD.WIDE R10, R17, 0x4, R2 ;  /* 0x00000004110a7825 */ /* 0x010fe200078e0202 */
[----:B------:R3:W-:Y:S01]  /*1c960*/  @P1 STG.E desc[UR16][R6.64], R219 ;  /* 0x000000db06001986 */ /* 0x0007e2000c101910 */
[----:B------:R-:W-:Y:S01]  /*1c970*/  ISETP.LT.AND P1, PT, R15, UR4, !P2 ;  /* 0x000000040f007c0c */ /* 0x000fe2000d721270 */
[----:B------:R-:W-:Y:S01]  /*1c980*/  ULDC UR4, c[0x0][0x228] ;  /* 0x00008a0000047ab9 */ /* 0x000fe20000000800 */
[----:B-1----:R-:W-:Y:S01]  /*1c990*/  IMAD.WIDE R20, R17, 0x4, R18 ;  /* 0x0000000411147825 */ /* 0x002fe200078e0212 */
[----:B------:R1:W-:Y:S01]  /*1c9a0*/  @P3 STG.E desc[UR16][R8.64], R43 ;  /* 0x0000002b08003986 */ /* 0x0003e2000c101910 */
[----:B------:R-:W-:Y:S01]  /*1c9b0*/  ULDC UR8, c[0x0][0x228] ;  /* 0x00008a0000087ab9 */ /* 0x000fe20000000800 */
[----:B------:R-:W-:Y:S01]  /*1c9c0*/  ISETP.LT.AND P2, PT, R14, UR6, !P2 ;  /* 0x000000060e007c0c */ /* 0x000fe2000d741270 */
[----:B------:R-:W-:Y:S01]  /*1c9d0*/  ULDC UR10, c[0x0][0x228] ;  /* 0x00008a00000a7ab9 */ /* 0x000fe20000000800 */
[----:B------:R4:W-:Y:S01]  /*1c9e0*/  @P6 STG.E desc[UR16][R10.64], R143 ;  /* 0x0000008f0a006986 */ /* 0x0009e2000c101910 */
[----:B------:R-:W-:-:S02]  /*1c9f0*/  ISETP.LT.AND P6, PT, R13, UR4, !P5 ;  /* 0x000000040d007c0c */ /* 0x000fc4000efc1270 */
[C---:B------:R-:W-:Y:S01]  /*1ca00*/  IADD3 R25, R17.reuse, UR28, RZ ;  /* 0x0000001c11197c10 */ /* 0x040fe2000fffe0ff */
[----:B------:R4:W-:Y:S01]  /*1ca10*/  @P4 STG.E desc[UR16][R20.64], R111 ;  /* 0x0000006f14004986 */ /* 0x0009e2000c101910 */
[----:B------:R-:W-:Y:S01]  /*1ca20*/  ISETP.LT.AND P4, PT, R16, UR8, !P5 ;  /* 0x0000000810007c0c */ /* 0x000fe2000ef81270 */
[----:B--2---:R-:W-:Y:S01]  /*1ca30*/  IMAD.WIDE R4, R17, 0x4, R84 ;  /* 0x0000000411047825 */ /* 0x004fe200078e0254 */
[----:B------:R-:W-:Y:S01]  /*1ca40*/  ISETP.LT.AND P3, PT, R15, UR10, !P5 ;  /* 0x0000000a0f007c0c */ /* 0x000fe2000ef61270 */
[----:B------:R-:W-:Y:S01]  /*1ca50*/  ULDC UR4, c[0x0][0x22c] ;  /* 0x00008b0000047ab9 */ /* 0x000fe20000000800 */
[----:B------:R-:W-:Y:S01]  /*1ca60*/  ISETP.LT.AND P5, PT, R14, UR12, !P5 ;  /* 0x0000000c0e007c0c */ /* 0x000fe2000efa1270 */
[----:B---3--:R-:W-:Y:S01]  /*1ca70*/  IMAD.WIDE R6, R17, 0x4, R86 ;  /* 0x0000000411067825 */ /* 0x008fe200078e0256 */
[----:B------:R-:W-:Y:S01]  /*1ca80*/  @P1 STG.E desc[UR16][R4.64], R203 ;  /* 0x000000cb04001986 */ /* 0x000fe2000c101910 */
[----:B------:R-:W-:Y:S01]  /*1ca90*/  ULDC UR6, c[0x0][0x228] ;  /* 0x00008a0000067ab9 */ /* 0x000fe20000000800 */
[----:B------:R-:W-:Y:S01]  /*1caa0*/  ULDC UR8, c[0x0][0x228] ;  /* 0x00008a0000087ab9 */ /* 0x000fe20000000800 */
[----:B------:R-:W-:-:S02]  /*1cab0*/  VIADD R0, R12, 0x32 ;  /* 0x000000320c007836 */ /* 0x000fc40000000000 */
[C---:B-1----:R-:W-:Y:S01]  /*1cac0*/  IMAD.WIDE R8, R25.reuse, 0x4, R2 ;  /* 0x0000000419087825 */ /* 0x042fe200078e0202 */
[----:B------:R-:W-:Y:S01]  /*1cad0*/  @P2 STG.E desc[UR16][R6.64], R207 ;  /* 0x000000cf06002986 */ /* 0x000fe2000c101910 */
[----:B------:R-:W-:Y:S02]  /*1cae0*/  ULDC UR10, c[0x0][0x228] ;  /* 0x00008a00000a7ab9 */ /* 0x000fe40000000800 */
[----:B----4-:R-:W-:Y:S01]  /*1caf0*/  IMAD.WIDE R10, R25, 0x4, R18 ;  /* 0x00000004190a7825 */ /* 0x010fe200078e0212 */
[----:B------:R-:W-:-:S03]  /*1cb00*/  ISETP.GE.AND P1, PT, R0, UR4, PT ;  /* 0x0000000400007c0c */ /* 0x000fc6000bf26270 */
[C---:B------:R-:W-:Y:S01]  /*1cb10*/  IMAD.WIDE R20, R25.reuse, 0x4, R84 ;  /* 0x0000000419147825 */ /* 0x040fe200078e0254 */
[----:B------:R-:W-:Y:S01]  /*1cb20*/  @P6 STG.E desc[UR16][R8.64], R76 ;  /* 0x0000004c08006986 */ /* 0x000fe2000c101910 */
[----:B------:R-:W-:Y:S01]  /*1cb30*/  ULDC UR4, c[0x0][0x228] ;  /* 0x00008a0000047ab9 */ /* 0x000fe20000000800 */
[----:B------:R-:W-:Y:S01]  /*1cb40*/  ULDC UR12, c[0x0][0x228] ;  /* 0x00008a00000c7ab9 */ /* 0x000fe20000000800 */
[----:B------:R-:W-:Y:S01]  /*1cb50*/  IMAD.WIDE R22, R25, 0x4, R86 ;  /* 0x0000000419167825 */ /* 0x000fe200078e0256 */
[----:B------:R1:W-:Y:S01]  /*1cb60*/  @P4 STG.E desc[UR16][R10.64], R172 ;  /* 0x000000ac0a004986 */ /* 0x0003e2000c101910 */
[----:B------:R-:W-:Y:S01]  /*1cb70*/  ISETP.LT.AND P4, PT, R15, UR8, !P0 ;  /* 0x000000080f007c0c */ /* 0x000fe2000c781270 */
[----:B------:R-:W-:Y:S02]  /*1cb80*/  ULDC UR8, c[0x0][0x228] ;  /* 0x00008a0000087ab9 */ /* 0x000fe40000000800 */
[----:B------:R2:W-:Y:S01]  /*1cb90*/  @P3 STG.E desc[UR16][R20.64], R224 ;  /* 0x000000e014003986 */ /* 0x0005e2000c101910 */
[C---:B------:R-:W-:Y:S01]  /*1cba0*/  ISETP.LT.AND P3, PT, R13.reuse, UR4, !P0 ;  /* 0x000000040d007c0c */ /* 0x040fe2000c761270 */
[----:B------:R-:W-:Y:S01]  /*1cbb0*/  VIADD R0, R12, 0x33 ;  /* 0x000000330c007836 */ /* 0x000fe20000000000 */
[----:B------:R-:W-:Y:S01]  /*1cbc0*/  ISETP.LT.AND P6, PT, R13, UR12, !P1 ;  /* 0x0000000c0d007c0c */ /* 0x000fe2000cfc1270 */
[----:B------:R-:W-:Y:S01]  /*1cbd0*/  @P5 STG.E desc[UR16][R22.64], R44 ;  /* 0x0000002c16005986 */ /* 0x000fe2000c101910 */
[----:B------:R-:W-:Y:S01]  /*1cbe0*/  ISETP.LT.AND P5, PT, R16, UR6, !P0 ;  /* 0x0000000610007c0c */ /* 0x000fe2000c7a1270 */
[----:B------:R-:W-:Y:S01]  /*1cbf0*/  ULDC UR4, c[0x0][0x22c] ;  /* 0x00008b0000047ab9 */ /* 0x000fe20000000800 */
[----:B------:R-:W-:Y:S01]  /*1cc00*/  ISETP.LT.AND P0, PT, R14, UR10, !P0 ;  /* 0x0000000a0e007c0c */ /* 0x000fe2000c701270 */
[----:B-1----:R-:W-:Y:S01]  /*1cc10*/  VIADD R11, R25, UR28 ;  /* 0x0000001c190b7c36 */ /* 0x002fe20008000000 */
[----:B------:R-:W-:Y:S01]  /*1cc20*/  ISETP.GE.AND P2, PT, R0, UR4, PT ;  /* 0x0000000400007c0c */ /* 0x000fe2000bf46270 */
[----:B------:R-:W-:Y:S01]  /*1cc30*/  ULDC UR4, c[0x0][0x228] ;  /* 0x00008a0000047ab9 */ /* 0x000fe20000000800 */
[----:B------:R-:W-:Y:S01]  /*1cc40*/  ULDC UR6, c[0x0][0x228] ;  /* 0x00008a0000067ab9 */ /* 0x000fe20000000800 */
[C---:B------:R-:W-:Y:S01]  /*1cc50*/  IMAD.WIDE R4, R11.reuse, 0x4, R2 ;  /* 0x000000040b047825 */ /* 0x040fe200078e0202 */
[----:B------:R-:W-:Y:S01]  /*1cc60*/  IADD3 R17, R11, UR28, RZ ;  /* 0x0000001c0b117c10 */ /* 0x000fe2000fffe0ff */
[----:B------:R-:W-:-:S02]  /*1cc70*/  ULDC UR10, c[0x0][0x228] ;  /* 0x00008a00000a7ab9 */ /* 0x000fc40000000800 */
[C---:B------:R-:W-:Y:S01]  /*1cc80*/  IMAD.WIDE R6, R11.reuse, 0x4, R18 ;  /* 0x000000040b067825 */ /* 0x040fe200078e0212 */
[----:B------:R1:W-:Y:S03]  /*1cc90*/  @P3 STG.E desc[UR16][R4.64], R144 ;  /* 0x0000009004003986 */ /* 0x0003e6000c101910 */
[C---:B------:R-:W-:Y:S01]  /*1cca0*/  IMAD.WIDE R8, R11.reuse, 0x4, R84 ;  /* 0x000000040b087825 */ /* 0x040fe200078e0254 */
[----:B------:R3:W-:Y:S03]  /*1ccb0*/  @P5 STG.E desc[UR16][R6.64], R112 ;  /* 0x0000007006005986 */ /* 0x0007e6000c101910 */
[----:B------:R-:W-:Y:S01]  /*1ccc0*/  IMAD.WIDE R10, R11, 0x4, R86 ;  /* 0x000000040b0a7825 */ /* 0x000fe200078e0256 */
[----:B------:R4:W-:Y:S01]  /*1ccd0*/  @P4 STG.E desc[UR16][R8.64], R220 ;  /* 0x000000dc08004986 */ /* 0x0009e2000c101910 */
[----:B------:R-:W-:Y:S01]  /*1cce0*/  ISETP.LT.AND P4, PT, R16, UR4, !P1 ;  /* 0x0000000410007c0c */ /* 0x000fe2000cf81270 */
[----:B------:R-:W-:Y:S01]  /*1ccf0*/  ULDC UR4, c[0x0][0x22c] ;  /* 0x00008b0000047ab9 */ /* 0x000fe20000000800 */
[----:B--2---:R-:W-:Y:S01]  /*1cd00*/  IMAD.WIDE R20, R17, 0x4, R2 ;  /* 0x0000000411147825 */ /* 0x004fe200078e0202 */
[----:B------:R2:W-:Y:S01]  /*1cd10*/  @P0 STG.E desc[UR16][R10.64], R208 ;  /* 0x000000d00a000986 */ /* 0x0005e2000c101910 */
[----:B------:R-:W-:Y:S01]  /*1cd20*/  ISETP.LT.AND P3, PT, R15, UR6, !P1 ;  /* 0x000000060f007c0c */ /* 0x000fe2000cf61270 */
[----:B------:R-:W-:Y:S01]  /*1cd30*/  ULDC UR6, c[0x0][0x228] ;  /* 0x00008a0000067ab9 */ /* 0x000fe20000000800 */
[----:B------:R-:W-:Y:S01]  /*1cd40*/  ISETP.LT.AND P0, PT, R14, UR8, !P1 ;  /* 0x000000080e007c0c */ /* 0x000fe2000cf01270 */
[----:B------:R2:W-:Y:S01]  /*1cd50*/  @P6 STG.E desc[UR16][R20.64], R77 ;  /* 0x0000004d14006986 */ /* 0x0005e2000c101910 */
[----:B------:R-:W-:Y:S01]  /*1cd60*/  ISETP.LT.AND P6, PT, R13, UR10, !P2 ;  /* 0x0000000a0d007c0c */ /* 0x000fe2000d7c1270 */
[----:B------:R-:W-:Y:S01]  /*1cd70*/  VIADD R0, R12, 0x34 ;  /* 0x000000340c007836 */ /* 0x000fe20000000000 */
[----:B------:R-:W-:Y:S01]  /*1cd80*/  ISETP.LT.AND P5, PT, R16, UR6, !P2 ;  /* 0x0000000610007c0c */ /* 0x000fe2000d7a1270 */
[----:B-1----:R-:W-:Y:S01]  /*1cd90*/  IMAD.WIDE R4, R17, 0x4, R18 ;  /* 0x0000000411047825 */ /* 0x002fe200078e0212 */
[----:B------:R-:W-:Y:S01]  /*1cda0*/  ULDC UR6, c[0x0][0x228] ;  /* 0x00008a0000067ab9 */ /* 0x000fe20000000800 */
[----:B------:R-:W-:-:S02]  /*1cdb0*/  ULDC UR8, c[0x0][0x228] ;  /* 0x00008a0000087ab9 */ /* 0x000fc40000000800 */
[----:B---3--:R-:W-:Y:S01]  /*1cdc0*/  IMAD.WIDE R6, R17, 0x4, R84 ;  /* 0x0000000411067825 */ /* 0x008fe200078e0254 */
[----:B------:R-:W-:-:S03]  /*1cdd0*/  ISETP.GE.AND P1, PT, R0, UR4, PT ;  /* 0x0000000400007c0c */ /* 0x000fc6000bf26270 */
[C---:B------:R-:W-:Y:S02]  /*1cde0*/  VIADD R23, R17.reuse, UR28 ;  /* 0x0000001c11177c36 */ /* 0x040fe40008000000 */
[----:B----4-:R-:W-:Y:S01]  /*1cdf0*/  IMAD.WIDE R8, R17, 0x4, R86 ;  /* 0x0000000411087825 */ /* 0x010fe200078e0256 */
[----:B------:R1:W-:Y:S01]  /*1ce00*/  @P4 STG.E desc[UR16][R4.64], R173 ;  /* 0x000000ad04004986 */ /* 0x0003e2000c101910 */
[----:B------:R-:W-:Y:S01]  /*1ce10*/  ULDC UR4, c[0x0][0x228] ;  /* 0x00008a0000047ab9 */ /* 0x000fe20000000800 */
[----:B------:R-:W-:Y:S01]  /*1ce20*/  ULDC UR10, c[0x0][0x228] ;  /* 0x00008a00000a7ab9 */ /* 0x000fe20000000800 */
[C---:B--2---:R-:W-:Y:S01]  /*1ce30*/  IMAD.WIDE R10, R23.reuse, 0x4, R2 ;  /* 0x00000004170a7825 */ /* 0x044fe200078e0202 */
[----:B------:R2:W-:Y:S03]  /*1ce40*/  @P3 STG.E desc[UR16][R6.64], R225 ;  /* 0x000000e106003986 */ /* 0x0005e6000c101910 */
[----:B------:R-:W-:Y:S01]  /*1ce50*/  IMAD.WIDE R20, R23, 0x4, R18 ;  /* 0x0000000417147825 */ /* 0x000fe200078e0212 */
[----:B------:R3:W-:Y:S01]  /*1ce60*/  @P0 STG.E desc[UR16][R8.64], R45 ;  /* 0x0000002d08000986 */ /* 0x0007e2000c101910 */
[----:B------:R-:W-:Y:S01]  /*1ce70*/  ISETP.LT.AND P0, PT, R15, UR4, !P2 ;  /* 0x000000040f007c0c */ /* 0x000fe2000d701270 */
[----:B------:R-:W-:Y:S01]  /*1ce80*/  ULDC UR4, c[0x0][0x228] ;  /* 0x00008a0000047ab9 */ /* 0x000fe20000000800 */
[----:B------:R-:W-:Y:S01]  /*1ce90*/  ISETP.LT.AND P4, PT, R13, UR6, !P1 ;  /* 0x000000060d007c0c */ /* 0x000fe2000cf81270 */
[----:B------:R4:W-:Y:S01]  /*1cea0*/  @P6 STG.E desc[UR16][R10.64], R145 ;  /* 0x000000910a006986 */ /* 0x0009e2000c101910 */
[----:B------:R-:W-:-:S02]  /*1ceb0*/  ISETP.LT.AND P2, PT, R14, UR4, !P2 ;  /* 0x000000040e007c0c */ /* 0x000fc4000d741270 */
[----:B------:R-:W-:Y:S01]  /*1cec0*/  IADD3 R0, R12, 0x35, RZ ;  /* 0x000000350c007810 */ /* 0x000fe20007ffe0ff */
[----:B------:R4:W-:Y:S01]  /*1ced0*/  @P5 STG.E desc[UR16][R20.64], R113 ;  /* 0x0000007114005986 */ /* 0x0009e2000c101910 */
[----:B------:R-:W-:Y:S01]  /*1cee0*/  ISETP.LT.AND P5, PT, R16, UR8, !P1 ;  /* 0x0000000810007c0c */ /* 0x000fe2000cfa1270 */
[C---:B------:R-:W-:Y:S01]  /*1cef0*/  VIADD R17, R23.reuse, UR28 ;  /* 0x0000001c17117c36 */ /* 0x040fe20008000000 */
[----:B------:R-:W-:Y:S01]  /*1cf00*/  ISETP.GE.AND P3, PT, R0, UR7, PT ;  /* 0x0000000700007c0c */ /* 0x000fe2000bf66270 */
[----:B-1----:R-:W-:Y:S01]  /*1cf10*/  IMAD.WIDE R4, R23, 0x4, R84 ;  /* 0x0000000417047825 */ /* 0x002fe200078e0254 */
[----:B------:R-:W-:Y:S01]  /*1cf20*/  ULDC UR4, c[0x0][0x228] ;  /* 0x00008a0000047ab9 */ /* 0x000fe20000000800 */
[----:B------:R-:W-:Y:S01]  /*1cf30*/  ISETP.LT.AND P6, PT, R15, UR10, !P1 ;  /* 0x0000000a0f007c0c */ /* 0x000fe2000cfc1270 */
[----:B------:R-:W-:Y:S01]  /*1cf40*/  ULDC UR6, c[0x0][0x228] ;  /* 0x00008a0000067ab9 */ /* 0x000fe20000000800 */
[----:B------:R-:W-:Y:S01]  /*1cf50*/  VIADD R0, R12, 0x36 ;  /* 0x000000360c007836 */ /* 0x000fe20000000000 */
[----:B------:R-:W-:Y:S01]  /*1cf60*/  ULDC UR8, c[0x0][0x228] ;  /* 0x00008a0000087ab9 */ /* 0x000fe20000000800 */
[----:B--2---:R-:W-:Y:S01]  /*1cf70*/  IMAD.WIDE R6, R23, 0x4, R86 ;  /* 0x0000000417067825 */ /* 0x004fe200078e0256 */
[----:B------:R1:W-:Y:S01]  /*1cf80*/  @P0 STG.E desc[UR16][R4.64], R221 ;  /* 0x000000dd04000986 */ /* 0x0003e2000c101910 */
[----:B------:R-:W-:Y:S01]  /*1cf90*/  ISETP.LT.AND P1, PT, R14, UR4, !P1 ;  /* 0x000000040e007c0c */ /* 0x000fe2000cf21270 */
[----:B------:R-:W-:Y:S01]  /*1cfa0*/  ULDC UR4, c[0x0][0x228] ;  /* 0x00008a0000047ab9 */ /* 0x000fe20000000800 */
[----:B---3--:R-:W-:Y:S01]  /*1cfb0*/  IMAD.WIDE R8, R17, 0x4, R2 ;  /* 0x0000000411087825 */ /* 0x008fe200078e0202 */
[----:B------:R-:W-:-:S03]  /*1cfc0*/  ISETP.GE.AND P0, PT, R0, UR5, PT ;  /* 0x0000000500007c0c */ /* 0x000fc6000bf06270 */
[----:B----4-:R-:W-:Y:S01]  /*1cfd0*/  IMAD.WIDE R10, R17, 0x4, R18 ;  /* 0x00000004110a7825 */ /* 0x010fe200078e0212 */
[----:B------:R2:W-:Y:S01]  /*1cfe0*/  @P2 STG.E desc[UR16][R6.64], R209 ;  /* 0x000000d106002986 */ /* 0x0005e2000c101910 */
[----:B------:R-:W-:Y:S01]  /*1cff0*/  ULDC UR5, c[0x0][0x228] ;  /* 0x00008a0000057ab9 */ /* 0x000fe20000000800 */
[----:B------:R-:W-:Y:S01]  /*1d000*/  ISETP.LT.AND P2, PT, R13, UR4, !P3 ;  /* 0x000000040d007c0c */ /* 0x000fe2000df41270 */
[----:B------:R-:W-:Y:S01]  /*1d010*/  ULDC UR7, c[0x0][0x228] ;  /* 0x00008a0000077ab9 */ /* 0x000fe20000000800 */
[----:B------:R3:W-:Y:S01]  /*1d020*/  @P4 STG.E desc[UR16][R8.64], R78 ;  /* 0x0000004e08004986 */ /* 0x0007e2000c101910 */
[----:B------:R-:W-:Y:S01]  /*1d030*/  ISETP.LT.AND P4, PT, R16, UR5, !P3 ;  /* 0x0000000510007c0c */ /* 0x000fe2000df81270 */
[----:B------:R-:W-:Y:S01]  /*1d040*/  IMAD.WIDE R20, R17, 0x4, R84 ;  /* 0x0000000411147825 */ /* 0x000fe200078e0254 */
[----:B------:R-:W-:Y:S01]  /*1d050*/  ULDC UR4, c[0x0][0x228] ;  /* 0x00008a0000047ab9 */ /* 0x000fe20000000800 */
[----:B------:R4:W-:Y:S01]  /*1d060*/  @P5 STG.E desc[UR16][R10.64], R174 ;  /* 0x000000ae0a005986 */ /* 0x0009e2000c101910 */
[----:B------:R-:W-:Y:S01]  /*1d070*/  ISETP.LT.AND P5, PT, R15, UR6, !P3 ;  /* 0x000000060f007c0c */ /* 0x000fe2000dfa1270 */
[C---:B-1----:R-:W-:Y:S01]  /*1d080*/  IMAD.WIDE R4, R17.reuse, 0x4, R86 ;  /* 0x0000000411047825 */ /* 0x042fe200078e0256 */
[----:B------:R-:W-:Y:S01]  /*1d090*/  ISETP.LT.AND P3, PT, R14, UR7, !P3 ;  /* 0x000000070e007c0c */ /* 0x000fe2000df61270 */
[----:B------:R1:W-:Y:S01]  /*1d0a0*/  @P6 STG.E desc[UR16][R20.64], R226 ;  /* 0x000000e214006986 */ /* 0x0003e2000c101910 */
[----:B------:R-:W-:Y:S01]  /*1d0b0*/  ULDC UR5, c[0x0][0x228] ;  /* 0x00008a0000057ab9 */ /* 0x000fe20000000800 */
[----:B------:R-:W-:Y:S01]  /*1d0c0*/  VIADD R17, R17, UR28 ;  /* 0x0000001c11117c36 */ /* 0x000fe20008000000 */
[----:B------:R-:W-:Y:S01]  /*1d0d0*/  IADD3 R0, R12, 0x37, RZ ;  /* 0x000000370c007810 */ /* 0x000fe20007ffe0ff */
[----:B------:R-:W-:Y:S01]  /*1d0e0*/  ULDC UR6, c[0x0][0x228] ;  /* 0x00008a0000067ab9 */ /* 0x000fe20000000800 */
[----:B------:R-:W-:Y:S01]  /*1d0f0*/  ULDC UR7, c[0x0][0x228] ;  /* 0x00008a0000077ab9 */ /* 0x000fe20000000800 */
[C---:B--2---:R-:W-:Y:S01]  /*1d100*/  IMAD.WIDE R6, R17.reuse, 0x4, R2 ;  /* 0x0000000411067825 */ /* 0x044fe200078e0202 */
[----:B------:R2:W-:Y:S03]  /*1d110*/  @P1 STG.E desc[UR16][R4.64], R46 ;  /* 0x0000002e04001986 */ /* 0x0005e6000c101910 */
[C---:B---3--:R-:W-:Y:S01]  /*1d120*/  IMAD.WIDE R8, R17.reuse, 0x4, R18 ;  /* 0x0000000411087825 */ /* 0x048fe200078e0212 */
[----:B------:R3:W-:Y:S03]  /*1d130*/  @P2 STG.E desc[UR16][R6.64], R146 ;  /* 0x0000009206002986 */ /* 0x0007e6000c101910 */
[C---:B----4-:R-:W-:Y:S01]  /*1d140*/  IMAD.WIDE R10, R17.reuse, 0x4, R84 ;  /* 0x00000004110a7825 */ /* 0x050fe200078e0254 */
[----:B------:R4:W-:Y:S03]  /*1d150*/  @P4 STG.E desc[UR16][R8.64], R114 ;  /* 0x0000007208004986 */ /* 0x0009e6000c101910 */
[----:B-1----:R-:W-:Y:S01]  /*1d160*/  IMAD.WIDE R20, R17, 0x4, R86 ;  /* 0x0000000411147825 */ /* 0x002fe200078e0256 */
[----:B------:R-:W-:Y:S01]  /*1d170*/  @P5 STG.E desc[UR16][R10.64], R222 ;  /* 0x000000de0a005986 */ /* 0x000fe2000c101910 */
[----:B------:R-:W-:Y:S01]  /*1d180*/  ISETP.LT.AND P6, PT, R13, UR8, !P0 ;  /* 0x000000080d007c0c */ /* 0x000fe2000c7c1270 */
[----:B------:R-:W-:-:S02]  /*1d190*/  ULDC UR8, c[0x0][0x228] ;  /* 0x00008a0000087ab9 */ /* 0x000fc40000000800 */
[----:B------:R-:W-:Y:S01]  /*1d1a0*/  @P3 STG.E desc[UR16][R20.64], R210 ;  /* 0x000000d214003986 */ /* 0x000fe2000c101910 */
[----:B------:R-:W-:Y:S01]  /*1d1b0*/  ISETP.LT.AND P3, PT, R16, UR4, !P0 ;  /* 0x0000000410007c0c */ /* 0x000fe2000c761270 */
[----:B------:R-:W-:Y:S01]  /*1d1c0*/  VIADD R25, R17, UR28 ;  /* 0x0000001c11197c36 */ /* 0x000fe20008000000 */
[----:B------:R-:W-:Y:S01]  /*1d1d0*/  ISETP.LT.AND P4, PT, R15, UR5, !P0 ;  /* 0x000000050f007c0c */ /* 0x000fe2000c781270 */
[----:B------:R-:W-:Y:S02]  /*1d1e0*/  ULDC UR4, c[0x0][0x228] ;  /* 0x00008a0000047ab9 */ /* 0x000fe40000000800 */
[C---:B------:R-:W-:Y:S01]  /*1d1f0*/  IMAD.WIDE R22, R25.reuse, 0x4, R2 ;  /* 0x0000000419167825 */ /* 0x040fe200078e0202 */
[----:B------:R-:W-:Y:S01]  /*1d200*/  ISETP.GE.AND P1, PT, R0, UR15, PT ;  /* 0x0000000f00007c0c */ /* 0x000fe2000bf26270 */
[----:B------:R-:W-:Y:S02]  /*1d210*/  ULDC UR5, c[0x0][0x228] ;  /* 0x00008a0000057ab9 */ /* 0x000fe40000000800 */
[----:B--2---:R-:W-:Y:S01]  /*1d220*/  IMAD.WIDE R4, R25, 0x4, R18 ;  /* 0x0000000419047825 */ /* 0x004fe200078e0212 */
[----:B------:R-:W-:-:S03]  /*1d230*/  ISETP.LT.AND P0, PT, R14, UR6, !P0 ;  /* 0x000000060e007c0c */ /* 0x000fc6000c701270 */
[----:B---3--:R-:W-:Y:S01]  /*1d240*/  IMAD.WIDE R6, R25, 0x4, R84 ;  /* 0x0000000419067825 */ /* 0x008fe200078e0254 */
[----:B------:R1:W-:Y:S01]  /*1d250*/  @P6 STG.E desc[UR16][R22.64], R79 ;  /* 0x0000004f16006986 */ /* 0x0003e2000c101910 */
[----:B------:R-:W-:Y:S01]  /*1d260*/  ISETP.LT.AND P5, PT, R13, UR7, !P1 ;  /* 0x000000070d007c0c */ /* 0x000fe2000cfa1270 */
[----:B------:R-:W-:Y:S01]  /*1d270*/  ULDC UR6, c[0x0][0x228] ;  /* 0x00008a0000067ab9 */ /* 0x000fe20000000800 */
[----:B------:R-:W-:Y:S01]  /*1d280*/  IADD3 R0, R12, 0x38, RZ ;  /* 0x000000380c007810 */ /* 0x000fe20007ffe0ff */
[----:B------:R-:W-:Y:S01]  /*1d290*/  @P3 STG.E desc[UR16][R4.64], R175 ;  /* 0x000000af04003986 */ /* 0x000fe2000c101910 */
[----:B----4-:R-:W-:Y:S01]  /*1d2a0*/  IMAD.WIDE R8, R25, 0x4, R86 ;  /* 0x0000000419087825 */ /* 0x010fe200078e0256 */
[----:B------:R-:W-:Y:S01]  /*1d2b0*/  ISETP.LT.AND P6, PT, R16, UR4, !P1 ;  /* 0x0000000410007c0c */ /* 0x000fe2000cfc1270 */
[----:B------:R-:W-:Y:S01]  /*1d2c0*/  ULDC UR4, c[0x0][0x228] ;  /* 0x00008a0000047ab9 */ /* 0x000fe20000000800 */
[----:B------:R-:W-:Y:S01]  /*1d2d0*/  @P4 STG.E desc[UR16][R6.64], R227 ;  /* 0x000000e306004986 */ /* 0x000fe2000c101910 */
[----:B------:R-:W-:Y:S01]  /*1d2e0*/  VIADD R17, R12, 0x39 ;  /* 0x000000390c117836 */ /* 0x000fe20000000000 */
[----:B------:R-:W-:-:S02]  /*1d2f0*/  ULDC UR7, c[0x0][0x228] ;  /* 0x00008a0000077ab9 */ /* 0x000fc40000000800 */
[----:B------:R-:W2:Y:S01]  /*1d300*/  LDS.128 R4, [R252] ;  /* 0x00000000fc047984 */ /* 0x000ea20000000c00 */
[----:B-1----:R-:W-:Y:S01]  /*1d310*/  VIADD R23, R25, UR28 ;  /* 0x0000001c19177c36 */ /* 0x002fe20008000000 */
[----:B------:R-:W-:-:S03]  /*1d320*/  ISETP.GE.AND P2, PT, R0, UR13, PT ;  /* 0x0000000d00007c0c */ /* 0x000fc6000bf46270 */
[----:B------:R-:W-:Y:S01]  /*1d330*/  IMAD.WIDE R10, R23, 0x4, R2 ;  /* 0x00000004170a7825 */ /* 0x000fe200078e0202 */
[----:B------:R1:W-:Y:S01]  /*1d340*/  @P0 STG.E desc[UR16][R8.64], R47 ;  /* 0x0000002f08000986 */ /* 0x0003e2000c101910 */
[----:B------:R-:W-:Y:S01]  /*1d350*/  ISETP.LT.AND P3, PT, R15, UR4, !P1 ;  /* 0x000000040f007c0c */ /* 0x000fe2000cf61270 */
[----:B------:R-:W-:Y:S01]  /*1d360*/  ULDC UR4, c[0x0][0x228] ;  /* 0x00008a0000047ab9 */ /* 0x000fe20000000800 */
[----:B------:R-:W-:Y:S01]  /*1d370*/  ISETP.LT.AND P0, PT, R14, UR5, !P1 ;  /* 0x000000050e007c0c */ /* 0x000fe2000cf01270 */
[----:B------:R3:W-:Y:S01]  /*1d380*/  @P5 STG.E desc[UR16][R10.64], R147 ;  /* 0x000000930a005986 */ /* 0x0007e2000c101910 */
[----:B------:R-:W-:Y:S01]  /*1d390*/  ISETP.LT.AND P4, PT, R13, UR6, !P2 ;  /* 0x000000060d007c0c */ /* 0x000fe2000d781270 */
[C---:B------:R-:W-:Y:S01]  /*1d3a0*/  IMAD.WIDE R20, R23.reuse, 0x4, R18 ;  /* 0x0000000417147825 */ /* 0x040fe200078e0212 */
[----:B------:R-:W-:Y:S01]  /*1d3b0*/  ISETP.LT.AND P5, PT, R16, UR4, !P2 ;  /* 0x0000000410007c0c */ /* 0x000fe2000d7a1270 */
[----:B------:R-:W-:Y:S02]  /*1d3c0*/  ULDC UR4, c[0x0][0x228] ;  /* 0x00008a0000047ab9 */ /* 0x000fe40000000800 */
[C---:B------:R-:W-:Y:S01]  /*1d3d0*/  VIADD R29, R23.reuse, UR28 ;  /* 0x0000001c171d7c36 */ /* 0x040fe20008000000 */
[----:B------:R4:W-:Y:S01]  /*1d3e0*/  @P6 STG.E desc[UR16][R20.64], R115 ;  /* 0x0000007314006986 */ /* 0x0009e2000c101910 */
[----:B-1----:R-:W-:Y:S01]  /*1d3f0*/  IMAD.WIDE R8, R23, 0x4, R84 ;  /* 0x0000000417087825 */ /* 0x002fe200078e0254 */
[----:B------:R-:W-:Y:S01]  /*1d400*/  ISETP.LT.AND P6, PT, R15, UR7, !P2 ;  /* 0x000000070f007c0c */ /* 0x000fe2000d7c1270 */
[----:B------:R-:W-:Y:S01]  /*1d410*/  ULDC UR5, c[0x0][0x228] ;  /* 0x00008a0000057ab9 */ /* 0x000fe20000000800 */
[----:B------:R-:W-:Y:S01]  /*1d420*/  ISETP.LT.AND P1, PT, R14, UR8, !P2 ;  /* 0x000000080e007c0c */ /* 0x000fe2000d721270 */
[----:B---3--:R-:W-:Y:S01]  /*1d430*/  IMAD.WIDE R10, R23, 0x4, R86 ;  /* 0x00000004170a7825 */ /* 0x008fe200078e0256 */
[----:B------:R-:W-:Y:S01]  /*1d440*/  ISETP.GE.AND P2, PT, R17, UR11, PT ;  /* 0x0000000b11007c0c */ /* 0x000fe2000bf46270 */
[----:B------:R1:W-:Y:S01]  /*1d450*/  @P3 STG.E desc[UR16][R8.64], R223 ;  /* 0x000000df08003986 */ /* 0x0003e2000c101910 */
[----:B------:R-:W-:Y:S01]  /*1d460*/  ULDC UR6, c[0x0][0x228] ;  /* 0x00008a0000067ab9 */ /* 0x000fe20000000800 */
[----:B------:R-:W-:Y:S01]  /*1d470*/  IMAD.WIDE R22, R29, 0x4, R18 ;  /* 0x000000041d167825 */ /* 0x000fe200078e0212 */
[----:B------:R-:W-:-:S03]  /*1d480*/  IADD3 R0, R12, 0x3a, RZ ;  /* 0x0000003a0c007810 */ /* 0x000fc60007ffe0ff */
[----:B----4-:R-:W-:Y:S01]  /*1d490*/  IMAD.WIDE R20, R29, 0x4, R2 ;  /* 0x000000041d147825 */ /* 0x010fe200078e0202 */
[----:B------:R3:W-:Y:S01]  /*1d4a0*/  @P0 STG.E desc[UR16][R10.64], R211 ;  /* 0x000000d30a000986 */ /* 0x0007e2000c101910 */
[----:B------:R-:W-:Y:S01]  /*1d4b0*/  ISETP.LT.AND P0, PT, R13, UR4, !P2 ;  /* 0x000000040d007c0c */ /* 0x000fe2000d701270 */
[----:B------:R-:W-:Y:S01]  /*1d4c0*/  ULDC UR4, c[0x0][0x228] ;  /* 0x00008a0000047ab9 */ /* 0x000fe20000000800 */
[C---:B------:R-:W-:Y:S01]  /*1d4d0*/  IMAD.WIDE R24, R29.reuse, 0x4, R84 ;  /* 0x000000041d187825 */ /* 0x040fe200078e0254 */
[----:B------:R4:W-:Y:S01]  /*1d4e0*/  @P4 STG.E desc[UR16][R20.64], R176 ;  /* 0x000000b014004986 */ /* 0x0009e2000c101910 */
[----:B------:R-:W-:Y:S01]  /*1d4f0*/  ISETP.LT.AND P4, PT, R16, UR5, !P2 ;  /* 0x0000000510007c0c */ /* 0x000fe2000d781270 */
[----:B------:R-:W-:Y:S01]  /*1d500*/  ULDC UR5, c[0x0][0x228] ;  /* 0x00008a0000057ab9 */ /* 0x000fe20000000800 */
[----:B------:R-:W-:Y:S01]  /*1d510*/  IMAD.WIDE R26, R29, 0x4, R86 ;  /* 0x000000041d1a7825 */ /* 0x000fe200078e0256 */
[----:B------:R2:W-:Y:S01]  /*1d520*/  @P5 STG.E desc[UR16][R22.64], R80 ;  /* 0x0000005016005986 */ /* 0x0005e2000c101910 */
[----:B------:R-:W-:Y:S01]  /*1d530*/  ISETP.LT.AND P5, PT, R15, UR6, !P2 ;  /* 0x000000060f007c0c */ /* 0x000fe2000d7a1270 */
[----:B------:R-:W-:Y:S01]  /*1d540*/  ULDC UR6, c[0x0][0x228] ;  /* 0x00008a0000067ab9 */ /* 0x000fe20000000800 */
[----:B------:R-:W-:Y:S01]  /*1d550*/  IADD3 R29, R29, UR28, RZ ;  /* 0x0000001c1d1d7c10 */ /* 0x000fe2000fffe0ff */
[----:B------:R-:W-:Y:S01]  /*1d560*/  ULDC UR7, c[0x0][0x228] ;  /* 0x00008a0000077ab9 */ /* 0x000fe20000000800 */
[----:B------:R-:W-:Y:S01]  /*1d570*/  ISETP.LT.AND P2, PT, R14, UR4, !P2 ;  /* 0x000000040e007c0c */ /* 0x000fe2000d741270 */
[----:B------:R2:W-:Y:S01]  /*1d580*/  @P6 STG.E desc[UR16][R24.64], R232 ;  /* 0x000000e818006986 */ /* 0x0005e2000c101910 */
[----:B------:R-:W-:Y:S01]  /*1d590*/  ISETP.GE.AND P3, PT, R0, UR9, PT ;  /* 0x0000000900007c0c */ /* 0x000fe2000bf66270 */
[----:B-1----:R-:W-:Y:S01]  /*1d5a0*/  IMAD.WIDE R8, R29, 0x4, R2 ;  /* 0x000000041d087825 */ /* 0x002fe200078e0202 */
[----:B------:R-:W-:-:S03]  /*1d5b0*/  ULDC UR4, c[0x0][0x228] ;  /* 0x00008a0000047ab9 */ /* 0x000fc60000000800 */
[C---:B---3--:R-:W-:Y:S01]  /*1d5c0*/  IMAD.WIDE R10, R29.reuse, 0x4, R18 ;  /* 0x000000041d0a7825 */ /* 0x048fe200078e0212 */
[----:B------:R-:W-:Y:S03]  /*1d5d0*/  @P1 STG.E desc[UR16][R26.64], R48 ;  /* 0x000000301a001986 */ /* 0x000fe6000c101910 */
[C---:B----4-:R-:W-:Y:S01]  /*1d5e0*/  IMAD.WIDE R20, R29.reuse, 0x4, R84 ;  /* 0x000000041d147825 */ /* 0x050fe200078e0254 */
[----:B------:R1:W-:Y:S03]  /*1d5f0*/  @P0 STG.E desc[UR16][R8.64], R116 ;  /* 0x0000007408000986 */ /* 0x0003e6000c101910 */
[----:B--2---:R-:W-:Y:S01]  /*1d600*/  IMAD.WIDE R22, R29, 0x4, R86 ;  /* 0x000000041d167825 */ /* 0x004fe200078e0256 */
[----:B------:R2:W-:Y:S01]  /*1d610*/  @P4 STG.E desc[UR16][R10.64], R180 ;  /* 0x000000b40a004986 */ /* 0x0005e2000c101910 */
[----:B------:R-:W-:Y:S01]  /*1d620*/  ISETP.LT.AND P6, PT, R13, UR5, !P3 ;  /* 0x000000050d007c0c */ /* 0x000fe2000dfc1270 */
[----:B------:R-:W-:Y:S01]  /*1d630*/  ULDC UR5, c[0x0][0x228] ;  /* 0x00008a0000057ab9 */ /* 0x000fe20000000800 */
[----:B------:R-:W-:Y:S01]  /*1d640*/  VIADD R0, R12, 0x3b ;  /* 0x0000003b0c007836 */ /* 0x000fe20000000000 */
[----:B------:R3:W-:Y:S01]  /*1d650*/  @P5 STG.E desc[UR16][R20.64], R52 ;  /* 0x0000003414005986 */ /* 0x0007e2000c101910 */
[----:B------:R-:W-:-:S03]  /*1d660*/  VIADD R17, R29, UR28 ;  /* 0x0000001c1d117c36 */ /* 0x000fc60008000000 */
[----:B------:R4:W-:Y:S01]  /*1d670*/  @P2 STG.E desc[UR16][R22.64], R4 ;  /* 0x0000000416002986 */ /* 0x0009e2000c101910 */
[----:B------:R-:W-:Y:S01]  /*1d680*/  ISETP.LT.AND P2, PT, R16, UR4, !P3 ;  /* 0x0000000410007c0c */ /* 0x000fe2000df41270 */
[----:B------:R-:W-:Y:S01]  /*1d690*/  ULDC UR4, c[0x0][0x228] ;  /* 0x00008a0000047ab9 */ /* 0x000fe20000000800 */
[----:B------:R-:W-:Y:S02]  /*1d6a0*/  ISETP.GE.AND P1, PT, R0, UR27, PT ;  /* 0x0000001b00007c0c */ /* 0x000fe4000bf26270 */
[----:B------:R-:W-:Y:S01]  /*1d6b0*/  ISETP.LT.AND P4, PT, R15, UR4, !P3 ;  /* 0x000000040f007c0c */ /* 0x000fe2000df81270 */
[----:B------:R-:W-:Y:S01]  /*1d6c0*/  IMAD.WIDE R24, R17, 0x4, R2 ;  /* 0x0000000411187825 */ /* 0x000fe200078e0202 */
[----:B------:R-:W-:Y:S01]  /*1d6d0*/  ISETP.LT.AND P3, PT, R14, UR5, !P3 ;  /* 0x000000050e007c0c */ /* 0x000fe2000df61270 */
[----:B------:R-:W-:Y:S02]  /*1d6e0*/  ULDC UR4, c[0x0][0x228] ;  /* 0x00008a0000047ab9 */ /* 0x000fe40000000800 */
[----:B------:R-:W-:Y:S01]  /*1d6f0*/  VIADD R0, R12, 0x3f ;  /* 0x0000003f0c007836 */ /* 0x000fe20000000000 */
[----:B------:R-:W-:Y:S01]  /*1d700*/  ISETP.LT.AND P5, PT, R13, UR6, !P1 ;  /* 0x000000060d007c0c */ /* 0x000fe2000cfa1270 */
[C---:B-1----:R-:W-:Y:S01]  /*1d710*/  IMAD.WIDE R8, R17.reuse, 0x4, R18 ;  /* 0x0000000411087825 */ /* 0x042fe200078e0212 */
[----:B------:R1:W-:Y:S01]  /*1d720*/  @P6 STG.E desc[UR16][R24.64], R177 ;  /* 0x000000b118006986 */ /* 0x0003e2000c101910 */
[C---:B------:R-:W-:Y:S01]  /*1d730*/  IADD3 R27, R17.reuse, UR28, RZ ;  /* 0x0000001c111b7c10 */ /* 0x040fe2000fffe0ff */
[----:B------:R-:W-:Y:S01]  /*1d740*/  ULDC UR5, c[0x0][0x228] ;  /* 0x00008a0000057ab9 */ /* 0x000fe20000000800 */
[----:B------:R-:W-:Y:S01]  /*1d750*/  ISETP.GE.AND P0, PT, R0, UR25, PT ;  /* 0x0000001900007c0c */ /* 0x000fe2000bf06270 */
[----:B--2---:R-:W-:Y:S01]  /*1d760*/  IMAD.WIDE R10, R17, 0x4, R84 ;  /* 0x00000004110a7825 */ /* 0x004fe200078e0254 */
[----:B------:R-:W-:-:S03]  /*1d770*/  ISETP.LT.AND P6, PT, R16, UR7, !P1 ;  /* 0x0000000710007c0c */ /* 0x000fc6000cfc1270 */
[----:B---3--:R-:W-:Y:S01]  /*1d780*/  IMAD.WIDE R20, R17, 0x4, R86 ;  /* 0x0000000411147825 */ /* 0x008fe200078e0256 */
[----:B------:R2:W-:Y:S01]  /*1d790*/  @P2 STG.E desc[UR16][R8.64], R81 ;  /* 0x0000005108002986 */ /* 0x0005e2000c101910 */
[----:B------:R-:W-:Y:S01]  /*1d7a0*/  ULDC UR6, c[0x0][0x228] ;  /* 0x00008a0000067ab9 */ /* 0x000fe20000000800 */
[----:B------:R-:W-:Y:S01]  /*1d7b0*/  ULDC UR7, c[0x0][0x228] ;  /* 0x00008a0000077ab9 */ /* 0x000fe20000000800 */
[----:B------:R-:W-:Y:S01]  /*1d7c0*/  VIADD R0, R12, 0x3c ;  /* 0x0000003c0c007836 */ /* 0x000fe20000000000 */
[----:B------:R3:W-:Y:S01]  /*1d7d0*/  @P4 STG.E desc[UR16][R10.64], R233 ;  /* 0x000000e90a004986 */ /* 0x0007e2000c101910 */
[----:B----4-:R-:W-:-:S03]  /*1d7e0*/  IMAD.WIDE R22, R27, 0x4, R2 ;  /* 0x000000041b167825 */ /* 0x010fc600078e0202 */
[----:B------:R-:W-:Y:S01]  /*1d7f0*/  ISETP.GE.AND P2, PT, R0, UR23, PT ;  /* 0x0000001700007c0c */ /* 0x000fe2000bf46270 */
[----:B------:R4:W-:Y:S01]  /*1d800*/  @P3 STG.E desc[UR16][R20.64], R49 ;  /* 0x0000003114003986 */ /* 0x0009e2000c101910 */
[----:B------:R-:W-:Y:S01]  /*1d810*/  ISETP.LT.AND P3, PT, R15, UR4, !P1 ;  /* 0x000000040f007c0c */ /* 0x000fe2000cf61270 */
[----:B------:R-:W-:Y:S01]  /*1d820*/  ULDC UR4, c[0x0][0x228] ;  /* 0x00008a0000047ab9 */ /* 0x000fe20000000800 */
[----:B------:R-:W-:Y:S01]  /*1d830*/  ISETP.LT.AND P1, PT, R14, UR5, !P1 ;  /* 0x000000050e007c0c */ /* 0x000fe2000cf21270 */
[----:B-1----:R-:W-:Y:S01]  /*1d840*/  IMAD.WIDE R24, R27, 0x4, R18 ;  /* 0x000000041b187825 */ /* 0x002fe200078e0212 */
[----:B------:R-:W-:Y:S01]  /*1d850*/  ULDC UR5, c[0x0][0x228] ;  /* 0x00008a0000057ab9 */ /* 0x000fe20000000800 */
[----:B------:R1:W-:Y:S01]  /*1d860*/  @P5 STG.E desc[UR16][R22.64], R117 ;  /* 0x0000007516005986 */ /* 0x0003e2000c101910 */
[----:B------:R-:W-:Y:S02]  /*1d870*/  ISETP.LT.AND P4, PT, R13, UR4, !P2 ;  /* 0x000000040d007c0c */ /* 0x000fe4000d781270 */
[----:B------:R-:W-:-:S02]  /*1d880*/  IADD3 R17, R27, UR28, RZ ;  /* 0x0000001c1b117c10 */ /* 0x000fc4000fffe0ff */
[----:B------:R-:W-:Y:S01]  /*1d890*/  ISETP.LT.AND P5, PT, R16, UR5, !P2 ;  /* 0x0000000510007c0c */ /* 0x000fe2000d7a1270 */
[----:B------:R1:W-:Y:S01]  /*1d8a0*/  @P6 STG.E desc[UR16][R24.64], R181 ;  /* 0x000000b518006986 */ /* 0x0003e2000c101910 */
[----:B--2---:R-:W-:Y:S01]  /*1d8b0*/  IMAD.WIDE R8, R27, 0x4, R84 ;  /* 0x000000041b087825 */ /* 0x004fe200078e0254 */
[----:B------:R-:W-:Y:S01]  /*1d8c0*/  ISETP.LT.AND P6, PT, R15, UR6, !P2 ;  /* 0x000000060f007c0c */ /* 0x000fe2000d7c1270 */
[----:B------:R-:W-:Y:S01]  /*1d8d0*/  ULDC UR4, c[0x0][0x228] ;  /* 0x00008a0000047ab9 */ /* 0x000fe20000000800 */
[----:B------:R-:W-:Y:S01]  /*1d8e0*/  ISETP.LT.AND P2, PT, R14, UR7, !P2 ;  /* 0x000000070e007c0c */ /* 0x000fe2000d741270 */
[----:B------:R-:W-:Y:S02]  /*1d8f0*/  VIADD R0, R12, 0x3d ;  /* 0x0000003d0c007836 */ /* 0x000fe40000000000 */
[----:B---3--:R-:W-:Y:S01]  /*1d900*/  IMAD.WIDE R10, R27, 0x4, R86 ;  /* 0x000000041b0a7825 */ /* 0x008fe200078e0256 */
[----:B------:R-:W-:Y:S01]  /*1d910*/  @P3 STG.E desc[UR16][R8.64], R53 ;  /* 0x0000003508003986 */ /* 0x000fe2000c101910 */
[----:B------:R-:W-:-:S02]  /*1d920*/  ULDC UR5, c[0x0][0x228] ;  /* 0x00008a0000057ab9 */ /* 0x000fc40000000800 */
[----:B----4-:R-:W-:Y:S01]  /*1d930*/  IMAD.WIDE R20, R17, 0x4, R2 ;  /* 0x0000000411147825 */ /* 0x010fe200078e0202 */
[----:B------:R-:W-:-:S03]  /*1d940*/  ISETP.GE.AND P3, PT, R0, UR21, PT ;  /* 0x0000001500007c0c */ /* 0x000fc6000bf66270 */
[C---:B-1----:R-:W-:Y:S01]  /*1d950*/  IMAD.WIDE R22, R17.reuse, 0x4, R18 ;  /* 0x0000000411167825 */ /* 0x042fe200078e0212 */
[----:B------:R1:W-:Y:S01]  /*1d960*/  @P1 STG.E desc[UR16][R10.64], R5 ;  /* 0x000000050a001986 */ /* 0x0003e2000c101910 */
[----:B------:R-:W-:Y:S02]  /*1d970*/  ULDC UR6, c[0x0][0x228] ;  /* 0x00008a0000067ab9 */ /* 0x000fe40000000800 */
[C---:B------:R-:W-:Y:S01]  /*1d980*/  IMAD.WIDE R24, R17.reuse, 0x4, R84 ;  /* 0x0000000411187825 */ /* 0x040fe200078e0254 */
[----:B------:R-:W-:Y:S03]  /*1d990*/  @P4 STG.E desc[UR16][R20.64], R178 ;  /* 0x000000b214004986 */ /* 0x000fe6000c101910 */
[----:B------:R-:W-:Y:S01]  /*1d9a0*/  VIADD R12, R12, 0x3e ;  /* 0x0000003e0c0c7836 */ /* 0x000fe20000000000 */
[----:B------:R2:W-:Y:S01]  /*1d9b0*/  @P5 STG.E desc[UR16][R22.64], R82 ;  /* 0x0000005216005986 */ /* 0x0005e2000c101910 */
[----:B------:R-:W-:Y:S01]  /*1d9c0*/  IMAD.WIDE R26, R17, 0x4, R86 ;  /* 0x00000004111a7825 */ /* 0x000fe200078e0256 */
[----:B------:R-:W-:Y:S01]  /*1d9d0*/  ISETP.LT.AND P5, PT, R13, UR4, !P3 ;  /* 0x000000040d007c0c */ /* 0x000fe2000dfa1270 */
[----:B------:R-:W-:Y:S01]  /*1d9e0*/  ULDC UR4, c[0x0][0x228] ;  /* 0x00008a0000047ab9 */ /* 0x000fe20000000800 */
[----:B------:R-:W-:Y:S01]  /*1d9f0*/  @P6 STG.E desc[UR16][R24.64], R234 ;  /* 0x000000ea18006986 */ /* 0x000fe2000c101910 */
[----:B------:R-:W-:Y:S01]  /*1da00*/  ISETP.GE.AND P1, PT, R12, UR19, PT ;  /* 0x000000130c007c0c */ /* 0x000fe2000bf26270 */
[----:B------:R-:W-:Y:S01]  /*1da10*/  VIADD R17, R17, UR28 ;  /* 0x0000001c11117c36 */ /* 0x000fe20008000000 */
[----:B------:R-:W-:Y:S01]  /*1da20*/  ISETP.LT.AND P4, PT, R15, UR4, !P3 ;  /* 0x000000040f007c0c */ /* 0x000fe2000df81270 */
[----:B------:R-:W-:Y:S01]  /*1da30*/  @P2 STG.E desc[UR16][R26.64], R50 ;  /* 0x000000321a002986 */ /* 0x000fe2000c101910 */
[----:B------:R-:W-:Y:S01]  /*1da40*/  ISETP.LT.AND P2, PT, R16, UR5, !P3 ;  /* 0x0000000510007c0c */ /* 0x000fe2000df41270 */
[----:B------:R-:W-:Y:S01]  /*1da50*/  ULDC UR4, c[0x0][0x228] ;  /* 0x00008a0000047ab9 */ /* 0x000fe20000000800 */
[----:B------:R-:W-:Y:S01]  /*1da60*/  ULDC UR5, c[0x0][0x228] ;  /* 0x00008a0000057ab9 */ /* 0x000fe20000000800 */
[----:B------:R-:W-:Y:S01]  /*1da70*/  ISETP.LT.AND P3, PT, R14, UR4, !P3 ;  /* 0x000000040e007c0c */ /* 0x000fe2000df61270 */
[----:B-1----:R-:W-:Y:S01]  /*1da80*/  IMAD.WIDE R4, R17, 0x4, R2 ;  /* 0x0000000411047825 */ /* 0x002fe200078e0202 */
[----:B------:R-:W-:Y:S01]  /*1da90*/  ISETP.LT.AND P6, PT, R13, UR5, !P1 ;  /* 0x000000050d007c0c */ /* 0x000fe2000cfc1270 */
[----:B------:R-:W-:Y:S01]  /*1daa0*/  ULDC UR4, c[0x0][0x228] ;  /* 0x00008a0000047ab9 */ /* 0x000fe20000000800 */
[C---:B--2---:R-:W-:Y:S01]  /*1dab0*/  IADD3 R23, R17.reuse, UR28, RZ ;  /* 0x0000001c11177c10 */ /* 0x044fe2000fffe0ff */
[----:B------:R-:W-:Y:S01]  /*1dac0*/  IMAD.WIDE R8, R17, 0x4, R18 ;  /* 0x0000000411087825 */ /* 0x000fe200078e0212 */
[----:B------:R1:W-:Y:S01]  /*1dad0*/  @P5 STG.E desc[UR16][R4.64], R118 ;  /* 0x0000007604005986 */ /* 0x0003e2000c101910 */
[----:B------:R-:W-:Y:S01]  /*1dae0*/  ISETP.LT.AND P5, PT, R13, UR6, !P0 ;  /* 0x000000060d007c0c */ /* 0x000fe2000c7a1270 */
[----:B------:R-:W-:Y:S01]  /*1daf0*/  ULDC UR5, c[0x0][0x228] ;  /* 0x00008a0000057ab9 */ /* 0x000fe20000000800 */
[C---:B------:R-:W-:Y:S01]  /*1db00*/  IMAD.WIDE R10, R17.reuse, 0x4, R84 ;  /* 0x00000004110a7825 */ /* 0x040fe200078e0254 */
[----:B------:R2:W-:Y:S03]  /*1db10*/  @P2 STG.E desc[UR16][R8.64], R182 ;  /* 0x000000b608002986 */ /* 0x0005e6000c101910 */
[----:B------:R-:W-:Y:S01]  /*1db20*/  IMAD.WIDE R12, R17, 0x4, R86 ;  /* 0x00000004110c7825 */ /* 0x000fe200078e0256 */
[----:B------:R3:W-:Y:S03]  /*1db30*/  @P4 STG.E desc[UR16][R10.64], R54 ;  /* 0x000000360a004986 */ /* 0x0007e6000c101910 */
[----:B------:R-:W-:Y:S01]  /*1db40*/  IMAD.WIDE R20, R23, 0x4, R2 ;  /* 0x0000000417147825 */ /* 0x000fe200078e0202 */
[C---:B------:R-:W-:Y:S01]  /*1db50*/  ISETP.LT.AND P2, PT, R16.reuse, UR4, !P1 ;  /* 0x0000000410007c0c */ /* 0x040fe2000cf41270 */
[----:B------:R4:W-:Y:S01]  /*1db60*/  @P3 STG.E desc[UR16][R12.64], R6 ;  /* 0x000000060c003986 */ /* 0x0009e2000c101910 */
[----:B------:R-:W-:Y:S01]  /*1db70*/  ISETP.LT.AND P4, PT, R16, UR5, !P0 ;  /* 0x0000000510007c0c */ /* 0x000fe2000c781270 */
[----:B------:R-:W-:Y:S01]  /*1db80*/  ULDC UR4, c[0x0][0x228] ;  /* 0x00008a0000047ab9 */ /* 0x000fe20000000800 */
[----:B------:R-:W-:Y:S01]  /*1db90*/  ULDC UR5, c[0x0][0x228] ;  /* 0x00008a0000057ab9 */ /* 0x000fe20000000800 */
[----:B------:R4:W-:Y:S01]  /*1dba0*/  @P6 STG.E desc[UR16][R20.64], R179 ;  /* 0x000000b314006986 */ /* 0x0009e2000c101910 */
[C---:B------:R-:W-:Y:S01]  /*1dbb0*/  ISETP.LT.AND P6, PT, R15.reuse, UR4, !P1 ;  /* 0x000000040f007c0c */ /* 0x040fe2000cfc1270 */
[----:B------:R-:W-:Y:S01]  /*1dbc0*/  ULDC UR6, c[0x0][0x228] ;  /* 0x00008a0000067ab9 */ /* 0x000fe20000000800 */
[C---:B------:R-:W-:Y:S01]  /*1dbd0*/  ISETP.LT.AND P1, PT, R14.reuse, UR5, !P1 ;  /* 0x000000050e007c0c */ /* 0x040fe2000cf21270 */
[----:B------:R-:W-:Y:S01]  /*1dbe0*/  ULDC UR4, c[0x0][0x228] ;  /* 0x00008a0000047ab9 */ /* 0x000fe20000000800 */
[----:B------:R-:W-:Y:S01]  /*1dbf0*/  ISETP.LT.AND P3, PT, R15, UR6, !P0 ;  /* 0x000000060f007c0c */ /* 0x000fe2000c761270 */
[C---:B------:R-:W-:Y:S01]  /*1dc00*/  VIADD R15, R23.reuse, UR28 ;  /* 0x0000001c170f7c36 */ /* 0x040fe20008000000 */
[----:B------:R-:W-:Y:S01]  /*1dc10*/  ISETP.LT.AND P0, PT, R14, UR4, !P0 ;  /* 0x000000040e007c0c */ /* 0x000fe2000c701270 */
[----:B-1----:R-:W-:-:S04]  /*1dc20*/  IMAD.WIDE R4, R23, 0x4, R18 ;  /* 0x0000000417047825 */ /* 0x002fc800078e0212 */
[C---:B--2---:R-:W-:Y:S01]  /*1dc30*/  IMAD.WIDE R8, R23.reuse, 0x4, R84 ;  /* 0x0000000417087825 */ /* 0x044fe200078e0254 */
[----:B------:R4:W-:Y:S03]  /*1dc40*/  @P2 STG.E desc[UR16][R4.64], R83 ;  /* 0x0000005304002986 */ /* 0x0009e6000c101910 */
[----:B---3--:R-:W-:Y:S01]  /*1dc50*/  IMAD.WIDE R10, R23, 0x4, R86 ;  /* 0x00000004170a7825 */ /* 0x008fe200078e0256 */
[----:B------:R4:W-:Y:S03]  /*1dc60*/  @P6 STG.E desc[UR16][R8.64], R235 ;  /* 0x000000eb08006986 */ /* 0x0009e6000c101910 */
[C---:B------:R-:W-:Y:S01]  /*1dc70*/  IMAD.WIDE R2, R15.reuse, 0x4, R2 ;  /* 0x000000040f027825 */ /* 0x040fe200078e0202 */
[----:B------:R4:W-:Y:S03]  /*1dc80*/  @P1 STG.E desc[UR16][R10.64], R51 ;  /* 0x000000330a001986 */ /* 0x0009e6000c101910 */
[C---:B------:R-:W-:Y:S01]  /*1dc90*/  IMAD.WIDE R18, R15.reuse, 0x4, R18 ;  /* 0x000000040f127825 */ /* 0x040fe200078e0212 */
[----:B------:R4:W-:Y:S03]  /*1dca0*/  @P5 STG.E desc[UR16][R2.64], R119 ;  /* 0x0000007702005986 */ /* 0x0009e6000c101910 */
[C---:B------:R-:W-:Y:S01]  /*1dcb0*/  IMAD.WIDE R84, R15.reuse, 0x4, R84 ;  /* 0x000000040f547825 */ /* 0x040fe200078e0254 */
[----:B------:R4:W-:Y:S04]  /*1dcc0*/  @P4 STG.E desc[UR16][R18.64], R183 ;  /* 0x000000b712004986 */ /* 0x0009e8000c101910 */
[----:B------:R4:W-:Y:S01]  /*1dcd0*/  @P3 STG.E desc[UR16][R84.64], R55 ;  /* 0x0000003754003986 */ /* 0x0009e2000c101910 */
[----:B------:R-:W-:Y:S01]  /*1dce0*/  IMAD.WIDE R86, R15, 0x4, R86 ;  /* 0x000000040f567825 */ /* 0x000fe200078e0256 */
[----:B------:R-:W-:Y:S06]  /*1dcf0*/  @!P0 EXIT ;  /* 0x000000000000894d */ /* 0x000fec0003800000 */
[----:B------:R-:W-:Y:S01]  /*1dd00*/  STG.E desc[UR16][R86.64], R7 ;  /* 0x0000000756007986 */ /* 0x000fe2000c101910 */
[----:B------:R-:W-:Y:S05]  /*1dd10*/  EXIT ;  /* 0x000000000000794d */ /* 0x000fea0003800000 */
.L_x_2:
[----:B------:R-:W-:-:S00]  /*1dd20*/  BRA `(.L_x_2) ;  /* 0xfffffffc00fc7947 */ /* 0x000fc0000383ffff */
[----:B------:R-:W-:-:S00]  /*1dd30*/  NOP ;  /* 0x0000000000007918 */ /* 0x000fc00000000000 */
        /* <DEDUP_REMOVED lines=12> */
.L_x_3:


//--------------------- .nv.shared.matmul_kernel  --------------------------
	.section	.nv.shared.matmul_kernel,"aw",@nobits
	.sectionflags	@""
	.align	16
	.zero		1024


//--------------------- .nv.shared.reserved.0     --------------------------
	.section	.nv.shared.reserved.0,"aw",@nobits
	.weak		__nv_reservedSMEM_offset_0_alias
	.size		__nv_reservedSMEM_offset_0_alias, 0, 0
	.other		__nv_reservedSMEM_offset_0_alias,@"STO_CUDA_RESERVED_SHARED STV_DEFAULT"
__nv_reservedSMEM_offset_0_alias:
	.zero		0


//--------------------- .nv.constant0.matmul_kernel --------------------------
	.section	.nv.constant0.matmul_kernel,"a",@progbits
	.sectionflags	@""
	.align	4
.nv.constant0.matmul_kernel:
	.zero		608


//--------------------- SYMBOLS --------------------------

	.type		.nv.reservedSmem.offset0,@object
	.size		.nv.reservedSmem.offset0,0x4
